def matmul_kernel(
    a_ptr,
    b_ptr,
    c_ptr,
    M,
    N,
    K,
    stride_am,
    stride_ak,
    stride_bk,
    stride_bn,
    stride_cm,
    stride_cn,
    BLOCK_M: tl.constexpr,
    BLOCK_N: tl.constexpr,
    BLOCK_K: tl.constexpr,
    GROUP_M: tl.constexpr,
):
    pid = tl.program_id(axis=0)
    num_pid_m = tl.cdiv(M, BLOCK_M)
    num_pid_n = tl.cdiv(N, BLOCK_N)
    num_pid_in_group = GROUP_M * num_pid_n
    group_id = pid // num_pid_in_group
    first_pid_m = group_id * GROUP_M
    group_size_m = min(num_pid_m - first_pid_m, GROUP_M)
    pid_m = first_pid_m + ((pid % num_pid_in_group) % group_size_m)
    pid_n = (pid % num_pid_in_group) // group_size_m

    offs_am = (pid_m * BLOCK_M + tl.arange(0, BLOCK_M)) % M
    offs_bn = (pid_n * BLOCK_N + tl.arange(0, BLOCK_N)) % N
    offs_k = tl.arange(0, BLOCK_K)
    a_ptrs = a_ptr + offs_am[:, None] * stride_am + offs_k[None, :] * stride_ak
    b_ptrs = b_ptr + offs_k[:, None] * stride_bk + offs_bn[None, :] * stride_bn

    acc = tl.zeros((BLOCK_M, BLOCK_N), dtype=tl.float32)
    for kk in range(0, tl.cdiv(K, BLOCK_K)):
        a = tl.load(a_ptrs, mask=offs_k[None, :] < K - kk * BLOCK_K, other=0.0)
        b = tl.load(b_ptrs, mask=offs_k[:, None] < K - kk * BLOCK_K, other=0.0)
        acc = tl.dot(a, b, acc)
        a_ptrs += BLOCK_K * stride_ak
        b_ptrs += BLOCK_K * stride_bk

    c = acc.to(c_ptr.dtype.element_ty)
    offs_cm = pid_m * BLOCK_M + tl.arange(0, BLOCK_M)
    offs_cn = pid_n * BLOCK_N + tl.arange(0, BLOCK_N)
    c_ptrs = c_ptr + offs_cm[:, None] * stride_cm + offs_cn[None, :] * stride_cn
    mask = (offs_cm[:, None] < M) & (offs_cn[None, :] < N)
    tl.store(c_ptrs, c, mask=mask)

# config = {"BLOCK_K": 64, "BLOCK_M": 128, "BLOCK_N": 256, "GROUP_M": 8, "arch": "sm_100", "dtype": "fp8e5m2", "num_ctas": 1, "num_stages": 3, "num_warps": 1}
# arch = sm_100


// ===== COMPILED SASS (sm_100a) =====

	.target	sm_100a

	.elftype	@"ET_EXEC"


//--------------------- .note.nv.tkinfo           --------------------------
	.section	.note.nv.tkinfo,"",@"SHT_NOTE"
	.sectionflags	@"SHF_NOTE_NV_TKINFO"
	.tkinfo
        /*0018*/ 	.word	0x00000081
        /*0030*/ 	.string	""
        /*0030*/ 	.string	"ptxas-blackwell"
        /*0030*/ 	.string	"Cuda compilation tools, release 12.9, V12.9.86"
        /*0030*/ 	.string	"Build cuda_12.9.r12.9/compiler.36037853_0"
        /*0030*/ 	.string	"-v  -suppress-debug-info  -lineinfo  -arch sm_100a "



//--------------------- .note.nv.cuver            --------------------------
	.section	.note.nv.cuver,"",@"SHT_NOTE"
	.sectionflags	@"SHF_NOTE_NV_CUVER"
        /*0018*/ 	.short	0x0001
        /*001a*/ 	.short	0x0064
        /*001c*/ 	.short	0x0001
        /*001e*/ 	.short	0x0000
        /*0020*/ 	.short	0x0001
        /*0022*/ 	.short	0x0000


//--------------------- .nv.info                  --------------------------
	.section	.nv.info,"",@"SHT_CUDA_INFO"
	.align	4


	//----- nvinfo : EIATTR_REGCOUNT
	.align		4
        /*0000*/ 	.byte	0x04, 0x2f
        /*0002*/ 	.short	(.L_1 - .L_0)
	.align		4
.L_0:
        /*0004*/ 	.word	index@(matmul_kernel)
        /*0008*/ 	.word	0x00000040


	//----- nvinfo : EIATTR_FRAME_SIZE
	.align		4
.L_1:
        /*000c*/ 	.byte	0x04, 0x11
        /*000e*/ 	.short	(.L_3 - .L_2)
	.align		4
.L_2:
        /*0010*/ 	.word	index@(matmul_kernel)
        /*0014*/ 	.word	0x000055b8


	//----- nvinfo : EIATTR_MIN_STACK_SIZE
	.align		4
.L_3:
        /*0018*/ 	.byte	0x04, 0x12
        /*001a*/ 	.short	(.L_5 - .L_4)
	.align		4
.L_4:
        /*001c*/ 	.word	index@(matmul_kernel)
        /*0020*/ 	.word	0x000055b8
.L_5:


//--------------------- .nv.info.matmul_kernel    --------------------------
	.section	.nv.info.matmul_kernel,"",@"SHT_CUDA_INFO"
	.sectionflags	@""
	.align	4


	//----- nvinfo : EIATTR_CUDA_API_VERSION
	.align		4
        /*0000*/ 	.byte	0x04, 0x37
        /*0002*/ 	.short	(.L_7 - .L_6)
.L_6:
        /*0004*/ 	.word	0x00000081


	//----- nvinfo : EIATTR_KPARAM_INFO
	.align		4
.L_7:
        /*0008*/ 	.byte	0x04, 0x17
        /*000a*/ 	.short	(.L_9 - .L_8)
.L_8:
        /*000c*/ 	.word	0x00000000
        /*0010*/ 	.short	0x000d
        /*0012*/ 	.short	0x0048
        /*0014*/ 	.byte	0x00, 0xf4, 0x21, 0x00


	//----- nvinfo : EIATTR_KPARAM_INFO
	.align		4
.L_9:
        /*0018*/ 	.byte	0x04, 0x17
        /*001a*/ 	.short	(.L_11 - .L_10)
.L_10:
        /*001c*/ 	.word	0x00000000
        /*0020*/ 	.short	0x000c
        /*0022*/ 	.short	0x0040
        /*0024*/ 	.byte	0x00, 0xf4, 0x21, 0x00


	//----- nvinfo : EIATTR_KPARAM_INFO
	.align		4
.L_11:
        /*0028*/ 	.byte	0x04, 0x17
        /*002a*/ 	.short	(.L_13 - .L_12)
.L_12:
        /*002c*/ 	.word	0x00000000
        /*0030*/ 	.short	0x000b
        /*0032*/ 	.short	0x0038
        /*0034*/ 	.byte	0x00, 0xf0, 0x11, 0x00


	//----- nvinfo : EIATTR_KPARAM_INFO
	.align		4
.L_13:
        /*0038*/ 	.byte	0x04, 0x17
        /*003a*/ 	.short	(.L_15 - .L_14)
.L_14:
        /*003c*/ 	.word	0x00000000
        /*0040*/ 	.short	0x000a
        /*0042*/ 	.short	0x0034
        /*0044*/ 	.byte	0x00, 0xf0, 0x11, 0x00


	//----- nvinfo : EIATTR_KPARAM_INFO
	.align		4
.L_15:
        /*0048*/ 	.byte	0x04, 0x17
        /*004a*/ 	.short	(.L_17 - .L_16)
.L_16:
        /*004c*/ 	.word	0x00000000
        /*0050*/ 	.short	0x0009
        /*0052*/ 	.short	0x0030
        /*0054*/ 	.byte	0x00, 0xf0, 0x11, 0x00


	//----- nvinfo : EIATTR_KPARAM_INFO
	.align		4
.L_17:
        /*0058*/ 	.byte	0x04, 0x17
        /*005a*/ 	.short	(.L_19 - .L_18)
.L_18:
        /*005c*/ 	.word	0x00000000
        /*0060*/ 	.short	0x0008
        /*0062*/ 	.short	0x002c
        /*0064*/ 	.byte	0x00, 0xf0, 0x11, 0x00


	//----- nvinfo : EIATTR_KPARAM_INFO
	.align		4
.L_19:
        /*0068*/ 	.byte	0x04, 0x17
        /*006a*/ 	.short	(.L_21 - .L_20)
.L_20:
        /*006c*/ 	.word	0x00000000
        /*0070*/ 	.short	0x0007
        /*0072*/ 	.short	0x0028
        /*0074*/ 	.byte	0x00, 0xf0, 0x11, 0x00


	//----- nvinfo : EIATTR_KPARAM_INFO
	.align		4
.L_21:
        /*0078*/ 	.byte	0x04, 0x17
        /*007a*/ 	.short	(.L_23 - .L_22)
.L_22:
        /*007c*/ 	.word	0x00000000
        /*0080*/ 	.short	0x0006
        /*0082*/ 	.short	0x0024
        /*0084*/ 	.byte	0x00, 0xf0, 0x11, 0x00


	//----- nvinfo : EIATTR_KPARAM_INFO
	.align		4
.L_23:
        /*0088*/ 	.byte	0x04, 0x17
        /*008a*/ 	.short	(.L_25 - .L_24)
.L_24:
        /*008c*/ 	.word	0x00000000
        /*0090*/ 	.short	0x0005
        /*0092*/ 	.short	0x0020
        /*0094*/ 	.byte	0x00, 0xf0, 0x11, 0x00


	//----- nvinfo : EIATTR_KPARAM_INFO
	.align		4
.L_25:
        /*0098*/ 	.byte	0x04, 0x17
        /*009a*/ 	.short	(.L_27 - .L_26)
.L_26:
        /*009c*/ 	.word	0x00000000
        /*00a0*/ 	.short	0x0004
        /*00a2*/ 	.short	0x001c
        /*00a4*/ 	.byte	0x00, 0xf0, 0x11, 0x00


	//----- nvinfo : EIATTR_KPARAM_INFO
	.align		4
.L_27:
        /*00a8*/ 	.byte	0x04, 0x17
        /*00aa*/ 	.short	(.L_29 - .L_28)
.L_28:
        /*00ac*/ 	.word	0x00000000
        /*00b0*/ 	.short	0x0003
        /*00b2*/ 	.short	0x0018
        /*00b4*/ 	.byte	0x00, 0xf0, 0x11, 0x00


	//----- nvinfo : EIATTR_KPARAM_INFO
	.align		4
.L_29:
        /*00b8*/ 	.byte	0x04, 0x17
        /*00ba*/ 	.short	(.L_31 - .L_30)
.L_30:
        /*00bc*/ 	.word	0x00000000
        /*00c0*/ 	.short	0x0002
        /*00c2*/ 	.short	0x0010
        /*00c4*/ 	.byte	0x00, 0xf4, 0x21, 0x00


	//----- nvinfo : EIATTR_KPARAM_INFO
	.align		4
.L_31:
        /*00c8*/ 	.byte	0x04, 0x17
        /*00ca*/ 	.short	(.L_33 - .L_32)
.L_32:
        /*00cc*/ 	.word	0x00000000
        /*00d0*/ 	.short	0x0001
        /*00d2*/ 	.short	0x0008
        /*00d4*/ 	.byte	0x00, 0xf4, 0x21, 0x00


	//----- nvinfo : EIATTR_KPARAM_INFO
	.align		4
.L_33:
        /*00d8*/ 	.byte	0x04, 0x17
        /*00da*/ 	.short	(.L_35 - .L_34)
.L_34:
        /*00dc*/ 	.word	0x00000000
        /*00e0*/ 	.short	0x0000
        /*00e2*/ 	.short	0x0000
        /*00e4*/ 	.byte	0x00, 0xf4, 0x21, 0x00


	//----- nvinfo : EIATTR_SPARSE_MMA_MASK
	.align		4
.L_35:
        /*00e8*/ 	.byte	0x03, 0x50
        /*00ea*/ 	.short	0x0000


	//----- nvinfo : EIATTR_MAXREG_COUNT
	.align		4
        /*00ec*/ 	.byte	0x03, 0x1b
        /*00ee*/ 	.short	0x00ff


	//----- nvinfo : EIATTR_NUM_BARRIERS
	.align		4
        /*00f0*/ 	.byte	0x02, 0x4c
        /*00f2*/ 	.byte	0x01
	.zero		1


	//----- nvinfo : EIATTR_ANNOTATIONS
	.align		4
        /*00f4*/ 	.byte	0x04, 0x55
        /*00f6*/ 	.short	(.L_37 - .L_36)


	//   ....[0]....
.L_36:
        /*00f8*/ 	.word	0x00000001
        /*00fc*/ 	.byte	0x50, 0x00, 0x00, 0x00, 0x01, 0x00, 0x00, 0x00, 0x90, 0x00, 0x00, 0x00, 0x01, 0x00, 0x00, 0x00
        /* <DEDUP_REMOVED lines=2098> */
        /*842c*/ 	.byte	0x00, 0x2f, 0x02, 0x00, 0x01, 0x00, 0x00, 0x00, 0x10, 0x2f, 0x02, 0x00


	//----- nvinfo : EIATTR_COOP_GROUP_MASK_REGIDS
	.align		4
.L_37:
        /*8438*/ 	.byte	0x04, 0x29
        /*843a*/ 	.short	(.L_39 - .L_38)


	//   ....[0]....
.L_38:
        /*843c*/ 	.word	0xffffffff


	//   ....[1]....
        /*8440*/ 	.word	0xffffffff


	//   ....[2]....
        /*8444*/ 	.word	0xffffffff


	//   ....[3]....
        /*8448*/ 	.word	0xffffffff


	//   ....[4]....
        /*844c*/ 	.word	0xffffffff


	//   ....[5]....
        /*8450*/ 	.word	0xffffffff


	//   ....[6]....
        /*8454*/ 	.word	0xffffffff


	//   ....[7]....
        /*8458*/ 	.word	0xffffffff


	//   ....[8]....
        /*845c*/ 	.word	0xffffffff


	//   ....[9]....
        /*8460*/ 	.word	0xffffffff


	//   ....[10]....
        /*8464*/ 	.word	0xffffffff


	//   ....[11]....
        /*8468*/ 	.word	0xffffffff


	//   ....[12]....
        /*846c*/ 	.word	0xffffffff


	//   ....[13]....
        /*8470*/ 	.word	0xffffffff


	//   ....[14]....
        /*8474*/ 	.word	0xffffffff


	//   ....[15]....
        /*8478*/ 	.word	0xffffffff


	//   ....[16]....
        /*847c*/ 	.word	0xffffffff


	//   ....[17]....
        /*8480*/ 	.word	0xffffffff


	//   ....[18]....
        /*8484*/ 	.word	0xffffffff


	//   ....[19]....
        /*8488*/ 	.word	0xffffffff


	//   ....[20]....
        /*848c*/ 	.word	0xffffffff


	//   ....[21]....
        /*8490*/ 	.word	0xffffffff


	//   ....[22]....
        /*8494*/ 	.word	0xffffffff


	//   ....[23]....
        /*8498*/ 	.word	0xffffffff


	//   ....[24]....
        /*849c*/ 	.word	0xffffffff


	//   ....[25]....
        /*84a0*/ 	.word	0xffffffff


	//   ....[26]....
        /*84a4*/ 	.word	0xffffffff


	//   ....[27]....
        /*84a8*/ 	.word	0xffffffff


	//   ....[28]....
        /*84ac*/ 	.word	0xffffffff


	//   ....[29]....
        /*84b0*/ 	.word	0xffffffff


	//   ....[30]....
        /*84b4*/ 	.word	0xffffffff


	//   ....[31]....
        /*84b8*/ 	.word	0xffffffff


	//   ....[32]....
        /*84bc*/ 	.word	0xffffffff


	//   ....[33]....
        /*84c0*/ 	.word	0xffffffff


	//   ....[34]....
        /*84c4*/ 	.word	0xffffffff


	//   ....[35]....
        /*84c8*/ 	.word	0xffffffff


	//   ....[36]....
        /*84cc*/ 	.word	0xffffffff


	//   ....[37]....
        /*84d0*/ 	.word	0xffffffff


	//   ....[38]....
        /*84d4*/ 	.word	0xffffffff


	//   ....[39]....
        /*84d8*/ 	.word	0xffffffff


	//   ....[40]....
        /*84dc*/ 	.word	0xffffffff


	//   ....[41]....
        /*84e0*/ 	.word	0xffffffff


	//   ....[42]....
        /*84e4*/ 	.word	0xffffffff


	//   ....[43]....
        /*84e8*/ 	.word	0xffffffff


	//   ....[44]....
        /*84ec*/ 	.word	0xffffffff


	//   ....[45]....
        /*84f0*/ 	.word	0xffffffff


	//   ....[46]....
        /*84f4*/ 	.word	0xffffffff


	//   ....[47]....
        /*84f8*/ 	.word	0xffffffff


	//   ....[48]....
        /*84fc*/ 	.word	0xffffffff


	//   ....[49]....
        /*8500*/ 	.word	0xffffffff


	//   ....[50]....
        /*8504*/ 	.word	0xffffffff


	//   ....[51]....
        /*8508*/ 	.word	0xffffffff


	//   ....[52]....
        /*850c*/ 	.word	0xffffffff


	//   ....[53]....
        /*8510*/ 	.word	0xffffffff


	//   ....[54]....
        /*8514*/ 	.word	0xffffffff


	//   ....[55]....
        /*8518*/ 	.word	0xffffffff


	//   ....[56]....
        /*851c*/ 	.word	0xffffffff


	//   ....[57]....
        /*8520*/ 	.word	0xffffffff


	//   ....[58]....
        /*8524*/ 	.word	0xffffffff


	//   ....[59]....
        /*8528*/ 	.word	0xffffffff


	//   ....[60]....
        /*852c*/ 	.word	0xffffffff


	//   ....[61]....
        /*8530*/ 	.word	0xffffffff


	//   ....[62]....
        /*8534*/ 	.word	0xffffffff


	//   ....[63]....
        /*8538*/ 	.word	0xffffffff


	//   ....[64]....
        /*853c*/ 	.word	0xffffffff


	//   ....[65]....
        /*8540*/ 	.word	0xffffffff


	//   ....[66]....
        /*8544*/ 	.word	0xffffffff


	//   ....[67]....
        /*8548*/ 	.word	0xffffffff


	//   ....[68]....
        /*854c*/ 	.word	0xffffffff


	//   ....[69]....
        /*8550*/ 	.word	0xffffffff


	//   ....[70]....
        /*8554*/ 	.word	0xffffffff


	//   ....[71]....
        /*8558*/ 	.word	0xffffffff


	//   ....[72]....
        /*855c*/ 	.word	0xffffffff


	//   ....[73]....
        /*8560*/ 	.word	0xffffffff


	//   ....[74]....
        /*8564*/ 	.word	0xffffffff


	//   ....[75]....
        /*8568*/ 	.word	0xffffffff


	//   ....[76]....
        /*856c*/ 	.word	0xffffffff


	//   ....[77]....
        /*8570*/ 	.word	0xffffffff


	//   ....[78]....
        /*8574*/ 	.word	0xffffffff


	//   ....[79]....
        /*8578*/ 	.word	0xffffffff


	//   ....[80]....
        /*857c*/ 	.word	0xffffffff


	//   ....[81]....
        /*8580*/ 	.word	0xffffffff


	//   ....[82]....
        /*8584*/ 	.word	0xffffffff


	//   ....[83]....
        /*8588*/ 	.word	0xffffffff


	//   ....[84]....
        /*858c*/ 	.word	0xffffffff


	//   ....[85]....
        /*8590*/ 	.word	0xffffffff


	//   ....[86]....
        /*8594*/ 	.word	0xffffffff


	//   ....[87]....
        /*8598*/ 	.word	0xffffffff


	//   ....[88]....
        /*859c*/ 	.word	0xffffffff


	//   ....[89]....
        /*85a0*/ 	.word	0xffffffff


	//   ....[90]....
        /*85a4*/ 	.word	0xffffffff


	//   ....[91]....
        /*85a8*/ 	.word	0xffffffff


	//   ....[92]....
        /*85ac*/ 	.word	0xffffffff


	//   ....[93]....
        /*85b0*/ 	.word	0xffffffff


	//   ....[94]....
        /*85b4*/ 	.word	0xffffffff


	//   ....[95]....
        /*85b8*/ 	.word	0xffffffff


	//   ....[96]....
        /*85bc*/ 	.word	0xffffffff


	//   ....[97]....
        /*85c0*/ 	.word	0xffffffff


	//   ....[98]....
        /*85c4*/ 	.word	0xffffffff


	//   ....[99]....
        /*85c8*/ 	.word	0xffffffff


	//   ....[100]....
        /*85cc*/ 	.word	0xffffffff


	//   ....[101]....
        /*85d0*/ 	.word	0xffffffff


	//   ....[102]....
        /*85d4*/ 	.word	0xffffffff


	//   ....[103]....
        /*85d8*/ 	.word	0xffffffff


	//   ....[104]....
        /*85dc*/ 	.word	0xffffffff


	//   ....[105]....
        /*85e0*/ 	.word	0xffffffff


	//   ....[106]....
        /*85e4*/ 	.word	0xffffffff


	//   ....[107]....
        /*85e8*/ 	.word	0xffffffff


	//   ....[108]....
        /*85ec*/ 	.word	0xffffffff


	//   ....[109]....
        /*85f0*/ 	.word	0xffffffff


	//   ....[110]....
        /*85f4*/ 	.word	0xffffffff


	//   ....[111]....
        /*85f8*/ 	.word	0xffffffff


	//   ....[112]....
        /*85fc*/ 	.word	0xffffffff


	//   ....[113]....
        /*8600*/ 	.word	0xffffffff


	//   ....[114]....
        /*8604*/ 	.word	0xffffffff


	//   ....[115]....
        /*8608*/ 	.word	0xffffffff


	//   ....[116]....
        /*860c*/ 	.word	0xffffffff


	//   ....[117]....
        /*8610*/ 	.word	0xffffffff


	//   ....[118]....
        /*8614*/ 	.word	0xffffffff


	//   ....[119]....
        /*8618*/ 	.word	0xffffffff


	//   ....[120]....
        /*861c*/ 	.word	0xffffffff


	//   ....[121]....
        /*8620*/ 	.word	0xffffffff


	//   ....[122]....
        /*8624*/ 	.word	0xffffffff


	//   ....[123]....
        /*8628*/ 	.word	0xffffffff


	//   ....[124]....
        /*862c*/ 	.word	0xffffffff


	//   ....[125]....
        /*8630*/ 	.word	0xffffffff


	//   ....[126]....
        /*8634*/ 	.word	0xffffffff


	//----- nvinfo : EIATTR_COOP_GROUP_INSTR_OFFSETS
	.align		4
.L_39:
        /*8638*/ 	.byte	0x04, 0x28
        /*863a*/ 	.short	(.L_41 - .L_40)


	//   ....[0]....
.L_40:
        /*863c*/ 	.word	0x000b0280


	//   ....[1]....
        /*8640*/ 	.word	0x000b02d0


	//   ....[2]....
        /*8644*/ 	.word	0x000b0a70


	//   ....[3]....
        /*8648*/ 	.word	0x000b0a90


	//   ....[4]....
        /*864c*/ 	.word	0x000b0da0


	//   ....[5]....
        /*8650*/ 	.word	0x000b0e80


	//   ....[6]....
        /*8654*/ 	.word	0x000b0f30


	//   ....[7]....
        /*8658*/ 	.word	0x000b1200


	//   ....[8]....
        /*865c*/ 	.word	0x000b17e0


	//   ....[9]....
        /*8660*/ 	.word	0x000b1940


	//   ....[10]....
        /*8664*/ 	.word	0x000b1a40


	//   ....[11]....
        /*8668*/ 	.word	0x000b1c30


	//   ....[12]....
        /*866c*/ 	.word	0x000b2320


	//   ....[13]....
        /*8670*/ 	.word	0x000b2470


	//   ....[14]....
        /*8674*/ 	.word	0x000b2550


	//   ....[15]....
        /*8678*/ 	.word	0x000b2830


	//   ....[16]....
        /*867c*/ 	.word	0x000b2e40


	//   ....[17]....
        /*8680*/ 	.word	0x000b2fd0


	//   ....[18]....
        /*8684*/ 	.word	0x000b30d0


	//   ....[19]....
        /*8688*/ 	.word	0x000b3390


	//   ....[20]....
        /*868c*/ 	.word	0x000b39c0


	//   ....[21]....
        /*8690*/ 	.word	0x000b3b30


	//   ....[22]....
        /*8694*/ 	.word	0x000b3c00


	//   ....[23]....
        /*8698*/ 	.word	0x000b4150


	//   ....[24]....
        /*869c*/ 	.word	0x000b41d0


	//   ....[25]....
        /*86a0*/ 	.word	0x000b4460


	//   ....[26]....
        /*86a4*/ 	.word	0x000b4c00


	//   ....[27]....
        /*86a8*/ 	.word	0x000b4d80


	//   ....[28]....
        /*86ac*/ 	.word	0x000b4f70


	//   ....[29]....
        /*86b0*/ 	.word	0x000b5100


	//   ....[30]....
        /*86b4*/ 	.word	0x000b57b0


	//   ....[31]....
        /*86b8*/ 	.word	0x000b5960


	//   ....[32]....
        /*86bc*/ 	.word	0x000b5b40


	//   ....[33]....
        /*86c0*/ 	.word	0x000b5cc0


	//   ....[34]....
        /*86c4*/ 	.word	0x000b6360


	//   ....[35]....
        /*86c8*/ 	.word	0x000b6510


	//   ....[36]....
        /*86cc*/ 	.word	0x000b66f0


	//   ....[37]....
        /*86d0*/ 	.word	0x000b6870


	//   ....[38]....
        /*86d4*/ 	.word	0x000b6f10


	//   ....[39]....
        /*86d8*/ 	.word	0x000b70a0


	//   ....[40]....
        /*86dc*/ 	.word	0x000b72a0


	//   ....[41]....
        /*86e0*/ 	.word	0x000b7400


	//   ....[42]....
        /*86e4*/ 	.word	0x000b74e0


	//   ....[43]....
        /*86e8*/ 	.word	0x000b7b50


	//   ....[44]....
        /*86ec*/ 	.word	0x000b7f50


	//   ....[45]....
        /*86f0*/ 	.word	0x000b8030


	//   ....[46]....
        /*86f4*/ 	.word	0x000b8120


	//   ....[47]....
        /*86f8*/ 	.word	0x000b87d0


	//   ....[48]....
        /*86fc*/ 	.word	0x000ba600


	//   ....[49]....
        /*8700*/ 	.word	0x000baa40


	//   ....[50]....
        /*8704*/ 	.word	0x000bab00


	//   ....[51]....
        /*8708*/ 	.word	0x000bacb0


	//   ....[52]....
        /*870c*/ 	.word	0x000bad60


	//   ....[53]....
        /*8710*/ 	.word	0x000bad90


	//   ....[54]....
        /*8714*/ 	.word	0x000baeb0


	//   ....[55]....
        /*8718*/ 	.word	0x000baf40


	//   ....[56]....
        /*871c*/ 	.word	0x000bafd0


	//   ....[57]....
        /*8720*/ 	.word	0x000baff0


	//   ....[58]....
        /*8724*/ 	.word	0x000bb0f0


	//   ....[59]....
        /*8728*/ 	.word	0x000bb180


	//   ....[60]....
        /*872c*/ 	.word	0x000bb210


	//   ....[61]....
        /*8730*/ 	.word	0x000bb230


	//   ....[62]....
        /*8734*/ 	.word	0x000bb330


	//   ....[63]....
        /*8738*/ 	.word	0x000bb3e0


	//   ....[64]....
        /*873c*/ 	.word	0x000bb420


	//   ....[65]....
        /*8740*/ 	.word	0x000bb440


	//   ....[66]....
        /*8744*/ 	.word	0x000bb520


	//   ....[67]....
        /*8748*/ 	.word	0x000bb540


	//   ....[68]....
        /*874c*/ 	.word	0x000bb680


	//   ....[69]....
        /*8750*/ 	.word	0x000bb6b0


	//   ....[70]....
        /*8754*/ 	.word	0x000bb760


	//   ....[71]....
        /*8758*/ 	.word	0x000bb7c0


	//   ....[72]....
        /*875c*/ 	.word	0x000bb900


	//   ....[73]....
        /*8760*/ 	.word	0x000bb940


	//   ....[74]....
        /*8764*/ 	.word	0x000bba00


	//   ....[75]....
        /*8768*/ 	.word	0x000bbb00


	//   ....[76]....
        /*876c*/ 	.word	0x000bbb70


	//   ....[77]....
        /*8770*/ 	.word	0x000bbbb0


	//   ....[78]....
        /*8774*/ 	.word	0x000bbc10


	//   ....[79]....
        /*8778*/ 	.word	0x000bbc90


	//   ....[80]....
        /*877c*/ 	.word	0x000bbdd0


	//   ....[81]....
        /*8780*/ 	.word	0x000bbe10


	//   ....[82]....
        /*8784*/ 	.word	0x000bbe50


	//   ....[83]....
        /*8788*/ 	.word	0x000bbed0


	//   ....[84]....
        /*878c*/ 	.word	0x000bc020


	//   ....[85]....
        /*8790*/ 	.word	0x000bc060


	//   ....[86]....
        /*8794*/ 	.word	0x000bc0a0


	//   ....[87]....
        /*8798*/ 	.word	0x000bc120


	//   ....[88]....
        /*879c*/ 	.word	0x000bc260


	//   ....[89]....
        /*87a0*/ 	.word	0x000bc2a0


	//   ....[90]....
        /*87a4*/ 	.word	0x000bc2f0


	//   ....[91]....
        /*87a8*/ 	.word	0x000bc440


	//   ....[92]....
        /*87ac*/ 	.word	0x000bc4e0


	//   ....[93]....
        /*87b0*/ 	.word	0x000bc520


	//   ....[94]....
        /*87b4*/ 	.word	0x000bc560


	//   ....[95]....
        /*87b8*/ 	.word	0x000bc5e0


	//   ....[96]....
        /*87bc*/ 	.word	0x000bc720


	//   ....[97]....
        /*87c0*/ 	.word	0x000bc760


	//   ....[98]....
        /*87c4*/ 	.word	0x000bc7a0


	//   ....[99]....
        /*87c8*/ 	.word	0x000bc820


	//   ....[100]....
        /*87cc*/ 	.word	0x000bc980


	//   ....[101]....
        /*87d0*/ 	.word	0x000bc9c0


	//   ....[102]....
        /*87d4*/ 	.word	0x000bca00


	//   ....[103]....
        /*87d8*/ 	.word	0x000bca80


	//   ....[104]....
        /*87dc*/ 	.word	0x000bcbc0


	//   ....[105]....
        /*87e0*/ 	.word	0x000bcc00


	//   ....[106]....
        /*87e4*/ 	.word	0x000bcc40


	//   ....[107]....
        /*87e8*/ 	.word	0x000bccc0


	//   ....[108]....
        /*87ec*/ 	.word	0x000bce20


	//   ....[109]....
        /*87f0*/ 	.word	0x000bce60


	//   ....[110]....
        /*87f4*/ 	.word	0x000bceb0


	//   ....[111]....
        /*87f8*/ 	.word	0x000bd010


	//   ....[112]....
        /*87fc*/ 	.word	0x000bd060


	//   ....[113]....
        /*8800*/ 	.word	0x000bd130


	//   ....[114]....
        /*8804*/ 	.word	0x000bd3a0


	//   ....[115]....
        /*8808*/ 	.word	0x000bd3c0


	//   ....[116]....
        /*880c*/ 	.word	0x000bd3e0


	//   ....[117]....
        /*8810*/ 	.word	0x000bd4b0


	//   ....[118]....
        /*8814*/ 	.word	0x000bd720


	//   ....[119]....
        /*8818*/ 	.word	0x000bd850


	//   ....[120]....
        /*881c*/ 	.word	0x000bd870


	//   ....[121]....
        /*8820*/ 	.word	0x000bd8c0


	//   ....[122]....
        /*8824*/ 	.word	0x000bdb70


	//   ....[123]....
        /*8828*/ 	.word	0x000bdba0


	//   ....[124]....
        /*882c*/ 	.word	0x000bdd00


	//   ....[125]....
        /*8830*/ 	.word	0x000bddc0


	//   ....[126]....
        /*8834*/ 	.word	0x000bde60


	//----- nvinfo : EIATTR_VRC_CTA_INIT_COUNT
	.align		4
.L_41:
        /*8838*/ 	.byte	0x02, 0x4a
	.zero		1
	.zero		1


	//----- nvinfo : EIATTR_EXIT_INSTR_OFFSETS
	.align		4
        /*883c*/ 	.byte	0x04, 0x1c
        /*883e*/ 	.short	(.L_43 - .L_42)


	//   ....[0]....
.L_42:
        /*8840*/ 	.word	0x000e3610


	//   ....[1]....
        /*8844*/ 	.word	0x000e3630


	//----- nvinfo : EIATTR_REQNTID
	.align		4
.L_43:
        /*8848*/ 	.byte	0x04, 0x10
        /*884a*/ 	.short	(.L_45 - .L_44)
.L_44:
        /*884c*/ 	.word	0x00000020
        /*8850*/ 	.word	0x00000001
        /*8854*/ 	.word	0x00000001


	//----- nvinfo : EIATTR_CBANK_PARAM_SIZE
	.align		4
.L_45:
        /*8858*/ 	.byte	0x03, 0x19
        /*885a*/ 	.short	0x0050


	//----- nvinfo : EIATTR_PARAM_CBANK
	.align		4
        /*885c*/ 	.byte	0x04, 0x0a
        /*885e*/ 	.short	(.L_47 - .L_46)
	.align		4
.L_46:
        /*8860*/ 	.word	index@(.nv.constant0.matmul_kernel)
        /*8864*/ 	.short	0x0380
        /*8866*/ 	.short	0x0050


	//----- nvinfo : EIATTR_SW_WAR
	.align		4
.L_47:
        /*8868*/ 	.byte	0x04, 0x36
        /*886a*/ 	.short	(.L_49 - .L_48)
.L_48:
        /*886c*/ 	.word	0x00000008
.L_49:


//--------------------- .nv.compat                --------------------------
	.section	.nv.compat,"",@"SHT_CUDA_COMPAT_INFO"
	.align	4
        /*0000*/ 	.byte	0x02, 0x02, 0x02, 0x00, 0x02, 0x05, 0x05, 0x00, 0x02, 0x03, 0x00, 0x00, 0x02, 0x06, 0x01, 0x00


//--------------------- .nv.callgraph             --------------------------
	.section	.nv.callgraph,"",@"SHT_CUDA_CALLGRAPH"
	.align	4
	.sectionentsize	8
	.align		4
        /*0000*/ 	.word	0x00000000
	.align		4
        /*0004*/ 	.word	0xffffffff
	.align		4
        /*0008*/ 	.word	0x00000000
	.align		4
        /*000c*/ 	.word	0xfffffffe
	.align		4
        /*0010*/ 	.word	0x00000000
	.align		4
        /*0014*/ 	.word	0xfffffffd
	.align		4
        /*0018*/ 	.word	0x00000000
	.align		4
        /*001c*/ 	.word	0xfffffffc


//--------------------- .text.matmul_kernel       --------------------------
	.section	.text.matmul_kernel,"ax",@progbits
	.align	128
        .global         matmul_kernel
        .type           matmul_kernel,@function
        .size           matmul_kernel,(.L_x_3 - matmul_kernel)
        .other          matmul_kernel,@"STO_CUDA_ENTRY STV_DEFAULT"
matmul_kernel:
.text.matmul_kernel:
[----:B------:R-:W0:Y:S02]  /*0000*/  LDC R1, c[0x0][0x37c] ;  /* 0x0000df00ff017b82 */ /* 0x000e240000000800 */
[----:B0-----:R-:W-:-:S06]  /*0010*/  VIADD R1, R1, 0xffffaa48 ;  /* 0xffffaa4801017836 */ /* 0x001fcc0000000000 */
[----:B------:R-:W0:Y:S01]  /*0020*/  LDC.64 R2, c[0x0][0x398] ;  /* 0x0000e600ff027b82 */ /* 0x000e220000000a00 */
[----:B------:R-:W1:Y:S01]  /*0030*/  S2R R7, SR_CTAID.X ;  /* 0x0000000000077919 */ /* 0x000e620000002500 */
[----:B------:R-:W2:Y:S01]  /*0040*/  LDCU UR38, c[0x0][0x3a0] ;  /* 0x00007400ff2677ac */ /* 0x000ea20008000800 */
[----:B------:R-:W-:Y:S01]  /*0050*/  STL [R1+0x60], RZ ;  /* 0x000060ff01007387 */ /* 0x000fe20000100800 */
[----:B------:R-:W-:Y:S01]  /*0060*/  UMOV UR4, 0x400 ;  /* 0x0000040000047882 */ /* 0x000fe20000000000 */
[----:B------:R-:W3:Y:S03]  /*0070*/  LDCU.64 UR40, c[0x0][0x358] ;  /* 0x00006b00ff2877ac */ /* 0x000ee60008000a00 */
[----:B------:R-:W4:Y:S01]  /*0080*/  S2UR UR5, SR_CgaCtaId ;  /* 0x00000000000579c3 */ /* 0x000f220000008800 */
[----:B------:R-:W-:Y:S04]  /*0090*/  STL [R1+0x64], RZ ;  /* 0x000064ff01007387 */ /* 0x000fe80000100800 */
[----:B------:R-:W-:Y:S04]  /*00a0*/  STL [R1+0x68], RZ ;  /* 0x000068ff01007387 */ /* 0x000fe80000100800 */
[----:B------:R-:W-:Y:S01]  /*00b0*/  STL [R1+0x6c], RZ ;  /* 0x00006cff01007387 */ /* 0x000fe20000100800 */
[----:B--2---:R-:W-:-:S03]  /*00c0*/  UIADD3 UR38, UPT, UPT, UR38, 0x3f, URZ ;  /* 0x0000003f26267890 */ /* 0x004fc6000fffe0ff */
[----:B------:R-:W-:Y:S01]  /*00d0*/  STL [R1+0x80], RZ ;  /* 0x000080ff01007387 */ /* 0x000fe20000100800 */
[----:B0-----:R-:W-:-:S03]  /*00e0*/  VIADD R0, R3, 0xff ;  /* 0x000000ff03007836 */ /* 0x001fc60000000000 */
[----:B------:R-:W-:Y:S01]  /*00f0*/  STL [R1+0x84], RZ ;  /* 0x000084ff01007387 */ /* 0x000fe20000100800 */
[----:B------:R-:W-:-:S03]  /*0100*/  UISETP.GE.AND UP0, UPT, UR38, 0x40, UPT ;  /* 0x000000402600788c */ /* 0x000fc6000bf06270 */
[----:B------:R-:W-:Y:S01]  /*0110*/  STL [R1+0x88], RZ ;  /* 0x000088ff01007387 */ /* 0x000fe20000100800 */
[----:B------:R-:W-:Y:S01]  /*0120*/  SHF.R.S32.HI R5, RZ, 0x1f, R0 ;  /* 0x0000001fff057819 */ /* 0x000fe20000011400 */
[----:B----4-:R-:W-:Y:S02]  /*0130*/  ULEA UR4, UR5, UR4, 0x18 ;  /* 0x0000000405047291 */ /* 0x010fe4000f8ec0ff */
[----:B------:R-:W-:Y:S01]  /*0140*/  STL [R1+0x8c], RZ ;  /* 0x00008cff01007387 */ /* 0x000fe20000100800 */
[----:B------:R-:W-:Y:S02]  /*0150*/  LEA.HI R5, R5, R0, RZ, 0x8 ;  /* 0x0000000005057211 */ /* 0x000fe400078f40ff */
[----:B-1----:R-:W-:Y:S01]  /*0160*/  IABS R10, R7 ;  /* 0x00000007000a7213 */ /* 0x002fe20000000000 */
[----:B------:R-:W-:Y:S01]  /*0170*/  STL [R1+0xa0], RZ ;  /* 0x0000a0ff01007387 */ /* 0x000fe20000100800 */
[----:B------:R-:W-:-:S03]  /*0180*/  SHF.R.S32.HI R5, RZ, 0x8, R5 ;  /* 0x00000008ff057819 */ /* 0x000fc60000011405 */
[----:B------:R-:W-:Y:S02]  /*0190*/  STL [R1+0xa4], RZ ;  /* 0x0000a4ff01007387 */ /* 0x000fe40000100800 */
[----:B------:R-:W-:Y:S02]  /*01a0*/  IMAD.SHL.U32 R6, R5, 0x8, RZ ;  /* 0x0000000805067824 */ /* 0x000fe400078e00ff */
[----:B------:R-:W-:Y:S03]  /*01b0*/  STL [R1+0xa8], RZ ;  /* 0x0000a8ff01007387 */ /* 0x000fe60000100800 */
[-C--:B------:R-:W-:Y:S01]  /*01c0*/  IABS R9, R6.reuse ;  /* 0x0000000600097213 */ /* 0x080fe20000000000 */
[----:B------:R-:W-:Y:S01]  /*01d0*/  STL [R1+0xac], RZ ;  /* 0x0000acff01007387 */ /* 0x000fe20000100800 */
[----:B------:R-:W-:Y:S02]  /*01e0*/  IABS R12, R6 ;  /* 0x00000006000c7213 */ /* 0x000fe40000000000 */
[----:B------:R-:W0:Y:S01]  /*01f0*/  I2F.RP R0, R9 ;  /* 0x0000000900007306 */ /* 0x000e220000209400 */
[----:B------:R-:W-:Y:S04]  /*0200*/  STL [R1+0xc0], RZ ;  /* 0x0000c0ff01007387 */ /* 0x000fe80000100800 */
[----:B------:R-:W-:Y:S04]  /*0210*/  STL [R1+0xc4], RZ ;  /* 0x0000c4ff01007387 */ /* 0x000fe80000100800 */
[----:B------:R-:W-:Y:S04]  /*0220*/  STL [R1+0xc8], RZ ;  /* 0x0000c8ff01007387 */ /* 0x000fe80000100800 */
[----:B------:R-:W-:Y:S01]  /*0230*/  STL [R1+0xcc], RZ ;  /* 0x0000ccff01007387 */ /* 0x000fe20000100800 */
[----:B0-----:R-:W0:Y:S03]  /*0240*/  MUFU.RCP R0, R0 ;  /* 0x0000000000007308 */ /* 0x001e260000001000 */
[----:B------:R-:W-:Y:S04]  /*0250*/  STL [R1+0x150], RZ ;  /* 0x000150ff01007387 */ /* 0x000fe80000100800 */
[----:B------:R-:W-:Y:S04]  /*0260*/  STL [R1+0x154], RZ ;  /* 0x000154ff01007387 */ /* 0x000fe80000100800 */
[----:B------:R-:W-:Y:S04]  /*0270*/  STL [R1+0x158], RZ ;  /* 0x000158ff01007387 */ /* 0x000fe80000100800 */
[----:B------:R-:W-:Y:S01]  /*0280*/  STL [R1+0x15c], RZ ;  /* 0x00015cff01007387 */ /* 0x000fe20000100800 */
[----:B0-----:R-:W-:-:S03]  /*0290*/  VIADD R4, R0, 0xffffffe ;  /* 0x0ffffffe00047836 */ /* 0x001fc60000000000 */
[----:B------:R-:W-:Y:S01]  /*02a0*/  STL [R1+0x170], RZ ;  /* 0x000170ff01007387 */ /* 0x000fe20000100800 */
[----:B------:R-:W-:Y:S01]  /*02b0*/  IMAD.MOV R0, RZ, RZ, -R12 ;  /* 0x000000ffff007224 */ /* 0x000fe200078e0a0c */
[----:B------:R0:W1:Y:S02]  /*02c0*/  F2I.FTZ.U32.TRUNC.NTZ R5, R4 ;  /* 0x0000000400057305 */ /* 0x000064000021f000 */
[----:B------:R-:W-:Y:S04]  /*02d0*/  STL [R1+0x174], RZ ;  /* 0x000174ff01007387 */ /* 0x000fe80000100800 */
[----:B------:R-:W-:Y:S04]  /*02e0*/  STL [R1+0x178], RZ ;  /* 0x000178ff01007387 */ /* 0x000fe80000100800 */
[----:B------:R-:W-:Y:S01]  /*02f0*/  STL [R1+0x17c], RZ ;  /* 0x00017cff01007387 */ /* 0x000fe20000100800 */
[----:B0-----:R-:W-:-:S03]  /*0300*/  IMAD.MOV.U32 R4, RZ, RZ, RZ ;  /* 0x000000ffff047224 */ /* 0x001fc600078e00ff */
[----:B------:R-:W-:Y:S01]  /*0310*/  STL [R1+0x190], RZ ;  /* 0x000190ff01007387 */ /* 0x000fe20000100800 */
[----:B-1----:R-:W-:-:S03]  /*0320*/  IMAD.MOV R8, RZ, RZ, -R5 ;  /* 0x000000ffff087224 */ /* 0x002fc600078e0a05 */
[----:B------:R-:W-:Y:S01]  /*0330*/  STL [R1+0x194], RZ ;  /* 0x000194ff01007387 */ /* 0x000fe20000100800 */
[----:B------:R-:W-:-:S03]  /*0340*/  IMAD R11, R8, R9, RZ ;  /* 0x00000009080b7224 */ /* 0x000fc600078e02ff */
[----:B------:R-:W-:Y:S01]  /*0350*/  STL [R1+0x198], RZ ;  /* 0x000198ff01007387 */ /* 0x000fe20000100800 */
[----:B------:R-:W-:Y:S02]  /*0360*/  IMAD.MOV.U32 R8, RZ, RZ, R10 ;  /* 0x000000ffff087224 */ /* 0x000fe400078e000a */
[----:B------:R-:W-:Y:S01]  /*0370*/  IMAD.HI.U32 R5, R5, R11, R4 ;  /* 0x0000000b05057227 */ /* 0x000fe200078e0004 */
[----:B------:R-:W-:Y:S04]  /*0380*/  STL [R1+0x19c], RZ ;  /* 0x00019cff01007387 */ /* 0x000fe80000100800 */
[----:B------:R-:W-:Y:S01]  /*0390*/  STL [R1+0x1b0], RZ ;  /* 0x0001b0ff01007387 */ /* 0x000fe20000100800 */
[----:B------:R-:W-:-:S03]  /*03a0*/  IMAD.HI.U32 R5, R5, R8, RZ ;  /* 0x0000000805057227 */ /* 0x000fc600078e00ff */
[----:B------:R-:W-:Y:S01]  /*03b0*/  STL [R1+0x1b4], RZ ;  /* 0x0001b4ff01007387 */ /* 0x000fe20000100800 */
[----:B------:R-:W-:-:S03]  /*03c0*/  IMAD R0, R5, R0, R8 ;  /* 0x0000000005007224 */ /* 0x000fc600078e0208 */
[----:B------:R-:W-:Y:S02]  /*03d0*/  STL [R1+0x1b8], RZ ;  /* 0x0001b8ff01007387 */ /* 0x000fe40000100800 */
[----:B------:R-:W-:Y:S02]  /*03e0*/  ISETP.GT.U32.AND P1, PT, R9, R0, PT ;  /* 0x000000000900720c */ /* 0x000fe40003f24070 */
[----:B------:R-:W-:Y:S04]  /*03f0*/  STL [R1+0x1bc], RZ ;  /* 0x0001bcff01007387 */ /* 0x000fe80000100800 */
[----:B------:R-:W-:Y:S04]  /*0400*/  STL [R1+0x1d0], RZ ;  /* 0x0001d0ff01007387 */ /* 0x000fe80000100800 */
[----:B------:R-:W-:Y:S03]  /*0410*/  STL [R1+0x1d4], RZ ;  /* 0x0001d4ff01007387 */ /* 0x000fe60000100800 */
[----:B------:R-:W-:Y:S01]  /*0420*/  @!P1 IMAD.IADD R0, R0, 0x1, -R9 ;  /* 0x0000000100009824 */ /* 0x000fe200078e0a09 */
[----:B------:R-:W-:Y:S01]  /*0430*/  STL [R1+0x1d8], RZ ;  /* 0x0001d8ff01007387 */ /* 0x000fe20000100800 */
[----:B------:R-:W-:Y:S01]  /*0440*/  @!P1 VIADD R5, R5, 0x1 ;  /* 0x0000000105059836 */ /* 0x000fe20000000000 */
[----:B------:R-:W-:-:S02]  /*0450*/  ISETP.NE.AND P1, PT, R6, RZ, PT ;  /* 0x000000ff0600720c */ /* 0x000fc40003f25270 */
[----:B------:R-:W-:Y:S01]  /*0460*/  STL [R1+0x1dc], RZ ;  /* 0x0001dcff01007387 */ /* 0x000fe20000100800 */
[----:B------:R-:W-:Y:S02]  /*0470*/  ISETP.GE.U32.AND P0, PT, R0, R9, PT ;  /* 0x000000090000720c */ /* 0x000fe40003f06070 */
[----:B------:R-:W-:Y:S01]  /*0480*/  LOP3.LUT R0, R7, R6, RZ, 0x3c, !PT ;  /* 0x0000000607007212 */ /* 0x000fe200078e3cff */
[----:B------:R-:W-:Y:S03]  /*0490*/  STL [R1+0x1f0], RZ ;  /* 0x0001f0ff01007387 */ /* 0x000fe60000100800 */
[----:B------:R-:W-:Y:S01]  /*04a0*/  ISETP.GE.AND P2, PT, R0, RZ, PT ;  /* 0x000000ff0000720c */ /* 0x000fe20003f46270 */
[----:B------:R-:W-:Y:S01]  /*04b0*/  STL [R1+0x1f4], RZ ;  /* 0x0001f4ff01007387 */ /* 0x000fe20000100800 */
[----:B------:R-:W-:-:S03]  /*04c0*/  VIADD R0, R2, 0x7f ;  /* 0x0000007f02007836 */ /* 0x000fc60000000000 */
[----:B------:R-:W-:Y:S02]  /*04d0*/  STL [R1+0x1f8], RZ ;  /* 0x0001f8ff01007387 */ /* 0x000fe40000100800 */
[----:B------:R-:W-:Y:S02]  /*04e0*/  @P0 VIADD R5, R5, 0x1 ;  /* 0x0000000105050836 */ /* 0x000fe40000000000 */
[----:B------:R-:W-:Y:S02]  /*04f0*/  STL [R1+0x1fc], RZ ;  /* 0x0001fcff01007387 */ /* 0x000fe40000100800 */
[----:B------:R-:W-:Y:S01]  /*0500*/  IMAD.MOV.U32 R4, RZ, RZ, R5 ;  /* 0x000000ffff047224 */ /* 0x000fe200078e0005 */
[----:B------:R-:W-:Y:S01]  /*0510*/  SHF.R.S32.HI R5, RZ, 0x1f, R0 ;  /* 0x0000001fff057819 */ /* 0x000fe20000011400 */
[----:B------:R-:W-:Y:S02]  /*0520*/  STL [R1+0x210], RZ ;  /* 0x000210ff01007387 */ /* 0x000fe40000100800 */
[----:B------:R-:W-:Y:S01]  /*0530*/  @!P2 IMAD.MOV R4, RZ, RZ, -R4 ;  /* 0x000000ffff04a224 */ /* 0x000fe200078e0a04 */
[----:B------:R-:W-:Y:S01]  /*0540*/  @!P1 LOP3.LUT R4, RZ, R6, RZ, 0x33, !PT ;  /* 0x00000006ff049212 */ /* 0x000fe200078e33ff */
[----:B------:R-:W-:Y:S01]  /*0550*/  STL [R1+0x214], RZ ;  /* 0x000214ff01007387 */ /* 0x000fe20000100800 */
[----:B------:R-:W-:-:S03]  /*0560*/  LEA.HI R5, R5, R0, RZ, 0x7 ;  /* 0x0000000005057211 */ /* 0x000fc600078f38ff */
[----:B------:R-:W-:Y:S01]  /*0570*/  STL [R1+0x218], RZ ;  /* 0x000218ff01007387 */ /* 0x000fe20000100800 */
[----:B------:R-:W-:Y:S02]  /*0580*/  IMAD.SHL.U32 R8, R4, 0x8, RZ ;  /* 0x0000000804087824 */ /* 0x000fe400078e00ff */
[----:B------:R-:W-:Y:S01]  /*0590*/  IMAD.MOV R4, RZ, RZ, -R4 ;  /* 0x000000ffff047224 */ /* 0x000fe200078e0a04 */
[----:B------:R-:W-:Y:S02]  /*05a0*/  STL [R1+0x21c], RZ ;  /* 0x00021cff01007387 */ /* 0x000fe40000100800 */
[----:B------:R-:W-:Y:S01]  /*05b0*/  LEA.HI.SX32 R5, R5, -R8, 0x19 ;  /* 0x8000000805057211 */ /* 0x000fe200078fcaff */
[----:B------:R-:W-:Y:S01]  /*05c0*/  IMAD R6, R6, R4, R7 ;  /* 0x0000000406067224 */ /* 0x000fe200078e0207 */
[----:B------:R-:W-:Y:S02]  /*05d0*/  STL [R1+0x230], RZ ;  /* 0x000230ff01007387 */ /* 0x000fe40000100800 */
[----:B------:R-:W-:-:S02]  /*05e0*/  VIMNMX R13, PT, PT, R5, 0x8, PT ;  /* 0x00000008050d7848 */ /* 0x000fc40003fe0100 */
[----:B------:R-:W-:Y:S01]  /*05f0*/  STL [R1+0x234], RZ ;  /* 0x000234ff01007387 */ /* 0x000fe20000100800 */
[----:B------:R-:W-:Y:S02]  /*0600*/  IABS R11, R6 ;  /* 0x00000006000b7213 */ /* 0x000fe40000000000 */
[----:B------:R-:W-:Y:S01]  /*0610*/  IABS R9, R13 ;  /* 0x0000000d00097213 */ /* 0x000fe20000000000 */
[----:B------:R-:W-:Y:S03]  /*0620*/  STL [R1+0x238], RZ ;  /* 0x000238ff01007387 */ /* 0x000fe60000100800 */
        /* <DEDUP_REMOVED lines=11> */
[----:B------:R-:W-:Y:S04]  /*06e0*/  STL [R1+0x27c], RZ ;  /* 0x00027cff01007387 */ /* 0x000fe80000100800 */
[----:B------:R-:W-:Y:S01]  /*06f0*/  STL [R1+0x280], RZ ;  /* 0x000280ff01007387 */ /* 0x000fe20000100800 */
[----:B------:R-:W0:Y:S03]  /*0700*/  F2I.FTZ.U32.TRUNC.NTZ R5, R5 ;  /* 0x0000000500057305 */ /* 0x000e26000021f000 */
[----:B------:R-:W-:Y:S04]  /*0710*/  STL [R1+0x284], RZ ;  /* 0x000284ff01007387 */ /* 0x000fe80000100800 */
[----:B------:R-:W-:Y:S04]  /*0720*/  STL [R1+0x288], RZ ;  /* 0x000288ff01007387 */ /* 0x000fe80000100800 */
[----:B------:R-:W-:Y:S04]  /*0730*/  STL [R1+0x28c], RZ ;  /* 0x00028cff01007387 */ /* 0x000fe80000100800 */
[----:B------:R-:W-:Y:S01]  /*0740*/  STL [R1+0x2a0], RZ ;  /* 0x0002a0ff01007387 */ /* 0x000fe20000100800 */
[----:B0-----:R-:W-:-:S03]  /*0750*/  IMAD.MOV R10, RZ, RZ, -R5 ;  /* 0x000000ffff0a7224 */ /* 0x001fc600078e0a05 */
[----:B------:R-:W-:Y:S01]  /*0760*/  STL [R1+0x2a4], RZ ;  /* 0x0002a4ff01007387 */ /* 0x000fe20000100800 */
[----:B------:R-:W-:Y:S01]  /*0770*/  IMAD.MOV.U32 R4, RZ, RZ, R10 ;  /* 0x000000ffff047224 */ /* 0x000fe200078e000a */
[----:B------:R-:W-:Y:S02]  /*0780*/  IABS R10, R13 ;  /* 0x0000000d000a7213 */ /* 0x000fe40000000000 */
[----:B------:R-:W-:Y:S01]  /*0790*/  STL [R1+0x2a8], RZ ;  /* 0x0002a8ff01007387 */ /* 0x000fe20000100800 */
[----:B------:R-:W-:Y:S02]  /*07a0*/  IMAD R7, R4, R9, RZ ;  /* 0x0000000904077224 */ /* 0x000fe400078e02ff */
[----:B------:R-:W-:Y:S01]  /*07b0*/  IMAD.MOV.U32 R4, RZ, RZ, RZ ;  /* 0x000000ffff047224 */ /* 0x000fe200078e00ff */
[----:B------:R-:W-:Y:S03]  /*07c0*/  STL [R1+0x2ac], RZ ;  /* 0x0002acff01007387 */ /* 0x000fe60000100800 */
[----:B------:R-:W-:Y:S01]  /*07d0*/  IMAD.HI.U32 R4, R5, R7, R4 ;  /* 0x0000000705047227 */ /* 0x000fe200078e0004 */
[----:B------:R-:W-:Y:S03]  /*07e0*/  STL [R1+0x2c0], RZ ;  /* 0x0002c0ff01007387 */ /* 0x000fe60000100800 */
[----:B------:R-:W-:Y:S01]  /*07f0*/  IMAD.MOV R5, RZ, RZ, -R10 ;  /* 0x000000ffff057224 */ /* 0x000fe200078e0a0a */
        /* <DEDUP_REMOVED lines=18> */
[----:B------:R-:W-:Y:S04]  /*0920*/  STL [R1+0x338], RZ ;  /* 0x000338ff01007387 */ /* 0x000fe80000100800 */
[----:B------:R-:W-:Y:S02]  /*0930*/  STL [R1+0x33c], RZ ;  /* 0x00033cff01007387 */ /* 0x000fe40000100800 */
[----:B------:R-:W-:-:S02]  /*0940*/  @P0 VIADD R0, R0, 0x1 ;  /* 0x0000000100000836 */ /* 0x000fc40000000000 */
[----:B------:R-:W-:Y:S04]  /*0950*/  STL [R1+0x350], RZ ;  /* 0x000350ff01007387 */ /* 0x000fe80000100800 */
[----:B------:R-:W-:Y:S01]  /*0960*/  STL [R1+0x354], RZ ;  /* 0x000354ff01007387 */ /* 0x000fe20000100800 */
[----:B------:R-:W-:Y:S01]  /*0970*/  @!P2 IMAD.MOV R0, RZ, RZ, -R0 ;  /* 0x000000ffff00a224 */ /* 0x000fe200078e0a00 */
[----:B------:R-:W-:Y:S02]  /*0980*/  @!P1 LOP3.LUT R0, RZ, R13, RZ, 0x33, !PT ;  /* 0x0000000dff009212 */ /* 0x000fe400078e33ff */
[----:B------:R-:W-:Y:S03]  /*0990*/  STL [R1+0x358], RZ ;  /* 0x000358ff01007387 */ /* 0x000fe60000100800 */
[----:B------:R-:W-:Y:S01]  /*09a0*/  IMAD.MOV R4, RZ, RZ, -R0 ;  /* 0x000000ffff047224 */ /* 0x000fe200078e0a00 */
[----:B------:R-:W-:Y:S01]  /*09b0*/  STL [R1+0x35c], RZ ;  /* 0x00035cff01007387 */ /* 0x000fe20000100800 */
[----:B------:R-:W-:-:S02]  /*09c0*/  IMAD.SHL.U32 R5, R0, 0x100, RZ ;  /* 0x0000010000057824 */ /* 0x000fc400078e00ff */
[----:B------:R-:W-:Y:S01]  /*09d0*/  IMAD R4, R13, R4, R6 ;  /* 0x000000040d047224 */ /* 0x000fe200078e0206 */
[----:B------:R-:W-:Y:S01]  /*09e0*/  STL [R1+0x360], RZ ;  /* 0x000360ff01007387 */ /* 0x000fe20000100800 */
[C---:B------:R-:W-:Y:S02]  /*09f0*/  VIADD R7, R5.reuse, 0x2 ;  /* 0x0000000205077836 */ /* 0x040fe40000000000 */
[----:B------:R-:W-:Y:S01]  /*0a00*/  IMAD.IADD R4, R8, 0x1, R4 ;  /* 0x0000000108047824 */ /* 0x000fe200078e0204 */
[----:B------:R-:W-:Y:S01]  /*0a10*/  STL [R1+0x364], RZ ;  /* 0x000364ff01007387 */ /* 0x000fe20000100800 */
[C---:B------:R-:W-:Y:S02]  /*0a20*/  VIADD R8, R5.reuse, 0x1 ;  /* 0x0000000105087836 */ /* 0x040fe40000000000 */
[C---:B------:R-:W-:Y:S01]  /*0a30*/  VIADD R0, R5.reuse, 0x3 ;  /* 0x0000000305007836 */ /* 0x040fe20000000000 */
[----:B------:R-:W-:Y:S01]  /*0a40*/  STL [R1+0x368], RZ ;  /* 0x000368ff01007387 */ /* 0x000fe20000100800 */
[----:B------:R-:W-:-:S02]  /*0a50*/  VIADD R29, R5, 0x31 ;  /* 0x00000031051d7836 */ /* 0x000fc40000000000 */
[C---:B------:R-:W-:Y:S01]  /*0a60*/  VIADD R59, R5.reuse, 0x32 ;  /* 0x00000032053b7836 */ /* 0x040fe20000000000 */
[----:B------:R-:W-:Y:S01]  /*0a70*/  STL [R1+0x36c], RZ ;  /* 0x00036cff01007387 */ /* 0x000fe20000100800 */
[C---:B------:R-:W-:Y:S02]  /*0a80*/  VIADD R60, R5.reuse, 0x35 ;  /* 0x00000035053c7836 */ /* 0x040fe40000000000 */
[C---:B------:R-:W-:Y:S01]  /*0a90*/  VIADD R28, R5.reuse, 0x37 ;  /* 0x00000037051c7836 */ /* 0x040fe20000000000 */
        /* <DEDUP_REMOVED lines=57> */
[----:B------:R-:W-:Y:S04]  /*0e30*/  STL [R1+0x42c], RZ ;  /* 0x00042cff01007387 */ /* 0x000fe80000100800 */
        /* <DEDUP_REMOVED lines=920> */
[----:B------:R-:W-:Y:S04]  /*47c0*/  STL [R1+0x24], R5 ;  /* 0x0000240501007387 */ /* 0x000fe80000100800 */
[----:B------:R0:W-:Y:S04]  /*47d0*/  STL [R1+0x700], R8 ;  /* 0x0007000801007387 */ /* 0x0001e80000100800 */
[----:B------:R1:W-:Y:S04]  /*47e0*/  STL [R1+0x6fc], R7 ;  /* 0x0006fc0701007387 */ /* 0x0003e80000100800 */
[----:B------:R2:W-:Y:S01]  /*47f0*/  STL [R1+0x6f8], R0 ;  /* 0x0006f80001007387 */ /* 0x0005e20000100800 */
[C---:B0-----:R-:W-:Y:S01]  /*4800*/  VIADD R8, R5.reuse, 0x4 ;  /* 0x0000000405087836 */ /* 0x041fe20000000000 */
[----:B------:R-:W0:Y:S01]  /*4810*/  S2R R14, SR_TID.X ;  /* 0x00000000000e7919 */ /* 0x000e220000002100 */
[----:B-1----:R-:W-:-:S03]  /*4820*/  VIADD R7, R5, 0x5 ;  /* 0x0000000505077836 */ /* 0x002fc60000000000 */
[----:B------:R1:W-:Y:S01]  /*4830*/  STL [R1+0x6f4], R8 ;  /* 0x0006f40801007387 */ /* 0x0003e20000100800 */
[----:B--2---:R-:W-:-:S03]  /*4840*/  VIADD R0, R5, 0x6 ;  /* 0x0000000605007836 */ /* 0x004fc60000000000 */
[----:B------:R2:W-:Y:S04]  /*4850*/  STL [R1+0x6ec], R7 ;  /* 0x0006ec0701007387 */ /* 0x0005e80000100800 */
[----:B------:R4:W-:Y:S01]  /*4860*/  STL [R1+0x6e8], R0 ;  /* 0x0006e80001007387 */ /* 0x0009e20000100800 */
[C---:B-1----:R-:W-:Y:S02]  /*4870*/  VIADD R8, R5.reuse, 0x7 ;  /* 0x0000000705087836 */ /* 0x042fe40000000000 */
[----:B--2---:R-:W-:-:S03]  /*4880*/  VIADD R7, R5, 0x8 ;  /* 0x0000000805077836 */ /* 0x004fc60000000000 */
[----:B------:R1:W-:Y:S01]  /*4890*/  STL [R1+0x6e4], R8 ;  /* 0x0006e40801007387 */ /* 0x0003e20000100800 */
[----:B----4-:R-:W-:-:S03]  /*48a0*/  VIADD R0, R5, 0x9 ;  /* 0x0000000905007836 */ /* 0x010fc60000000000 */
[----:B------:R2:W-:Y:S04]  /*48b0*/  STL [R1+0x6e0], R7 ;  /* 0x0006e00701007387 */ /* 0x0005e80000100800 */
[----:B------:R4:W-:Y:S01]  /*48c0*/  STL [R1+0x6dc], R0 ;  /* 0x0006dc0001007387 */ /* 0x0009e20000100800 */
[C---:B-1----:R-:W-:Y:S01]  /*48d0*/  VIADD R8, R5.reuse, 0xa ;  /* 0x0000000a05087836 */ /* 0x042fe20000000000 */
[----:B0-----:R-:W-:Y:S01]  /*48e0*/  LOP3.LUT R6, R14, 0x1f, RZ, 0xc0, !PT ;  /* 0x0000001f0e067812 */ /* 0x001fe200078ec0ff */
[----:B--2---:R-:W-:-:S03]  /*48f0*/  VIADD R7, R5, 0xb ;  /* 0x0000000b05077836 */ /* 0x004fc60000000000 */
[----:B------:R0:W-:Y:S01]  /*4900*/  STL [R1+0x6d8], R8 ;  /* 0x0006d80801007387 */ /* 0x0001e20000100800 */
[----:B----4-:R-:W-:-:S03]  /*4910*/  VIADD R0, R5, 0xc ;  /* 0x0000000c05007836 */ /* 0x010fc60000000000 */
[----:B------:R1:W-:Y:S04]  /*4920*/  STL [R1+0x6d4], R7 ;  /* 0x0006d40701007387 */ /* 0x0003e80000100800 */
[----:B------:R2:W-:Y:S01]  /*4930*/  STL [R1+0x6d0], R0 ;  /* 0x0006d00001007387 */ /* 0x0005e20000100800 */
[C---:B0-----:R-:W-:Y:S02]  /*4940*/  VIADD R8, R5.reuse, 0xd ;  /* 0x0000000d05087836 */ /* 0x041fe40000000000 */
[----:B-1----:R-:W-:-:S03]  /*4950*/  VIADD R7, R5, 0xe ;  /* 0x0000000e05077836 */ /* 0x002fc60000000000 */
[----:B------:R0:W-:Y:S01]  /*4960*/  STL [R1+0x6cc], R8 ;  /* 0x0006cc0801007387 */ /* 0x0001e20000100800 */
[----:B--2---:R-:W-:-:S03]  /*4970*/  VIADD R0, R5, 0xf ;  /* 0x0000000f05007836 */ /* 0x004fc60000000000 */
        /* <DEDUP_REMOVED lines=69> */
[C---:B-1----:R-:W-:Y:S02]  /*4dd0*/  VIADD R7, R5.reuse, 0x33 ;  /* 0x0000003305077836 */ /* 0x042fe40000000000 */
[----:B--2---:R-:W-:-:S03]  /*4de0*/  VIADD R0, R5, 0x34 ;  /* 0x0000003405007836 */ /* 0x004fc60000000000 */
[----:B------:R0:W-:Y:S04]  /*4df0*/  STL [R1+0x638], R7 ;  /* 0x0006380701007387 */ /* 0x0001e80000100800 */
[----:B------:R1:W-:Y:S01]  /*4e00*/  STL [R1+0x634], R0 ;  /* 0x0006340001007387 */ /* 0x0003e20000100800 */
[C---:B0-----:R-:W-:Y:S02]  /*4e10*/  VIADD R7, R5.reuse, 0x38 ;  /* 0x0000003805077836 */ /* 0x041fe40000000000 */
[----:B-1----:R-:W-:-:S05]  /*4e20*/  VIADD R0, R5, 0x36 ;  /* 0x0000003605007836 */ /* 0x002fca0000000000 */
[----:B------:R0:W-:Y:S04]  /*4e30*/  STL [R1+0x62c], R0 ;  /* 0x00062c0001007387 */ /* 0x0001e80000100800 */
[----:B------:R1:W-:Y:S01]  /*4e40*/  STL [R1+0x624], R7 ;  /* 0x0006240701007387 */ /* 0x0003e20000100800 */
[C---:B0-----:R-:W-:Y:S02]  /*4e50*/  VIADD R0, R5.reuse, 0x39 ;  /* 0x0000003905007836 */ /* 0x041fe40000000000 */
[----:B-1----:R-:W-:-:S03]  /*4e60*/  VIADD R7, R5, 0x3b ;  /* 0x0000003b05077836 */ /* 0x002fc60000000000 */
[----:B------:R0:W-:Y:S04]  /*4e70*/  STL [R1+0x620], R0 ;  /* 0x0006200001007387 */ /* 0x0001e80000100800 */
        /* <DEDUP_REMOVED lines=48> */
[----:B------:R1:W-:Y:S01]  /*5180*/  STL [R1+0x5b4], R8 ;  /* 0x0005b40801007387 */ /* 0x0003e20000100800 */
[C---:B0-----:R-:W-:Y:S02]  /*5190*/  VIADD R0, R5.reuse, 0x55 ;  /* 0x0000005505007836 */ /* 0x041fe40000000000 */
[----:B-1----:R-:W-:-:S03]  /*51a0*/  VIADD R8, R5, 0x58 ;  /* 0x0000005805087836 */ /* 0x002fc60000000000 */
        /* <DEDUP_REMOVED lines=187> */
[----:B0-----:R-:W-:Y:S02]  /*5d60*/  IMAD.SHL.U32 R0, R4, 0x80, RZ ;  /* 0x0000008004007824 */ /* 0x001fe400078e00ff */
[C---:B------:R-:W-:Y:S02]  /*5d70*/  VIADD R4, R5.reuse, 0xb4 ;  /* 0x000000b405047836 */ /* 0x040fe40000000000 */
[----:B-1----:R-:W-:-:S03]  /*5d80*/  VIADD R8, R5, 0xb6 ;  /* 0x000000b605087836 */ /* 0x002fc60000000000 */
[----:B------:R0:W-:Y:S01]  /*5d90*/  STL [R1+0x1a0], R4 ;  /* 0x0001a00401007387 */ /* 0x0001e20000100800 */
[----:B--2---:R-:W-:-:S05]  /*5da0*/  VIADD R7, R5, 0xb5 ;  /* 0x000000b505077836 */ /* 0x004fca0000000000 */
[----:B------:R1:W-:Y:S01]  /*5db0*/  STL [R1+0x16c], R7 ;  /* 0x00016c0701007387 */ /* 0x0003e20000100800 */
[----:B0-----:R-:W-:-:S03]  /*5dc0*/  LOP3.LUT R4, R0, 0x1f, R14, 0xf8, !PT ;  /* 0x0000001f00047812 */ /* 0x001fc600078ef80e */
[----:B------:R0:W-:Y:S01]  /*5dd0*/  STL [R1+0x168], R8 ;  /* 0x0001680801007387 */ /* 0x0001e20000100800 */
[C---:B------:R-:W-:Y:S01]  /*5de0*/  VIADD R14, R5.reuse, 0xf6 ;  /* 0x000000f6050e7836 */ /* 0x040fe20000000000 */
[----:B------:R-:W-:Y:S02]  /*5df0*/  LOP3.LUT R47, R4, 0x40, RZ, 0xfc, !PT ;  /* 0x00000040042f7812 */ /* 0x000fe400078efcff */
[----:B-1----:R-:W-:Y:S01]  /*5e00*/  LOP3.LUT R7, R0, 0x20, R6, 0xfe, !PT ;  /* 0x0000002000077812 */ /* 0x002fe200078efe06 */
[C---:B------:R-:W-:Y:S02]  /*5e10*/  VIADD R6, R5.reuse, 0xb7 ;  /* 0x000000b705067836 */ /* 0x040fe40000000000 */
[C---:B------:R-:W-:Y:S02]  /*5e20*/  VIADD R0, R5.reuse, 0xb8 ;  /* 0x000000b805007836 */ /* 0x040fe40000000000 */
[----:B------:R1:W-:Y:S01]  /*5e30*/  STL [R1+0x1f94], R7 ;  /* 0x001f940701007387 */ /* 0x0003e20000100800 */
[----:B0-----:R-:W-:-:S03]  /*5e40*/  VIADD R8, R5, 0xfc ;  /* 0x000000fc05087836 */ /* 0x001fc60000000000 */
[----:B------:R-:W-:Y:S04]  /*5e50*/  STL [R1+0x1f90], R4 ;  /* 0x001f900401007387 */ /* 0x000fe80000100800 */
[----:B------:R0:W-:Y:S01]  /*5e60*/  STL [R1+0x164], R6 ;  /* 0x0001640601007387 */ /* 0x0001e20000100800 */
[----:B-1----:R-:W-:-:S03]  /*5e70*/  VIADD R7, R5, 0xb9 ;  /* 0x000000b905077836 */ /* 0x002fc60000000000 */
        /* <DEDUP_REMOVED lines=62> */
[----:B------:R-:W-:Y:S01]  /*6260*/  VIADD R5, R5, 0xff ;  /* 0x000000ff05057836 */ /* 0x000fe20000000000 */
[----:B-1----:R-:W-:-:S05]  /*6270*/  LOP3.LUT R0, R4, 0x60, RZ, 0xfc, !PT ;  /* 0x0000006004007812 */ /* 0x002fca00078efcff */
[----:B------:R0:W-:Y:S04]  /*6280*/  STL [R1+0x1f98], R0 ;  /* 0x001f980001007387 */ /* 0x0001e80000100800 */
[----:B------:R0:W-:Y:S01]  /*6290*/  STL [R1+0x1f9c], R47 ;  /* 0x001f9c2f01007387 */ /* 0x0001e20000100800 */
[----:B---3--:R-:W-:Y:S05]  /*62a0*/  BRA.U !UP0, `(.L_x_0) ;  /* 0x0000086d08607547 */ /* 0x008fea000b800000 */
[----:B------:R1:W-:Y:S01]  /*62b0*/  STL [R1+0x3c90], R43 ;  /* 0x003c902b01007387 */ /* 0x0003e20000100800 */
[----:B0-----:R-:W-:Y:S02]  /*62c0*/  IABS R47, R2 ;  /* 0x00000002002f7213 */ /* 0x001fe40000000000 */
[----:B------:R-:W-:Y:S01]  /*62d0*/  IABS R4, R3 ;  /* 0x0000000300047213 */ /* 0x000fe20000000000 */
[----:B------:R-:W-:Y:S01]  /*62e0*/  IMAD.MOV.U32 R26, RZ, RZ, RZ ;  /* 0x000000ffff1a7224 */ /* 0x000fe200078e00ff */
[----:B------:R-:W-:Y:S01]  /*62f0*/  IABS R54, R5 ;  /* 0x0000000500367213 */ /* 0x000fe20000000000 */
[----:B------:R-:W0:Y:S01]  /*6300*/  LDCU.128 UR20, c[0x0][0x380] ;  /* 0x00007000ff1477ac */ /* 0x000e220008000c00 */
[----:B-1----:R-:W2:Y:S01]  /*6310*/  LDL R43, [R1+0x1f90] ;  /* 0x001f9000012b7983 */ /* 0x002ea20000100800 */
[----:B------:R-:W-:Y:S01]  /*6320*/  ISETP.GE.AND P0, PT, R5, RZ, PT ;  /* 0x000000ff0500720c */ /* 0x000fe20003f06270 */
[----:B------:R-:W1:Y:S02]  /*6330*/  LDCU UR45, c[0x0][0x3a4] ;  /* 0x00007480ff2d77ac */ /* 0x000e640008000800 */
[----:B------:R3:W-:Y:S01]  /*6340*/  STL [R1+0x3c8c], R44 ;  /* 0x003c8c2c01007387 */ /* 0x0007e20000100800 */
[----:B------:R-:W-:Y:S01]  /*6350*/  ISETP.GE.AND P3, PT, R6, RZ, PT ;  /* 0x000000ff0600720c */ /* 0x000fe20003f66270 */
[----:B------:R-:W4:Y:S01]  /*6360*/  LDCU UR47, c[0x0][0x3b0] ;  /* 0x00007600ff2f77ac */ /* 0x000f220008000800 */
[----:B------:R-:W5:Y:S01]  /*6370*/  LDCU UR39, c[0x0][0x3a8] ;  /* 0x00007500ff2777ac */ /* 0x000f620008000800 */
[----:B---3--:R-:W3:Y:S01]  /*6380*/  LDL R44, [R1+0x1f94] ;  /* 0x001f9400012c7983 */ /* 0x008ee20000100800 */
[----:B------:R-:W0:Y:S03]  /*6390*/  LDCU UR5, c[0x0][0x3a8] ;  /* 0x00007500ff0577ac */ /* 0x000e260008000800 */
[----:B------:R1:W-:Y:S01]  /*63a0*/  STL [R1+0x3c88], R45 ;  /* 0x003c882d01007387 */ /* 0x0003e20000100800 */
[----:B------:R-:W0:Y:S01]  /*63b0*/  LDCU UR6, c[0x0][0x3a8] ;  /* 0x00007500ff0677ac */ /* 0x000e220008000800 */
[----:B------:R-:W0:Y:S01]  /*63c0*/  LDCU UR7, c[0x0][0x3a8] ;  /* 0x00007500ff0777ac */ /* 0x000e220008000800 */
[----:B------:R-:W0:Y:S01]  /*63d0*/  LDCU UR8, c[0x0][0x3a8] ;  /* 0x00007500ff0877ac */ /* 0x000e220008000800 */
[----:B-1----:R-:W4:Y:S01]  /*63e0*/  LDL R45, [R1+0x1f9c] ;  /* 0x001f9c00012d7983 */ /* 0x002f220000100800 */
[----:B------:R-:W1:Y:S03]  /*63f0*/  LDCU UR9, c[0x0][0x3a8] ;  /* 0x00007500ff0977ac */ /* 0x000e660008000800 */
[----:B------:R0:W-:Y:S01]  /*6400*/  STL [R1+0x3c84], R46 ;  /* 0x003c842e01007387 */ /* 0x0001e20000100800 */
[----:B------:R-:W1:Y:S01]  /*6410*/  LDCU UR10, c[0x0][0x3a8] ;  /* 0x00007500ff0a77ac */ /* 0x000e620008000800 */
[----:B------:R-:W1:Y:S02]  /*6420*/  LDCU UR11, c[0x0][0x3a8] ;  /* 0x00007500ff0b77ac */ /* 0x000e640008000800 */
[----:B0-----:R-:W5:Y:S01]  /*6430*/  LDL R46, [R1+0x1f98] ;  /* 0x001f9800012e7983 */ /* 0x001f620000100800 */
[----:B------:R-:W0:Y:S01]  /*6440*/  I2F.RP R0, R47 ;  /* 0x0000002f00007306 */ /* 0x000e220000209400 */
[----:B------:R-:W1:Y:S02]  /*6450*/  LDCU UR12, c[0x0][0x3a8] ;  /* 0x00007500ff0c77ac */ /* 0x000e640008000800 */
[----:B------:R0:W-:Y:S01]  /*6460*/  STL [R1+0x3c80], R56 ;  /* 0x003c803801007387 */ /* 0x0001e20000100800 */
[----:B------:R-:W1:Y:S03]  /*6470*/  LDCU UR13, c[0x0][0x3a8] ;  /* 0x00007500ff0d77ac */ /* 0x000e660008000800 */
[----:B------:R0:W-:Y:S01]  /*6480*/  STL [R1+0x3c7c], R57 ;  /* 0x003c7c3901007387 */ /* 0x0001e20000100800 */
[----:B------:R-:W1:Y:S03]  /*6490*/  LDCU UR14, c[0x0][0x3a8] ;  /* 0x00007500ff0e77ac */ /* 0x000e660008000800 */
[----:B------:R0:W-:Y:S02]  /*64a0*/  STL [R1+0x3c78], R58 ;  /* 0x003c783a01007387 */ /* 0x0001e40000100800 */
[----:B0-----:R-:W-:Y:S01]  /*64b0*/  IMAD.MOV.U32 R56, RZ, RZ, R29 ;  /* 0x000000ffff387224 */ /* 0x001fe200078e001d */
[----:B------:R-:W0:Y:S01]  /*64c0*/  LDCU UR15, c[0x0][0x3a8] ;  /* 0x00007500ff0f77ac */ /* 0x000e220008000800 */
[----:B------:R-:W0:Y:S01]  /*64d0*/  MUFU.RCP R0, R0 ;  /* 0x0000000000007308 */ /* 0x000e220000001000 */
[----:B------:R-:W-:Y:S01]  /*64e0*/  IMAD.MOV.U32 R57, RZ, RZ, R28 ;  /* 0x000000ffff397224 */ /* 0x000fe200078e001c */
[----:B------:R-:W1:Y:S01]  /*64f0*/  LDCU UR16, c[0x0][0x3a8] ;  /* 0x00007500ff1077ac */ /* 0x000e620008000800 */
[----:B------:R-:W-:Y:S01]  /*6500*/  IMAD.MOV.U32 R58, RZ, RZ, R27 ;  /* 0x000000ffff3a7224 */ /* 0x000fe200078e001b */
[----:B------:R-:W1:Y:S04]  /*6510*/  LDCU UR17, c[0x0][0x3a8] ;  /* 0x00007500ff1177ac */ /* 0x000e680008000800 */
[----:B------:R-:W1:Y:S01]  /*6520*/  I2F.RP R28, R4 ;  /* 0x00000004001c7306 */ /* 0x000e620000209400 */
[----:B------:R-:W1:Y:S01]  /*6530*/  LDCU UR18, c[0x0][0x3a8] ;  /* 0x00007500ff1277ac */ /* 0x000e620008000800 */
[----:B------:R-:W2:Y:S01]  /*6540*/  LDCU UR19, c[0x0][0x3a8] ;  /* 0x00007500ff1377ac */ /* 0x000ea20008000800 */
[----:B0-----:R-:W-:Y:S01]  /*6550*/  VIADD R0, R0, 0xffffffe ;  /* 0x0ffffffe00007836 */ /* 0x001fe20000000000 */
[----:B------:R-:W0:Y:S04]  /*6560*/  LDCU UR24, c[0x0][0x3a8] ;  /* 0x00007500ff1877ac */ /* 0x000e280008000800 */
[----:B------:R-:W0:Y:S01]  /*6570*/  F2I.FTZ.U32.TRUNC.NTZ R27, R0 ;  /* 0x00000000001b7305 */ /* 0x000e22000021f000 */
[----:B------:R-:W2:Y:S01]  /*6580*/  LDCU UR25, c[0x0][0x3a8] ;  /* 0x00007500ff1977ac */ /* 0x000ea20008000800 */
[----:B------:R-:W2:Y:S06]  /*6590*/  LDCU UR26, c[0x0][0x3a8] ;  /* 0x00007500ff1a77ac */ /* 0x000eac0008000800 */
[----:B-1----:R-:W1:Y:S01]  /*65a0*/  MUFU.RCP R28, R28 ;  /* 0x0000001c001c7308 */ /* 0x002e620000001000 */
[----:B------:R-:W1:Y:S01]  /*65b0*/  LDCU UR27, c[0x0][0x3a8] ;  /* 0x00007500ff1b77ac */ /* 0x000e620008000800 */
[----:B------:R-:W2:Y:S01]  /*65c0*/  LDCU UR28, c[0x0][0x3a8] ;  /* 0x00007500ff1c77ac */ /* 0x000ea20008000800 */
[--C-:B0-----:R-:W-:Y:S01]  /*65d0*/  IMAD.MOV R0, RZ, RZ, -R27.reuse ;  /* 0x000000ffff007224 */ /* 0x101fe200078e0a1b */
[----:B------:R-:W0:Y:S03]  /*65e0*/  LDCU UR29, c[0x0][0x3a8] ;  /* 0x00007500ff1d77ac */ /* 0x000e260008000800 */
[----:B------:R-:W-:Y:S01]  /*65f0*/  IMAD R48, R0, R47, RZ ;  /* 0x0000002f00307224 */ /* 0x000fe200078e02ff */
[----:B------:R-:W0:Y:S03]  /*6600*/  LDCU UR30, c[0x0][0x3a8] ;  /* 0x00007500ff1e77ac */ /* 0x000e260008000800 */
[----:B------:R-:W-:Y:S01]  /*6610*/  IMAD.HI.U32 R48, R27, R48, R26 ;  /* 0x000000301b307227 */ /* 0x000fe200078e001a */
[----:B------:R-:W0:Y:S03]  /*6620*/  LDCU UR31, c[0x0][0x3a8] ;  /* 0x00007500ff1f77ac */ /* 0x000e260008000800 */
[----:B-1----:R-:W-:Y:S01]  /*6630*/  VIADD R28, R28, 0xffffffe ;  /* 0x0ffffffe1c1c7836 */ /* 0x002fe20000000000 */
[----:B------:R-:W1:Y:S03]  /*6640*/  LDCU UR32, c[0x0][0x3a8] ;  /* 0x00007500ff2077ac */ /* 0x000e660008000800 */
[----:B------:R0:W1:Y:S01]  /*6650*/  F2I.FTZ.U32.TRUNC.NTZ R29, R28 ;  /* 0x0000001c001d7305 */ /* 0x000062000021f000 */
[----:B------:R-:W2:Y:S01]  /*6660*/  LDCU UR33, c[0x0][0x3a8] ;  /* 0x00007500ff2177ac */ /* 0x000ea20008000800 */
[----:B------:R-:W2:Y:S01]  /*6670*/  LDCU UR34, c[0x0][0x3a8] ;  /* 0x00007500ff2277ac */ /* 0x000ea20008000800 */
[----:B0-----:R-:W-:Y:S01]  /*6680*/  IMAD.MOV.U32 R28, RZ, RZ, RZ ;  /* 0x000000ffff1c7224 */ /* 0x001fe200078e00ff */
[----:B------:R-:W0:Y:S01]  /*6690*/  LDCU UR35, c[0x0][0x3a8] ;  /* 0x00007500ff2377ac */ /* 0x000e220008000800 */
[--C-:B-1----:R-:W-:Y:S01]  /*66a0*/  IMAD.MOV R0, RZ, RZ, -R29.reuse ;  /* 0x000000ffff007224 */ /* 0x102fe200078e0a1d */
[----:B------:R-:W1:Y:S03]  /*66b0*/  LDCU UR36, c[0x0][0x3a8] ;  /* 0x00007500ff2477ac */ /* 0x000e660008000800 */
[----:B------:R-:W-:Y:S01]  /*66c0*/  IMAD R0, R0, R4, RZ ;  /* 0x0000000400007224 */ /* 0x000fe200078e02ff */
[----:B------:R-:W0:Y:S03]  /*66d0*/  LDCU UR37, c[0x0][0x3a8] ;  /* 0x00007500ff2577ac */ /* 0x000e260008000800 */
[----:B------:R-:W-:Y:S01]  /*66e0*/  IMAD.HI.U32 R0, R29, R0, R28 ;  /* 0x000000001d007227 */ /* 0x000fe200078e001c */
[----:B------:R-:W0:Y:S01]  /*66f0*/  LDCU UR42, c[0x0][0x3a8] ;  /* 0x00007500ff2a77ac */ /* 0x000e220008000800 */
[----:B------:R-:W0:Y:S01]  /*6700*/  LDCU UR43, c[0x0][0x3a8] ;  /* 0x00007500ff2b77ac */ /* 0x000e220008000800 */
[----:B------:R-:W0:Y:S01]  /*6710*/  LDCU UR44, c[0x0][0x3a8] ;  /* 0x00007500ff2c77ac */ /* 0x000e220008000800 */
[----:B------:R-:W0:Y:S01]  /*6720*/  LDCU UR46, c[0x0][0x3a8] ;  /* 0x00007500ff2e77ac */ /* 0x000e220008000800 */
[----:B--2---:R-:W-:-:S05]  /*6730*/  IABS R52, R43 ;  /* 0x0000002b00347213 */ /* 0x004fca0000000000 */
[----:B------:R-:W-:-:S04]  /*6740*/  IMAD.HI.U32 R53, R48, R52, RZ ;  /* 0x0000003430357227 */ /* 0x000fc800078e00ff */
[----:B------:R-:W-:-:S04]  /*6750*/  IMAD.MOV R53, RZ, RZ, -R53 ;  /* 0x000000ffff357224 */ /* 0x000fc800078e0a35 */
[C---:B------:R-:W-:Y:S01]  /*6760*/  IMAD R29, R47.reuse, R53, R52 ;  /* 0x000000352f1d7224 */ /* 0x040fe200078e0234 */
[----:B---3--:R-:W-:Y:S02]  /*6770*/  IABS R50, R44 ;  /* 0x0000002c00327213 */ /* 0x008fe40000000000 */
[----:B------:R-:W-:Y:S01]  /*6780*/  IABS R53, R6 ;  /* 0x0000000600357213 */ /* 0x000fe20000000000 */
[----:B------:R-:W-:Y:S01]  /*6790*/  IMAD.HI.U32 R6, R0, R54, RZ ;  /* 0x0000003600067227 */ /* 0x000fe200078e00ff */
[----:B------:R-:W-:Y:S02]  /*67a0*/  ISETP.GT.U32.AND P1, PT, R47, R29, PT ;  /* 0x0000001d2f00720c */ /* 0x000fe40003f24070 */
[----:B------:R-:W-:Y:S01]  /*67b0*/  IABS R52, R7 ;  /* 0x0000000700347213 */ /* 0x000fe20000000000 */
[----:B------:R-:W-:-:S04]  /*67c0*/  IMAD.HI.U32 R51, R48, R50, RZ ;  /* 0x0000003230337227 */ /* 0x000fc800078e00ff */
[----:B------:R-:W-:Y:S02]  /*67d0*/  IMAD.MOV R51, RZ, RZ, -R51 ;  /* 0x000000ffff337224 */ /* 0x000fe400078e0a33 */
[----:B------:R-:W-:Y:S01]  /*67e0*/  IMAD.HI.U32 R5, R0, R53, RZ ;  /* 0x0000003500057227 */ /* 0x000fe200078e00ff */
[----:B----4-:R-:W-:-:S03]  /*67f0*/  IABS R27, R45 ;  /* 0x0000002d001b7213 */ /* 0x010fc60000000000 */
[C---:B------:R-:W-:Y:S01]  /*6800*/  IMAD R28, R47.reuse, R51, R50 ;  /* 0x000000332f1c7224 */ /* 0x040fe200078e0232 */
[----:B------:R-:W-:Y:S01]  /*6810*/  IABS R50, R9 ;  /* 0x0000000900327213 */ /* 0x000fe20000000000 */
[----:B------:R-:W-:Y:S01]  /*6820*/  IMAD.HI.U32 R49, R48, R27, RZ ;  /* 0x0000001b30317227 */ /* 0x000fe200078e00ff */
[----:B------:R-:W-:Y:S02]  /*6830*/  IABS R51, R8 ;  /* 0x0000000800337213 */ /* 0x000fe40000000000 */
[----:B------:R-:W-:Y:S01]  /*6840*/  ISETP.GT.U32.AND P2, PT, R47, R28, PT ;  /* 0x0000001c2f00720c */ /* 0x000fe20003f44070 */
[----:B------:R-:W-:Y:S02]  /*6850*/  IMAD.MOV R49, RZ, RZ, -R49 ;  /* 0x000000ffff317224 */ /* 0x000fe400078e0a31 */
[----:B------:R-:W-:Y:S02]  /*6860*/  @!P1 IMAD.IADD R29, R29, 0x1, -R47 ;  /* 0x000000011d1d9824 */ /* 0x000fe400078e0a2f */
[C---:B------:R-:W-:Y:S01]  /*6870*/  IMAD R27, R47.reuse, R49, R27 ;  /* 0x000000312f1b7224 */ /* 0x040fe200078e021b */
[----:B-----5:R-:W-:Y:S01]  /*6880*/  IABS R26, R46 ;  /* 0x0000002e001a7213 */ /* 0x020fe20000000000 */
[----:B------:R-:W-:Y:S01]  /*6890*/  IMAD.HI.U32 R55, R0, R52, RZ ;  /* 0x0000003400377227 */ /* 0x000fe200078e00ff */
[----:B------:R-:W-:-:S02]  /*68a0*/  ISETP.GT.U32.AND P1, PT, R47, R29, PT ;  /* 0x0000001d2f00720c */ /* 0x000fc40003f24070 */
[----:B------:R-:W-:Y:S01]  /*68b0*/  ISETP.GT.U32.AND P4, PT, R47, R27, PT ;  /* 0x0000001b2f00720c */ /* 0x000fe20003f84070 */
[----:B------:R-:W-:-:S04]  /*68c0*/  IMAD.HI.U32 R48, R48, R26, RZ ;  /* 0x0000001a30307227 */ /* 0x000fc800078e00ff */
[----:B------:R-:W-:Y:S02]  /*68d0*/  IMAD.MOV R48, RZ, RZ, -R48 ;  /* 0x000000ffff307224 */ /* 0x000fe400078e0a30 */
[----:B------:R-:W-:Y:S02]  /*68e0*/  @!P2 IMAD.IADD R28, R28, 0x1, -R47 ;  /* 0x000000011c1ca824 */ /* 0x000fe400078e0a2f */
[----:B------:R-:W-:Y:S02]  /*68f0*/  IMAD R26, R47, R48, R26 ;  /* 0x000000302f1a7224 */ /* 0x000fe400078e021a */
[----:B------:R-:W-:-:S03]  /*6900*/  IMAD.HI.U32 R49, R0, R51, RZ ;  /* 0x0000003300317227 */ /* 0x000fc600078e00ff */
[----:B------:R-:W-:Y:S01]  /*6910*/  ISETP.GT.U32.AND P5, PT, R47, R26, PT ;  /* 0x0000001a2f00720c */ /* 0x000fe20003fa4070 */
[--C-:B------:R-:W-:Y:S01]  /*6920*/  @!P4 IMAD.IADD R27, R27, 0x1, -R47.reuse ;  /* 0x000000011b1bc824 */ /* 0x100fe200078e0a2f */
[----:B------:R-:W-:Y:S01]  /*6930*/  ISETP.GT.U32.AND P4, PT, R47, R28, PT ;  /* 0x0000001c2f00720c */ /* 0x000fe20003f84070 */
[----:B------:R-:W-:Y:S01]  /*6940*/  @!P1 IMAD.IADD R29, R29, 0x1, -R47 ;  /* 0x000000011d1d9824 */ /* 0x000fe200078e0a2f */
[----:B------:R-:W-:Y:S01]  /*6950*/  ISETP.GE.AND P2, PT, R43, RZ, PT ;  /* 0x000000ff2b00720c */ /* 0x000fe20003f46270 */
[----:B------:R-:W-:-:S04]  /*6960*/  IMAD.HI.U32 R48, R0, R50, RZ ;  /* 0x0000003200307227 */ /* 0x000fc800078e00ff */
[----:B------:R-:W-:Y:S02]  /*6970*/  IMAD.MOV R6, RZ, RZ, -R6 ;  /* 0x000000ffff067224 */ /* 0x000fe400078e0a06 */
[----:B------:R-:W-:Y:S02]  /*6980*/  IMAD.MOV R5, RZ, RZ, -R5 ;  /* 0x000000ffff057224 */ /* 0x000fe400078e0a05 */
[--C-:B------:R-:W-:Y:S01]  /*6990*/  @!P5 IMAD.IADD R26, R26, 0x1, -R47.reuse ;  /* 0x000000011a1ad824 */ /* 0x100fe200078e0a2f */
[C---:B------:R-:W-:Y:S01]  /*69a0*/  ISETP.GT.U32.AND P5, PT, R47.reuse, R27, PT ;  /* 0x0000001b2f00720c */ /* 0x040fe20003fa4070 */
[----:B------:R-:W-:Y:S01]  /*69b0*/  @!P4 IMAD.IADD R28, R28, 0x1, -R47 ;  /* 0x000000011c1cc824 */ /* 0x000fe200078e0a2f */
[----:B------:R-:W-:Y:S01]  /*69c0*/  ISETP.GE.AND P1, PT, R44, RZ, PT ;  /* 0x000000ff2c00720c */ /* 0x000fe20003f26270 */
[----:B------:R-:W-:Y:S01]  /*69d0*/  IMAD.MOV R48, RZ, RZ, -R48 ;  /* 0x000000ffff307224 */ /* 0x000fe200078e0a30 */
[----:B------:R-:W-:Y:S01]  /*69e0*/  ISETP.GT.U32.AND P6, PT, R47, R26, PT ;  /* 0x0000001a2f00720c */ /* 0x000fe20003fc4070 */
[----:B------:R-:W-:Y:S01]  /*69f0*/  IMAD.MOV R55, RZ, RZ, -R55 ;  /* 0x000000ffff377224 */ /* 0x000fe200078e0a37 */
[----:B------:R-:W-:Y:S01]  /*6a00*/  ISETP.GE.AND P4, PT, R45, RZ, PT ;  /* 0x000000ff2d00720c */ /* 0x000fe20003f86270 */
[----:B------:R-:W-:-:S02]  /*6a10*/  IMAD.MOV R49, RZ, RZ, -R49 ;  /* 0x000000ffff317224 */ /* 0x000fc400078e0a31 */
[----:B------:R-:W-:Y:S02]  /*6a20*/  IMAD R48, R4, R48, R50 ;  /* 0x0000003004307224 */ /* 0x000fe400078e0232 */
[----:B------:R-:W-:Y:S02]  /*6a30*/  @!P2 IMAD.MOV R29, RZ, RZ, -R29 ;  /* 0x000000ffff1da224 */ /* 0x000fe400078e0a1d */
[--C-:B------:R-:W-:Y:S01]  /*6a40*/  @!P5 IMAD.IADD R27, R27, 0x1, -R47.reuse ;  /* 0x000000011b1bd824 */ /* 0x100fe200078e0a2f */
[----:B------:R-:W-:Y:S01]  /*6a50*/  ISETP.GE.AND P5, PT, R46, RZ, PT ;  /* 0x000000ff2e00720c */ /* 0x000fe20003fa6270 */
[----:B------:R-:W-:Y:S01]  /*6a60*/  IMAD R6, R4, R6, R54 ;  /* 0x0000000604067224 */ /* 0x000fe200078e0236 */
[----:B------:R-:W-:Y:S01]  /*6a70*/  LOP3.LUT R50, RZ, R2, RZ, 0x33, !PT ;  /* 0x00000002ff327212 */ /* 0x000fe200078e33ff */
[----:B------:R-:W-:Y:S01]  /*6a80*/  @!P6 IMAD.IADD R26, R26, 0x1, -R47 ;  /* 0x000000011a1ae824 */ /* 0x000fe200078e0a2f */
[----:B------:R-:W-:Y:S01]  /*6a90*/  ISETP.NE.AND P6, PT, R2, RZ, PT ;  /* 0x000000ff0200720c */ /* 0x000fe20003fc5270 */
[C---:B------:R-:W-:Y:S01]  /*6aa0*/  IMAD R5, R4.reuse, R5, R53 ;  /* 0x0000000504057224 */ /* 0x040fe200078e0235 */
[----:B------:R-:W2:Y:S01]  /*6ab0*/  LDL.LU R54, [R1+0x65c] ;  /* 0x00065c0001367983 */ /* 0x000ea20000300800 */
[----:B------:R-:W-:Y:S01]  /*6ac0*/  IMAD R52, R4, R55, R52 ;  /* 0x0000003704347224 */ /* 0x000fe200078e0234 */
[----:B------:R-:W-:Y:S01]  /*6ad0*/  SEL R29, R50, R29, !P6 ;  /* 0x0000001d321d7207 */ /* 0x000fe20007000000 */
[C---:B------:R-:W-:Y:S01]  /*6ae0*/  IMAD R49, R4.reuse, R49, R51 ;  /* 0x0000003104317224 */ /* 0x040fe200078e0233 */
[----:B------:R-:W3:Y:S01]  /*6af0*/  LDL.LU R53, [R1+0x650] ;  /* 0x0006500001357983 */ /* 0x000ee20000300800 */
[----:B------:R-:W-:Y:S01]  /*6b00*/  @!P1 IMAD.MOV R28, RZ, RZ, -R28 ;  /* 0x000000ffff1c9224 */ /* 0x000fe200078e0a1c */
[----:B------:R-:W-:-:S02]  /*6b10*/  ISETP.GT.U32.AND P1, PT, R4, R5, PT ;  /* 0x000000050400720c */ /* 0x000fc40003f24070 */
[----:B------:R-:W4:Y:S04]  /*6b20*/  LDL.LU R55, [R1+0x64c] ;  /* 0x00064c0001377983 */ /* 0x000f280000300800 */
[----:B------:R-:W5:Y:S01]  /*6b30*/  LDL R51, [R1+0x24] ;  /* 0x0000240001337983 */ /* 0x000f620000100800 */
[----:B------:R-:W-:-:S03]  /*6b40*/  @!P4 IMAD.MOV R27, RZ, RZ, -R27 ;  /* 0x000000ffff1bc224 */ /* 0x000fc600078e0a1b */
[----:B------:R-:W2:Y:S01]  /*6b50*/  LDL.LU R43, [R1+0x3c90] ;  /* 0x003c9000012b7983 */ /* 0x000ea20000300800 */
[----:B------:R-:W-:-:S03]  /*6b60*/  @!P5 IMAD.MOV R26, RZ, RZ, -R26 ;  /* 0x000000ffff1ad224 */ /* 0x000fc600078e0a1a */
[----:B------:R-:W2:Y:S04]  /*6b70*/  LDL.LU R44, [R1+0x3c8c] ;  /* 0x003c8c00012c7983 */ /* 0x000ea80000300800 */
[----:B------:R-:W2:Y:S04]  /*6b80*/  LDL.LU R45, [R1+0x3c88] ;  /* 0x003c8800012d7983 */ /* 0x000ea80000300800 */
[----:B------:R-:W2:Y:S01]  /*6b90*/  LDL.LU R46, [R1+0x3c84] ;  /* 0x003c8400012e7983 */ /* 0x000ea20000300800 */
[----:B------:R-:W-:Y:S02]  /*6ba0*/  SEL R28, R50, R28, !P6 ;  /* 0x0000001c321c7207 */ /* 0x000fe40007000000 */
[----:B------:R-:W-:Y:S01]  /*6bb0*/  ISETP.GT.U32.AND P2, PT, R4, R6, PT ;  /* 0x000000060400720c */ /* 0x000fe20003f44070 */
[----:B------:R0:W-:Y:S01]  /*6bc0*/  STL [R1+0x3ac], R29 ;  /* 0x0003ac1d01007387 */ /* 0x0001e20000100800 */
[----:B------:R-:W-:-:S02]  /*6bd0*/  SEL R27, R50, R27, !P6 ;  /* 0x0000001b321b7207 */ /* 0x000fc40007000000 */
[----:B------:R-:W-:Y:S02]  /*6be0*/  SEL R26, R50, R26, !P6 ;  /* 0x0000001a321a7207 */ /* 0x000fe40007000000 */
[----:B------:R-:W-:Y:S02]  /*6bf0*/  IABS R47, R10 ;  /* 0x0000000a002f7213 */ /* 0x000fe40000000000 */
[----:B------:R-:W-:Y:S01]  /*6c00*/  IABS R2, R11 ;  /* 0x0000000b00027213 */ /* 0x000fe20000000000 */
[----:B0-----:R-:W2:Y:S01]  /*6c10*/  LDL.LU R29, [R1+0x654] ;  /* 0x00065400011d7983 */ /* 0x001ea20000300800 */
[--C-:B------:R-:W-:Y:S01]  /*6c20*/  @!P1 IMAD.IADD R5, R5, 0x1, -R4.reuse ;  /* 0x0000000105059824 */ /* 0x100fe200078e0a04 */
[----:B------:R-:W-:Y:S02]  /*6c30*/  ISETP.GE.AND P1, PT, R7, RZ, PT ;  /* 0x000000ff0700720c */ /* 0x000fe40003f26270 */
[----:B------:R-:W-:Y:S01]  /*6c40*/  @!P2 IMAD.IADD R6, R6, 0x1, -R4 ;  /* 0x000000010606a824 */ /* 0x000fe200078e0a04 */
[----:B------:R0:W-:Y:S01]  /*6c50*/  STL [R1+0x3a8], R28 ;  /* 0x0003a81c01007387 */ /* 0x0001e20000100800 */
[----:B------:R-:W-:-:S02]  /*6c60*/  ISETP.GT.U32.AND P2, PT, R4, R48, PT ;  /* 0x000000300400720c */ /* 0x000fc40003f44070 */
[C---:B------:R-:W-:Y:S01]  /*6c70*/  ISETP.GT.U32.AND P5, PT, R4.reuse, R52, PT ;  /* 0x000000340400720c */ /* 0x040fe20003fa4070 */
[----:B------:R-:W-:Y:S01]  /*6c80*/  STL [R1+0x3a4], R27 ;  /* 0x0003a41b01007387 */ /* 0x000fe20000100800 */
[C---:B------:R-:W-:Y:S02]  /*6c90*/  ISETP.GT.U32.AND P4, PT, R4.reuse, R6, PT ;  /* 0x000000060400720c */ /* 0x040fe40003f84070 */
[----:B------:R-:W-:Y:S01]  /*6ca0*/  ISETP.GT.U32.AND P6, PT, R4, R49, PT ;  /* 0x000000310400720c */ /* 0x000fe20003fc4070 */
[----:B------:R1:W-:Y:S01]  /*6cb0*/  STL [R1+0x3a0], R26 ;  /* 0x0003a01a01007387 */ /* 0x0003e20000100800 */
[----:B0-----:R-:W-:-:S03]  /*6cc0*/  IMAD.HI.U32 R28, R0, R2, RZ ;  /* 0x00000002001c7227 */ /* 0x001fc600078e00ff */
[----:B------:R-:W3:Y:S02]  /*6cd0*/  LDL.LU R7, [R1+0x644] ;  /* 0x0006440001077983 */ /* 0x000ee40000300800 */
[----:B------:R-:W-:Y:S02]  /*6ce0*/  @!P2 IMAD.IADD R48, R48, 0x1, -R4 ;  /* 0x000000013030a824 */ /* 0x000fe400078e0a04 */
[----:B------:R-:W-:Y:S01]  /*6cf0*/  IMAD.MOV R28, RZ, RZ, -R28 ;  /* 0x000000ffff1c7224 */ /* 0x000fe200078e0a1c */
[----:B-1----:R-:W-:-:S05]  /*6d00*/  IABS R26, R12 ;  /* 0x0000000c001a7213 */ /* 0x002fca0000000000 */
[----:B------:R-:W-:Y:S01]  /*6d10*/  IMAD.HI.U32 R27, R0, R26, RZ ;  /* 0x0000001a001b7227 */ /* 0x000fe200078e00ff */
[----:B------:R-:W-:-:S03]  /*6d20*/  ISETP.GT.U32.AND P2, PT, R4, R48, PT ;  /* 0x000000300400720c */ /* 0x000fc60003f44070 */
[----:B------:R-:W-:Y:S02]  /*6d30*/  IMAD.MOV R27, RZ, RZ, -R27 ;  /* 0x000000ffff1b7224 */ /* 0x000fe400078e0a1b */
[----:B------:R-:W-:-:S08]  /*6d40*/  @!P4 IMAD.IADD R6, R6, 0x1, -R4 ;  /* 0x000000010606c824 */ /* 0x000fd000078e0a04 */
[----:B------:R-:W-:Y:S01]  /*6d50*/  @!P2 IMAD.IADD R48, R48, 0x1, -R4 ;  /* 0x000000013030a824 */ /* 0x000fe200078e0a04 */
[----:B------:R-:W-:Y:S01]  /*6d60*/  ISETP.GE.AND P2, PT, R9, RZ, PT ;  /* 0x000000ff0900720c */ /* 0x000fe20003f46270 */
[----:B--2---:R-:W-:Y:S02]  /*6d70*/  IMAD.MOV.U32 R50, RZ, RZ, R29 ;  /* 0x000000ffff327224 */ /* 0x004fe400078e001d */
[----:B------:R-:W-:-:S04]  /*6d80*/  IMAD.HI.U32 R29, R0, R47, RZ ;  /* 0x0000002f001d7227 */ /* 0x000fc800078e00ff */
[----:B------:R-:W-:-:S04]  /*6d90*/  IMAD.MOV R29, RZ, RZ, -R29 ;  /* 0x000000ffff1d7224 */ /* 0x000fc800078e0a1d */
[C---:B------:R-:W-:Y:S02]  /*6da0*/  IMAD R47, R4.reuse, R29, R47 ;  /* 0x0000001d042f7224 */ /* 0x040fe400078e022f */
[----:B---3--:R-:W-:Y:S02]  /*6db0*/  IMAD.MOV.U32 R29, RZ, RZ, R7 ;  /* 0x000000ffff1d7224 */ /* 0x008fe400078e0007 */
[C---:B------:R-:W-:Y:S02]  /*6dc0*/  IMAD R7, R4.reuse, R28, R2 ;  /* 0x0000001c04077224 */ /* 0x040fe400078e0202 */
[----:B------:R-:W-:Y:S01]  /*6dd0*/  IMAD R2, R4, R27, R26 ;  /* 0x0000001b04027224 */ /* 0x000fe200078e021a */
[----:B------:R-:W2:Y:S01]  /*6de0*/  LDL.LU R28, [R1+0x648] ;  /* 0x00064800011c7983 */ /* 0x000ea20000300800 */
[----:B------:R-:W-:Y:S02]  /*6df0*/  IMAD.MOV.U32 R27, RZ, RZ, R56 ;  /* 0x000000ffff1b7224 */ /* 0x000fe400078e0038 */
[----:B------:R-:W-:-:S04]  /*6e00*/  IMAD.MOV.U32 R56, RZ, RZ, R6 ;  /* 0x000000ffff387224 */ /* 0x000fc800078e0006 */
[----:B------:R-:W-:-:S05]  /*6e10*/  @!P0 IMAD.MOV R56, RZ, RZ, -R56 ;  /* 0x000000ffff388224 */ /* 0x000fca00078e0a38 */
[----:B------:R0:W-:Y:S04]  /*6e20*/  STL [R1+0xa4], R56 ;  /* 0x0000a43801007387 */ /* 0x0001e80000100800 */
[----:B0-----:R-:W3:Y:S04]  /*6e30*/  LDL.LU R56, [R1+0x3c80] ;  /* 0x003c800001387983 */ /* 0x001ee80000300800 */
[----:B------:R-:W2:Y:S01]  /*6e40*/  LDL.LU R9, [R1+0x5e8] ;  /* 0x0005e80001097983 */ /* 0x000ea20000300800 */
[----:B------:R-:W-:Y:S01]  /*6e50*/  @!P5 IMAD.IADD R52, R52, 0x1, -R4 ;  /* 0x000000013434d824 */ /* 0x000fe200078e0a04 */
[----:B------:R-:W-:-:S04]  /*6e60*/  ISETP.GT.U32.AND P5, PT, R4, R5, PT ;  /* 0x000000050400720c */ /* 0x000fc80003fa4070 */
[C---:B------:R-:W-:Y:S01]  /*6e70*/  ISETP.GT.U32.AND P4, PT, R4.reuse, R52, PT ;  /* 0x000000340400720c */ /* 0x040fe20003f84070 */
[----:B------:R-:W-:Y:S01]  /*6e80*/  @!P6 IMAD.IADD R49, R49, 0x1, -R4 ;  /* 0x000000013131e824 */ /* 0x000fe200078e0a04 */
[----:B------:R-:W-:Y:S02]  /*6e90*/  IABS R26, R14 ;  /* 0x0000000e001a7213 */ /* 0x000fe40000000000 */
[----:B------:R-:W-:Y:S02]  /*6ea0*/  ISETP.GT.U32.AND P0, PT, R4, R47, PT ;  /* 0x0000002f0400720c */ /* 0x000fe40003f04070 */
[----:B------:R-:W-:-:S03]  /*6eb0*/  IABS R6, R13 ;  /* 0x0000000d00067213 */ /* 0x000fc60000000000 */
[--C-:B------:R-:W-:Y:S01]  /*6ec0*/  @!P5 IMAD.IADD R5, R5, 0x1, -R4.reuse ;  /* 0x000000010505d824 */ /* 0x100fe200078e0a04 */
[C---:B------:R-:W-:Y:S02]  /*6ed0*/  ISETP.GT.U32.AND P5, PT, R4.reuse, R7, PT ;  /* 0x000000070400720c */ /* 0x040fe40003fa4070 */
[----:B------:R-:W-:Y:S01]  /*6ee0*/  ISETP.GT.U32.AND P6, PT, R4, R49, PT ;  /* 0x000000310400720c */ /* 0x000fe20003fc4070 */
[----:B------:R-:W-:Y:S01]  /*6ef0*/  @!P4 IMAD.IADD R52, R52, 0x1, -R4 ;  /* 0x000000013434c824 */ /* 0x000fe200078e0a04 */
[----:B------:R-:W-:Y:S01]  /*6f00*/  ISETP.GE.AND P4, PT, R8, RZ, PT ;  /* 0x000000ff0800720c */ /* 0x000fe20003f86270 */
[----:B------:R-:W-:Y:S02]  /*6f10*/  IMAD.MOV.U32 R8, RZ, RZ, R26 ;  /* 0x000000ffff087224 */ /* 0x000fe400078e001a */
[----:B------:R-:W-:-:S04]  /*6f20*/  IMAD.HI.U32 R26, R0, R6, RZ ;  /* 0x00000006001a7227 */ /* 0x000fc800078e00ff */
[----:B------:R-:W-:Y:S02]  /*6f30*/  IMAD.MOV R26, RZ, RZ, -R26 ;  /* 0x000000ffff1a7224 */ /* 0x000fe400078e0a1a */
[----:B------:R-:W-:Y:S02]  /*6f40*/  @!P3 IMAD.MOV R5, RZ, RZ, -R5 ;  /* 0x000000ffff05b224 */ /* 0x000fe400078e0a05 */
[--C-:B------:R-:W-:Y:S01]  /*6f50*/  @!P0 IMAD.IADD R47, R47, 0x1, -R4.reuse ;  /* 0x000000012f2f8824 */ /* 0x100fe200078e0a04 */
[----:B------:R-:W-:Y:S01]  /*6f60*/  ISETP.GE.AND P0, PT, R10, RZ, PT ;  /* 0x000000ff0a00720c */ /* 0x000fe20003f06270 */
[----:B------:R-:W-:Y:S01]  /*6f70*/  @!P5 IMAD.IADD R7, R7, 0x1, -R4 ;  /* 0x000000010707d824 */ /* 0x000fe200078e0a04 */
[----:B------:R-:W-:Y:S01]  /*6f80*/  ISETP.GE.AND P5, PT, R11, RZ, PT ;  /* 0x000000ff0b00720c */ /* 0x000fe20003fa6270 */
[----:B------:R-:W-:Y:S01]  /*6f90*/  @!P1 IMAD.MOV R52, RZ, RZ, -R52 ;  /* 0x000000ffff349224 */ /* 0x000fe200078e0a34 */
[----:B------:R-:W3:Y:S01]  /*6fa0*/  LDL.LU R11, [R1+0x618] ;  /* 0x00061800010b7983 */ /* 0x000ee20000300800 */
[----:B------:R-:W-:-:S02]  /*6fb0*/  IMAD R6, R4, R26, R6 ;  /* 0x0000001a04067224 */ /* 0x000fc400078e0206 */
[----:B------:R-:W-:Y:S01]  /*6fc0*/  @!P6 IMAD.IADD R49, R49, 0x1, -R4 ;  /* 0x000000013131e824 */ /* 0x000fe200078e0a04 */
[----:B------:R-:W3:Y:S04]  /*6fd0*/  LDL.LU R26, [R1+0x638] ;  /* 0x00063800011a7983 */ /* 0x000ee80000300800 */
[----:B------:R-:W-:Y:S04]  /*6fe0*/  STL [R1+0x9c], R5 ;  /* 0x00009c0501007387 */ /* 0x000fe80000100800 */
[----:B------:R0:W-:Y:S01]  /*6ff0*/  STL [R1+0x98], R52 ;  /* 0x0000983401007387 */ /* 0x0001e20000100800 */
[----:B--2---:R-:W-:-:S04]  /*7000*/  IMAD.MOV.U32 R10, RZ, RZ, R9 ;  /* 0x000000ffff0a7224 */ /* 0x004fc800078e0009 */
[----:B0-----:R-:W-:Y:S02]  /*7010*/  IMAD.MOV.U32 R52, RZ, RZ, R10 ;  /* 0x000000ffff347224 */ /* 0x001fe400078e000a */
[----:B------:R-:W-:Y:S02]  /*7020*/  IMAD.MOV.U32 R10, RZ, RZ, R57 ;  /* 0x000000ffff0a7224 */ /* 0x000fe400078e0039 */
[----:B------:R-:W-:Y:S02]  /*7030*/  IMAD.MOV.U32 R57, RZ, RZ, R49 ;  /* 0x000000ffff397224 */ /* 0x000fe400078e0031 */
[----:B------:R-:W-:-:S04]  /*7040*/  IMAD.HI.U32 R9, R0, R8, RZ ;  /* 0x0000000800097227 */ /* 0x000fc800078e00ff */
[----:B------:R-:W-:Y:S02]  /*7050*/  @!P4 IMAD.MOV R57, RZ, RZ, -R57 ;  /* 0x000000ffff39c224 */ /* 0x000fe400078e0a39 */
[----:B------:R-:W-:Y:S02]  /*7060*/  IMAD.MOV R9, RZ, RZ, -R9 ;  /* 0x000000ffff097224 */ /* 0x000fe400078e0a09 */
[----:B------:R-:W-:Y:S02]  /*7070*/  IMAD.MOV.U32 R49, RZ, RZ, R58 ;  /* 0x000000ffff317224 */ /* 0x000fe400078e003a */
[----:B------:R-:W-:Y:S02]  /*7080*/  IMAD.MOV.U32 R58, RZ, RZ, R48 ;  /* 0x000000ffff3a7224 */ /* 0x000fe400078e0030 */
[----:B------:R-:W2:Y:S01]  /*7090*/  LDL.LU R48, [R1+0x62c] ;  /* 0x00062c0001307983 */ /* 0x000ea20000300800 */
[----:B------:R-:W-:-:S03]  /*70a0*/  IMAD R8, R4, R9, R8 ;  /* 0x0000000904087224 */ /* 0x000fc600078e0208 */
[----:B------:R0:W-:Y:S04]  /*70b0*/  STL [R1+0x94], R57 ;  /* 0x0000943901007387 */ /* 0x0001e80000100800 */
[----:B0-----:R-:W2:Y:S04]  /*70c0*/  LDL.LU R57, [R1+0x3c7c] ;  /* 0x003c7c0001397983 */ /* 0x001ea80000300800 */
[----:B------:R-:W2:Y:S01]  /*70d0*/  LDL.LU R9, [R1+0x624] ;  /* 0x0006240001097983 */ /* 0x000ea20000300800 */
[C---:B------:R-:W-:Y:S02]  /*70e0*/  ISETP.GT.U32.AND P6, PT, R4.reuse, R2, PT ;  /* 0x000000020400720c */ /* 0x040fe40003fc4070 */
[----:B------:R-:W-:-:S11]  /*70f0*/  ISETP.GT.U32.AND P3, PT, R4, R47, PT ;  /* 0x0000002f0400720c */ /* 0x000fd60003f64070 */
[----:B------:R-:W-:-:S05]  /*7100*/  @!P6 IMAD.IADD R2, R2, 0x1, -R4 ;  /* 0x000000010202e824 */ /* 0x000fca00078e0a04 */
[C---:B------:R-:W-:Y:S02]  /*7110*/  ISETP.GT.U32.AND P6, PT, R4.reuse, R2, PT ;  /* 0x000000020400720c */ /* 0x040fe40003fc4070 */
[C---:B------:R-:W-:Y:S02]  /*7120*/  ISETP.GT.U32.AND P1, PT, R4.reuse, R7, PT ;  /* 0x000000070400720c */ /* 0x040fe40003f24070 */
[C---:B------:R-:W-:Y:S01]  /*7130*/  ISETP.GT.U32.AND P4, PT, R4.reuse, R6, PT ;  /* 0x000000060400720c */ /* 0x040fe20003f84070 */
[----:B------:R-:W-:Y:S01]  /*7140*/  @!P3 IMAD.IADD R47, R47, 0x1, -R4 ;  /* 0x000000012f2fb824 */ /* 0x000fe200078e0a04 */
[----:B------:R-:W-:Y:S02]  /*7150*/  IABS R5, R15 ;  /* 0x0000000f00057213 */ /* 0x000fe40000000000 */
[----:B------:R-:W-:Y:S01]  /*7160*/  ISETP.GT.U32.AND P3, PT, R4, R8, PT ;  /* 0x000000080400720c */ /* 0x000fe20003f64070 */
[----:B------:R-:W-:-:S04]  /*7170*/  @!P2 IMAD.MOV R58, RZ, RZ, -R58 ;  /* 0x000000ffff3aa224 */ /* 0x000fc800078e0a3a */
[----:B------:R-:W-:Y:S01]  /*7180*/  @!P6 IMAD.IADD R2, R2, 0x1, -R4 ;  /* 0x000000010202e824 */ /* 0x000fe200078e0a04 */
[----:B------:R-:W-:Y:S01]  /*7190*/  ISETP.GE.AND P6, PT, R14, RZ, PT ;  /* 0x000000ff0e00720c */ /* 0x000fe20003fc6270 */
[----:B------:R-:W-:Y:S02]  /*71a0*/  IMAD.MOV.U32 R14, RZ, RZ, R49 ;  /* 0x000000ffff0e7224 */ /* 0x000fe400078e0031 */
[----:B------:R-:W-:Y:S02]  /*71b0*/  IMAD.MOV.U32 R49, RZ, RZ, R10 ;  /* 0x000000ffff317224 */ /* 0x000fe400078e000a */
[----:B------:R-:W-:Y:S01]  /*71c0*/  IMAD.HI.U32 R10, R0, R5, RZ ;  /* 0x00000005000a7227 */ /* 0x000fe200078e00ff */
[----:B------:R-:W-:-:S03]  /*71d0*/  ISETP.GE.AND P2, PT, R12, RZ, PT ;  /* 0x000000ff0c00720c */ /* 0x000fc60003f46270 */
[----:B------:R-:W-:Y:S01]  /*71e0*/  @!P0 IMAD.MOV R47, RZ, RZ, -R47 ;  /* 0x000000ffff2f8224 */ /* 0x000fe200078e0a2f */
[----:B------:R0:W-:Y:S01]  /*71f0*/  STL [R1+0x90], R58 ;  /* 0x0000903a01007387 */ /* 0x0001e20000100800 */
[--C-:B------:R-:W-:Y:S02]  /*7200*/  @!P1 IMAD.IADD R7, R7, 0x1, -R4.reuse ;  /* 0x0000000107079824 */ /* 0x100fe400078e0a04 */
[----:B------:R-:W-:Y:S02]  /*7210*/  @!P4 IMAD.IADD R6, R6, 0x1, -R4 ;  /* 0x000000010606c824 */ /* 0x000fe400078e0a04 */
[----:B------:R-:W-:Y:S02]  /*7220*/  IMAD.MOV R12, RZ, RZ, -R10 ;  /* 0x000000ffff0c7224 */ /* 0x000fe400078e0a0a */
[----:B------:R-:W-:Y:S01]  /*7230*/  @!P3 IMAD.IADD R8, R8, 0x1, -R4 ;  /* 0x000000010808b824 */ /* 0x000fe200078e0a04 */
[----:B0-----:R-:W4:Y:S01]  /*7240*/  LDL.LU R58, [R1+0x3c78] ;  /* 0x003c7800013a7983 */ /* 0x001f220000300800 */
[C---:B------:R-:W-:Y:S01]  /*7250*/  IMAD R5, R4.reuse, R12, R5 ;  /* 0x0000000c04057224 */ /* 0x040fe200078e0205 */
[----:B------:R-:W-:-:S02]  /*7260*/  ISETP.GT.U32.AND P3, PT, R4, R6, PT ;  /* 0x000000060400720c */ /* 0x000fc40003f64070 */
[----:B------:R0:W-:Y:S01]  /*7270*/  STL [R1+0x8c], R47 ;  /* 0x00008c2f01007387 */ /* 0x0001e20000100800 */
[----:B------:R-:W-:Y:S01]  /*7280*/  ISETP.GE.AND P1, PT, R13, RZ, PT ;  /* 0x000000ff0d00720c */ /* 0x000fe20003f26270 */
[----:B0-----:R-:W-:-:S04]  /*7290*/  IMAD.MOV.U32 R47, RZ, RZ, R7 ;  /* 0x000000ffff2f7224 */ /* 0x001fc800078e0007 */
[----:B------:R-:W-:Y:S01]  /*72a0*/  @!P5 IMAD.MOV R47, RZ, RZ, -R47 ;  /* 0x000000ffff2fd224 */ /* 0x000fe200078e0a2f */
[----:B------:R-:W-:Y:S02]  /*72b0*/  ISETP.GT.U32.AND P5, PT, R4, R5, PT ;  /* 0x000000050400720c */ /* 0x000fe40003fa4070 */
[----:B------:R-:W-:Y:S01]  /*72c0*/  ISETP.GE.AND P4, PT, R15, RZ, PT ;  /* 0x000000ff0f00720c */ /* 0x000fe20003f86270 */
[----:B---3--:R-:W-:Y:S01]  /*72d0*/  IMAD.MOV.U32 R15, RZ, RZ, R11 ;  /* 0x000000ffff0f7224 */ /* 0x008fe200078e000b */
[----:B------:R-:W-:Y:S01]  /*72e0*/  IABS R11, R17 ;  /* 0x00000011000b7213 */ /* 0x000fe20000000000 */
[----:B------:R-:W-:Y:S01]  /*72f0*/  @!P3 IMAD.IADD R6, R6, 0x1, -R4 ;  /* 0x000000010606b824 */ /* 0x000fe200078e0a04 */
[----:B------:R-:W-:-:S03]  /*7300*/  ISETP.GT.U32.AND P0, PT, R4, R8, PT ;  /* 0x000000080400720c */ /* 0x000fc60003f04070 */
[----:B------:R-:W-:Y:S02]  /*7310*/  IMAD.MOV.U32 R10, RZ, RZ, R11 ;  /* 0x000000ffff0a7224 */ /* 0x000fe400078e000b */
[----:B------:R-:W-:Y:S02]  /*7320*/  IMAD.MOV.U32 R12, RZ, RZ, R6 ;  /* 0x000000ffff0c7224 */ /* 0x000fe400078e0006 */
[----:B------:R-:W-:Y:S02]  /*7330*/  @!P5 IMAD.IADD R5, R5, 0x1, -R4 ;  /* 0x000000010505d824 */ /* 0x000fe400078e0a04 */
[----:B------:R-:W-:-:S04]  /*7340*/  IMAD.HI.U32 R7, R0, R10, RZ ;  /* 0x0000000a00077227 */ /* 0x000fc800078e00ff */
[----:B------:R-:W-:Y:S02]  /*7350*/  @!P2 IMAD.MOV R2, RZ, RZ, -R2 ;  /* 0x000000ffff02a224 */ /* 0x000fe400078e0a02 */
[----:B------:R-:W-:Y:S01]  /*7360*/  @!P1 IMAD.MOV R12, RZ, RZ, -R12 ;  /* 0x000000ffff0c9224 */ /* 0x000fe200078e0a0c */
[----:B------:R-:W-:Y:S01]  /*7370*/  ISETP.GT.U32.AND P1, PT, R4, R5, PT ;  /* 0x000000050400720c */ /* 0x000fe20003f24070 */
[----:B------:R-:W-:Y:S01]  /*7380*/  IMAD.MOV R7, RZ, RZ, -R7 ;  /* 0x000000ffff077224 */ /* 0x000fe200078e0a07 */
[----:B------:R0:W-:Y:S01]  /*7390*/  STL [R1+0x88], R47 ;  /* 0x0000882f01007387 */ /* 0x0001e20000100800 */
[----:B------:R-:W-:-:S03]  /*73a0*/  @!P0 IMAD.IADD R8, R8, 0x1, -R4 ;  /* 0x0000000108088824 */ /* 0x000fc600078e0a04 */
[----:B------:R-:W-:Y:S01]  /*73b0*/  STL [R1+0x84], R2 ;  /* 0x0000840201007387 */ /* 0x000fe20000100800 */
[----:B------:R-:W-:Y:S01]  /*73c0*/  @!P6 IMAD.MOV R8, RZ, RZ, -R8 ;  /* 0x000000ffff08e224 */ /* 0x000fe200078e0a08 */
[----:B------:R-:W-:-:S05]  /*73d0*/  ISETP.GE.AND P2, PT, R16, RZ, PT ;  /* 0x000000ff1000720c */ /* 0x000fca0003f46270 */
[----:B------:R-:W-:Y:S01]  /*73e0*/  @!P1 IMAD.IADD R5, R5, 0x1, -R4 ;  /* 0x0000000105059824 */ /* 0x000fe200078e0a04 */
[----:B------:R1:W-:Y:S01]  /*73f0*/  STL [R1+0x80], R12 ;  /* 0x0000800c01007387 */ /* 0x0003e20000100800 */
[----:B0-----:R-:W-:Y:S01]  /*7400*/  IMAD.MOV.U32 R47, RZ, RZ, R14 ;  /* 0x000000ffff2f7224 */ /* 0x001fe200078e000e */
[----:B------:R-:W-:Y:S02]  /*7410*/  IABS R14, R21 ;  /* 0x00000015000e7213 */ /* 0x000fe40000000000 */
[----:B------:R0:W-:Y:S01]  /*7420*/  STL [R1+0x7c], R8 ;  /* 0x00007c0801007387 */ /* 0x0001e20000100800 */
[----:B-1----:R-:W-:Y:S02]  /*7430*/  IABS R12, R19 ;  /* 0x00000013000c7213 */ /* 0x002fe40000000000 */
[----:B------:R-:W-:Y:S01]  /*7440*/  ISETP.GE.AND P3, PT, R17, RZ, PT ;  /* 0x000000ff1100720c */ /* 0x000fe20003f66270 */
[----:B0-----:R-:W-:Y:S02]  /*7450*/  IMAD.MOV.U32 R8, RZ, RZ, R14 ;  /* 0x000000ffff087224 */ /* 0x001fe400078e000e */
[----:B------:R-:W-:Y:S01]  /*7460*/  IMAD.MOV.U32 R17, RZ, RZ, R15 ;  /* 0x000000ffff117224 */ /* 0x000fe200078e000f */
[----:B------:R-:W-:Y:S01]  /*7470*/  IABS R6, R22 ;  /* 0x0000001600067213 */ /* 0x000fe20000000000 */
[----:B------:R-:W-:-:S04]  /*7480*/  IMAD.MOV.U32 R15, RZ, RZ, R5 ;  /* 0x000000ffff0f7224 */ /* 0x000fc800078e0005 */
[----:B------:R-:W-:Y:S01]  /*7490*/  @!P4 IMAD.MOV R15, RZ, RZ, -R15 ;  /* 0x000000ffff0fc224 */ /* 0x000fe200078e0a0f */
[----:B------:R-:W-:-:S04]  /*74a0*/  ISETP.GE.AND P0, PT, R18, RZ, PT ;  /* 0x000000ff1200720c */ /* 0x000fc80003f06270 */
[----:B------:R0:W-:Y:S01]  /*74b0*/  STL [R1+0x78], R15 ;  /* 0x0000780f01007387 */ /* 0x0001e20000100800 */
[----:B------:R-:W-:Y:S01]  /*74c0*/  ISETP.GE.AND P5, PT, R19, RZ, PT ;  /* 0x000000ff1300720c */ /* 0x000fe20003fa6270 */
[----:B--2---:R-:W-:Y:S01]  /*74d0*/  IMAD.MOV.U32 R13, RZ, RZ, R9 ;  /* 0x000000ffff0d7224 */ /* 0x004fe200078e0009 */
[----:B------:R-:W-:-:S05]  /*74e0*/  IABS R9, R16 ;  /* 0x0000001000097213 */ /* 0x000fca0000000000 */
[----:B------:R-:W-:-:S04]  /*74f0*/  IMAD.HI.U32 R11, R0, R9, RZ ;  /* 0x00000009000b7227 */ /* 0x000fc800078e00ff */
[----:B------:R-:W-:-:S04]  /*7500*/  IMAD.MOV R11, RZ, RZ, -R11 ;  /* 0x000000ffff0b7224 */ /* 0x000fc800078e0a0b */
[C---:B------:R-:W-:Y:S02]  /*7510*/  IMAD R2, R4.reuse, R11, R9 ;  /* 0x0000000b04027224 */ /* 0x040fe400078e0209 */
[C---:B------:R-:W-:Y:S01]  /*7520*/  IMAD R9, R4.reuse, R7, R10 ;  /* 0x0000000704097224 */ /* 0x040fe200078e020a */
[----:B------:R-:W-:Y:S02]  /*7530*/  IABS R10, R18 ;  /* 0x00000012000a7213 */ /* 0x000fe40000000000 */
[C---:B------:R-:W-:Y:S01]  /*7540*/  ISETP.GT.U32.AND P6, PT, R4.reuse, R2, PT ;  /* 0x000000020400720c */ /* 0x040fe20003fc4070 */
[----:B------:R-:W-:Y:S01]  /*7550*/  IMAD.MOV.U32 R16, RZ, RZ, R13 ;  /* 0x000000ffff107224 */ /* 0x000fe200078e000d */
[----:B------:R-:W-:Y:S01]  /*7560*/  ISETP.GT.U32.AND P1, PT, R4, R9, PT ;  /* 0x000000090400720c */ /* 0x000fe20003f24070 */
[----:B------:R-:W-:-:S04]  /*7570*/  IMAD.HI.U32 R13, R0, R10, RZ ;  /* 0x0000000a000d7227 */ /* 0x000fc800078e00ff */
[----:B------:R-:W-:-:S04]  /*7580*/  IMAD.MOV R13, RZ, RZ, -R13 ;  /* 0x000000ffff0d7224 */ /* 0x000fc800078e0a0d */
[----:B------:R-:W-:Y:S02]  /*7590*/  IMAD R10, R4, R13, R10 ;  /* 0x0000000d040a7224 */ /* 0x000fe400078e020a */
[--C-:B------:R-:W-:Y:S02]  /*75a0*/  @!P6 IMAD.IADD R2, R2, 0x1, -R4.reuse ;  /* 0x000000010202e824 */ /* 0x100fe400078e0a04 */
[----:B------:R-:W-:Y:S01]  /*75b0*/  @!P1 IMAD.IADD R9, R9, 0x1, -R4 ;  /* 0x0000000109099824 */ /* 0x000fe200078e0a04 */
[C---:B------:R-:W-:Y:S02]  /*75c0*/  ISETP.GT.U32.AND P6, PT, R4.reuse, R10, PT ;  /* 0x0000000a0400720c */ /* 0x040fe40003fc4070 */
[----:B------:R-:W-:Y:S01]  /*75d0*/  ISETP.GT.U32.AND P1, PT, R4, R2, PT ;  /* 0x000000020400720c */ /* 0x000fe20003f24070 */
[----:B------:R-:W-:Y:S01]  /*75e0*/  IMAD.HI.U32 R7, R0, R12, RZ ;  /* 0x0000000c00077227 */ /* 0x000fe200078e00ff */
[----:B------:R-:W-:-:S03]  /*75f0*/  IABS R11, R20 ;  /* 0x00000014000b7213 */ /* 0x000fc60000000000 */
[----:B------:R-:W-:-:S04]  /*7600*/  IMAD.HI.U32 R13, R0, R8, RZ ;  /* 0x00000008000d7227 */ /* 0x000fc800078e00ff */
[----:B------:R-:W-:Y:S02]  /*7610*/  IMAD.MOV R7, RZ, RZ, -R7 ;  /* 0x000000ffff077224 */ /* 0x000fe400078e0a07 */
[----:B------:R-:W-:Y:S01]  /*7620*/  IMAD.HI.U32 R14, R0, R11, RZ ;  /* 0x0000000b000e7227 */ /* 0x000fe200078e00ff */
[----:B------:R-:W-:-:S03]  /*7630*/  ISETP.GT.U32.AND P4, PT, R4, R9, PT ;  /* 0x000000090400720c */ /* 0x000fc60003f84070 */
[----:B------:R-:W-:Y:S02]  /*7640*/  IMAD.MOV R13, RZ, RZ, -R13 ;  /* 0x000000ffff0d7224 */ /* 0x000fe400078e0a0d */
[----:B------:R-:W-:Y:S02]  /*7650*/  @!P6 IMAD.IADD R10, R10, 0x1, -R4 ;  /* 0x000000010a0ae824 */ /* 0x000fe400078e0a04 */
[----:B------:R-:W-:Y:S02]  /*7660*/  IMAD R12, R4, R7, R12 ;  /* 0x00000007040c7224 */ /* 0x000fe400078e020c */
[----:B------:R-:W-:Y:S02]  /*7670*/  IMAD.MOV R14, RZ, RZ, -R14 ;  /* 0x000000ffff0e7224 */ /* 0x000fe400078e0a0e */
[----:B------:R-:W-:Y:S01]  /*7680*/  IMAD.HI.U32 R7, R0, R6, RZ ;  /* 0x0000000600077227 */ /* 0x000fe200078e00ff */
[----:B------:R-:W-:-:S03]  /*7690*/  ISETP.GT.U32.AND P6, PT, R4, R10, PT ;  /* 0x0000000a0400720c */ /* 0x000fc60003fc4070 */
[----:B------:R-:W-:Y:S02]  /*76a0*/  @!P1 IMAD.IADD R2, R2, 0x1, -R4 ;  /* 0x0000000102029824 */ /* 0x000fe400078e0a04 */
[C---:B------:R-:W-:Y:S01]  /*76b0*/  IMAD R8, R4.reuse, R13, R8 ;  /* 0x0000000d04087224 */ /* 0x040fe200078e0208 */
[----:B------:R-:W-:Y:S01]  /*76c0*/  IABS R13, R24 ;  /* 0x00000018000d7213 */ /* 0x000fe20000000000 */
[C---:B------:R-:W-:Y:S01]  /*76d0*/  IMAD R11, R4.reuse, R14, R11 ;  /* 0x0000000e040b7224 */ /* 0x040fe200078e020b */
[----:B------:R-:W-:Y:S01]  /*76e0*/  IABS R14, R25 ;  /* 0x00000019000e7213 */ /* 0x000fe20000000000 */
[----:B------:R-:W-:Y:S01]  /*76f0*/  IMAD.MOV R7, RZ, RZ, -R7 ;  /* 0x000000ffff077224 */ /* 0x000fe200078e0a07 */
[C---:B------:R-:W-:Y:S01]  /*7700*/  ISETP.GT.U32.AND P1, PT, R4.reuse, R12, PT ;  /* 0x0000000c0400720c */ /* 0x040fe20003f24070 */
[----:B------:R-:W-:Y:S02]  /*7710*/  IMAD.MOV.U32 R18, RZ, RZ, R2 ;  /* 0x000000ffff127224 */ /* 0x000fe400078e0002 */
[----:B------:R-:W-:Y:S01]  /*7720*/  IMAD R6, R4, R7, R6 ;  /* 0x0000000704067224 */ /* 0x000fe200078e0206 */
[----:B------:R-:W-:Y:S01]  /*7730*/  IABS R7, R23 ;  /* 0x0000001700077213 */ /* 0x000fe20000000000 */
[----:B------:R-:W-:-:S02]  /*7740*/  IMAD.MOV.U32 R5, RZ, RZ, R13 ;  /* 0x000000ffff057224 */ /* 0x000fc400078e000d */
[----:B------:R-:W-:Y:S01]  /*7750*/  @!P2 IMAD.MOV R18, RZ, RZ, -R18 ;  /* 0x000000ffff12a224 */ /* 0x000fe200078e0a12 */
[C---:B------:R-:W-:Y:S01]  /*7760*/  ISETP.GT.U32.AND P2, PT, R4.reuse, R11, PT ;  /* 0x0000000b0400720c */ /* 0x040fe20003f44070 */
[----:B------:R-:W-:Y:S02]  /*7770*/  IMAD.MOV.U32 R13, RZ, RZ, R14 ;  /* 0x000000ffff0d7224 */ /* 0x000fe400078e000e */
[----:B------:R-:W-:Y:S01]  /*7780*/  @!P4 IMAD.IADD R9, R9, 0x1, -R4 ;  /* 0x000000010909c824 */ /* 0x000fe200078e0a04 */
[----:B------:R-:W-:Y:S01]  /*7790*/  ISETP.GT.U32.AND P4, PT, R4, R8, PT ;  /* 0x000000080400720c */ /* 0x000fe20003f84070 */
[----:B------:R-:W-:-:S04]  /*77a0*/  IMAD.HI.U32 R2, R0, R13, RZ ;  /* 0x0000000d00027227 */ /* 0x000fc800078e00ff */
[----:B0-----:R-:W-:-:S04]  /*77b0*/  IMAD.HI.U32 R15, R0, R7, RZ ;  /* 0x00000007000f7227 */ /* 0x001fc800078e00ff */
[----:B------:R-:W-:Y:S01]  /*77c0*/  @!P6 IMAD.IADD R10, R10, 0x1, -R4 ;  /* 0x000000010a0ae824 */ /* 0x000fe200078e0a04 */
[----:B------:R-:W-:Y:S01]  /*77d0*/  ISETP.GT.U32.AND P6, PT, R4, R6, PT ;  /* 0x000000060400720c */ /* 0x000fe20003fc4070 */
[----:B------:R-:W-:Y:S02]  /*77e0*/  IMAD.MOV R2, RZ, RZ, -R2 ;  /* 0x000000ffff027224 */ /* 0x000fe400078e0a02 */
[----:B------:R-:W-:Y:S02]  /*77f0*/  IMAD.MOV R15, RZ, RZ, -R15 ;  /* 0x000000ffff0f7224 */ /* 0x000fe400078e0a0f */
[----:B------:R-:W-:Y:S02]  /*7800*/  @!P1 IMAD.IADD R12, R12, 0x1, -R4 ;  /* 0x000000010c0c9824 */ /* 0x000fe400078e0a04 */
[C---:B------:R-:W-:Y:S02]  /*7810*/  IMAD R2, R4.reuse, R2, R13 ;  /* 0x0000000204027224 */ /* 0x040fe400078e020d */
[----:B------:R-:W-:-:S02]  /*7820*/  IMAD R7, R4, R15, R7 ;  /* 0x0000000f04077224 */ /* 0x000fc400078e0207 */
[----:B------:R-:W-:Y:S01]  /*7830*/  @!P2 IMAD.IADD R11, R11, 0x1, -R4 ;  /* 0x000000010b0ba824 */ /* 0x000fe200078e0a04 */
[----:B------:R-:W-:Y:S01]  /*7840*/  ISETP.GT.U32.AND P2, PT, R4, R12, PT ;  /* 0x0000000c0400720c */ /* 0x000fe20003f44070 */
[----:B------:R-:W-:Y:S02]  /*7850*/  IMAD.MOV.U32 R13, RZ, RZ, R10 ;  /* 0x000000ffff0d7224 */ /* 0x000fe400078e000a */
[----:B------:R-:W-:Y:S01]  /*7860*/  IMAD.HI.U32 R14, R0, R5, RZ ;  /* 0x00000005000e7227 */ /* 0x000fe200078e00ff */
[----:B------:R0:W-:Y:S03]  /*7870*/  STL [R1+0x74], R18 ;  /* 0x0000741201007387 */ /* 0x0001e60000100800 */
[----:B------:R-:W-:Y:S01]  /*7880*/  @!P4 IMAD.IADD R8, R8, 0x1, -R4 ;  /* 0x000000010808c824 */ /* 0x000fe200078e0a04 */
[C---:B------:R-:W-:Y:S01]  /*7890*/  ISETP.GT.U32.AND P4, PT, R4.reuse, R11, PT ;  /* 0x0000000b0400720c */ /* 0x040fe20003f84070 */
[----:B------:R-:W-:Y:S01]  /*78a0*/  @!P0 IMAD.MOV R13, RZ, RZ, -R13 ;  /* 0x000000ffff0d8224 */ /* 0x000fe200078e0a0d */
[----:B------:R-:W-:Y:S01]  /*78b0*/  ISETP.GT.U32.AND P0, PT, R4, R7, PT ;  /* 0x000000070400720c */ /* 0x000fe20003f04070 */
[----:B------:R-:W-:-:S02]  /*78c0*/  IMAD.MOV R14, RZ, RZ, -R14 ;  /* 0x000000ffff0e7224 */ /* 0x000fc400078e0a0e */
[----:B------:R-:W-:Y:S01]  /*78d0*/  @!P6 IMAD.IADD R6, R6, 0x1, -R4 ;  /* 0x000000010606e824 */ /* 0x000fe200078e0a04 */
[C---:B------:R-:W-:Y:S01]  /*78e0*/  ISETP.GT.U32.AND P6, PT, R4.reuse, R8, PT ;  /* 0x000000080400720c */ /* 0x040fe20003fc4070 */
[----:B0-----:R-:W-:Y:S02]  /*78f0*/  IMAD.MOV.U32 R18, RZ, RZ, R9 ;  /* 0x000000ffff127224 */ /* 0x001fe400078e0009 */
[----:B------:R-:W-:Y:S02]  /*7900*/  IMAD R5, R4, R14, R5 ;  /* 0x0000000e04057224 */ /* 0x000fe400078e0205 */
[----:B------:R-:W-:Y:S01]  /*7910*/  @!P3 IMAD.MOV R18, RZ, RZ, -R18 ;  /* 0x000000ffff12b224 */ /* 0x000fe200078e0a12 */
[----:B------:R-:W-:Y:S01]  /*7920*/  IABS R9, R30 ;  /* 0x0000001e00097213 */ /* 0x000fe20000000000 */
[--C-:B------:R-:W-:Y:S01]  /*7930*/  @!P2 IMAD.IADD R12, R12, 0x1, -R4.reuse ;  /* 0x000000010c0ca824 */ /* 0x100fe200078e0a04 */
[C---:B------:R-:W-:Y:S02]  /*7940*/  ISETP.GT.U32.AND P3, PT, R4.reuse, R6, PT ;  /* 0x000000060400720c */ /* 0x040fe40003f64070 */
[----:B------:R-:W-:Y:S01]  /*7950*/  ISETP.GT.U32.AND P2, PT, R4, R5, PT ;  /* 0x000000050400720c */ /* 0x000fe20003f44070 */
[----:B------:R0:W-:Y:S01]  /*7960*/  STL [R1+0x70], R18 ;  /* 0x0000701201007387 */ /* 0x0001e20000100800 */
[--C-:B------:R-:W-:Y:S01]  /*7970*/  @!P4 IMAD.IADD R11, R11, 0x1, -R4.reuse ;  /* 0x000000010b0bc824 */ /* 0x100fe200078e0a04 */
[----:B------:R-:W-:Y:S01]  /*7980*/  ISETP.GE.AND P1, PT, R20, RZ, PT ;  /* 0x000000ff1400720c */ /* 0x000fe20003f26270 */
[----:B------:R-:W-:Y:S01]  /*7990*/  @!P0 IMAD.IADD R7, R7, 0x1, -R4 ;  /* 0x0000000107078824 */ /* 0x000fe200078e0a04 */
[----:B------:R1:W-:Y:S01]  /*79a0*/  STL [R1+0x6c], R13 ;  /* 0x00006c0d01007387 */ /* 0x0003e20000100800 */
[----:B------:R-:W-:-:S02]  /*79b0*/  IABS R10, R31 ;  /* 0x0000001f000a7213 */ /* 0x000fc40000000000 */
[----:B------:R-:W-:Y:S01]  /*79c0*/  ISETP.GE.AND P4, PT, R21, RZ, PT ;  /* 0x000000ff1500720c */ /* 0x000fe20003f86270 */
[----:B0-----:R-:W-:Y:S02]  /*79d0*/  IMAD.MOV.U32 R18, RZ, RZ, R12 ;  /* 0x000000ffff127224 */ /* 0x001fe400078e000c */
[----:B-1----:R-:W-:-:S04]  /*79e0*/  IMAD.HI.U32 R13, R0, R9, RZ ;  /* 0x00000009000d7227 */ /* 0x002fc800078e00ff */
[----:B------:R-:W-:Y:S01]  /*79f0*/  @!P6 IMAD.IADD R8, R8, 0x1, -R4 ;  /* 0x000000010808e824 */ /* 0x000fe200078e0a04 */
[C---:B------:R-:W-:Y:S01]  /*7a00*/  ISETP.GT.U32.AND P6, PT, R4.reuse, R2, PT ;  /* 0x000000020400720c */ /* 0x040fe20003fc4070 */
[----:B------:R-:W-:Y:S01]  /*7a10*/  @!P5 IMAD.MOV R18, RZ, RZ, -R18 ;  /* 0x000000ffff12d224 */ /* 0x000fe200078e0a12 */
[----:B------:R-:W-:Y:S01]  /*7a20*/  ISETP.GT.U32.AND P5, PT, R4, R7, PT ;  /* 0x000000070400720c */ /* 0x000fe20003fa4070 */
[----:B------:R-:W-:Y:S02]  /*7a30*/  IMAD.MOV R14, RZ, RZ, -R13 ;  /* 0x000000ffff0e7224 */ /* 0x000fe400078e0a0d */
[----:B------:R-:W-:-:S04]  /*7a40*/  IMAD.HI.U32 R13, R0, R10, RZ ;  /* 0x0000000a000d7227 */ /* 0x000fc800078e00ff */
[--C-:B------:R-:W-:Y:S02]  /*7a50*/  @!P3 IMAD.IADD R6, R6, 0x1, -R4.reuse ;  /* 0x000000010606b824 */ /* 0x100fe400078e0a04 */
[----:B------:R-:W-:Y:S02]  /*7a60*/  @!P2 IMAD.IADD R5, R5, 0x1, -R4 ;  /* 0x000000010505a824 */ /* 0x000fe400078e0a04 */
[----:B------:R-:W-:Y:S02]  /*7a70*/  IMAD R9, R4, R14, R9 ;  /* 0x0000000e04097224 */ /* 0x000fe400078e0209 */
[----:B------:R-:W-:Y:S02]  /*7a80*/  IMAD.MOV R13, RZ, RZ, -R13 ;  /* 0x000000ffff0d7224 */ /* 0x000fe400078e0a0d */
[----:B------:R-:W-:Y:S02]  /*7a90*/  IMAD.MOV.U32 R15, RZ, RZ, R11 ;  /* 0x000000ffff0f7224 */ /* 0x000fe400078e000b */
[----:B------:R-:W-:Y:S01]  /*7aa0*/  IMAD.MOV.U32 R12, RZ, RZ, R8 ;  /* 0x000000ffff0c7224 */ /* 0x000fe200078e0008 */
[----:B------:R-:W-:Y:S01]  /*7ab0*/  ISETP.GE.AND P3, PT, R22, RZ, PT ;  /* 0x000000ff1600720c */ /* 0x000fe20003f66270 */
[----:B------:R-:W-:Y:S01]  /*7ac0*/  IMAD.MOV.U32 R11, RZ, RZ, R6 ;  /* 0x000000ffff0b7224 */ /* 0x000fe200078e0006 */
[----:B------:R-:W-:Y:S01]  /*7ad0*/  ISETP.GE.AND P0, PT, R23, RZ, PT ;  /* 0x000000ff1700720c */ /* 0x000fe20003f06270 */
[----:B------:R-:W-:Y:S01]  /*7ae0*/  @!P1 IMAD.MOV R15, RZ, RZ, -R15 ;  /* 0x000000ffff0f9224 */ /* 0x000fe200078e0a0f */
[C---:B------:R-:W-:Y:S01]  /*7af0*/  ISETP.GT.U32.AND P1, PT, R4.reuse, R5, PT ;  /* 0x000000050400720c */ /* 0x040fe20003f24070 */
[----:B------:R-:W-:Y:S01]  /*7b00*/  @!P4 IMAD.MOV R12, RZ, RZ, -R12 ;  /* 0x000000ffff0cc224 */ /* 0x000fe200078e0a0c */
[C---:B------:R-:W-:Y:S01]  /*7b10*/  ISETP.GT.U32.AND P4, PT, R4.reuse, R9, PT ;  /* 0x000000090400720c */ /* 0x040fe20003f84070 */
[----:B------:R-:W-:Y:S01]  /*7b20*/  IMAD R6, R4, R13, R10 ;  /* 0x0000000d04067224 */ /* 0x000fe200078e020a */
[----:B------:R-:W-:Y:S01]  /*7b30*/  IABS R8, R32 ;  /* 0x0000002000087213 */ /* 0x000fe20000000000 */
[----:B------:R-:W-:-:S02]  /*7b40*/  @!P6 IMAD.IADD R2, R2, 0x1, -R4 ;  /* 0x000000010202e824 */ /* 0x000fc400078e0a04 */
[----:B------:R-:W-:Y:S01]  /*7b50*/  @!P5 IMAD.IADD R7, R7, 0x1, -R4 ;  /* 0x000000010707d824 */ /* 0x000fe200078e0a04 */
[----:B------:R-:W-:Y:S01]  /*7b60*/  ISETP.GT.U32.AND P5, PT, R4, R6, PT ;  /* 0x000000060400720c */ /* 0x000fe20003fa4070 */
[----:B------:R-:W-:Y:S01]  /*7b70*/  IMAD.HI.U32 R10, R0, R8, RZ ;  /* 0x00000008000a7227 */ /* 0x000fe200078e00ff */
[----:B------:R-:W-:Y:S02]  /*7b80*/  ISETP.GE.AND P2, PT, R24, RZ, PT ;  /* 0x000000ff1800720c */ /* 0x000fe40003f46270 */
[----:B------:R-:W-:Y:S01]  /*7b90*/  ISETP.GT.U32.AND P6, PT, R4, R2, PT ;  /* 0x000000020400720c */ /* 0x000fe20003fc4070 */
[----:B------:R-:W-:Y:S02]  /*7ba0*/  IMAD.MOV.U32 R13, RZ, RZ, R7 ;  /* 0x000000ffff0d7224 */ /* 0x000fe400078e0007 */
[----:B------:R-:W-:Y:S01]  /*7bb0*/  @!P3 IMAD.MOV R11, RZ, RZ, -R11 ;  /* 0x000000ffff0bb224 */ /* 0x000fe200078e0a0b */
[----:B------:R-:W-:Y:S01]  /*7bc0*/  STL [R1+0x68], R18 ;  /* 0x0000681201007387 */ /* 0x000fe20000100800 */
[----:B------:R-:W-:-:S02]  /*7bd0*/  @!P0 IMAD.MOV R13, RZ, RZ, -R13 ;  /* 0x000000ffff0d8224 */ /* 0x000fc400078e0a0d */
[--C-:B------:R-:W-:Y:S01]  /*7be0*/  @!P1 IMAD.IADD R5, R5, 0x1, -R4.reuse ;  /* 0x0000000105059824 */ /* 0x100fe200078e0a04 */
[----:B------:R-:W-:Y:S01]  /*7bf0*/  STL [R1+0x64], R15 ;  /* 0x0000640f01007387 */ /* 0x000fe20000100800 */
[----:B------:R-:W-:Y:S02]  /*7c00*/  @!P4 IMAD.IADD R9, R9, 0x1, -R4 ;  /* 0x000000010909c824 */ /* 0x000fe400078e0a04 */
[----:B------:R-:W-:Y:S01]  /*7c10*/  IMAD.MOV R10, RZ, RZ, -R10 ;  /* 0x000000ffff0a7224 */ /* 0x000fe200078e0a0a */
[----:B------:R0:W-:Y:S01]  /*7c20*/  STL [R1+0x60], R12 ;  /* 0x0000600c01007387 */ /* 0x0001e20000100800 */
[----:B------:R-:W-:Y:S01]  /*7c30*/  ISETP.GE.AND P3, PT, R25, RZ, PT ;  /* 0x000000ff1900720c */ /* 0x000fe20003f66270 */
[----:B------:R-:W-:Y:S02]  /*7c40*/  @!P5 IMAD.IADD R6, R6, 0x1, -R4 ;  /* 0x000000010606d824 */ /* 0x000fe400078e0a04 */
[----:B------:R-:W-:Y:S01]  /*7c50*/  STL [R1+0x5c], R11 ;  /* 0x00005c0b01007387 */ /* 0x000fe20000100800 */
[C---:B------:R-:W-:Y:S01]  /*7c60*/  IMAD R10, R4.reuse, R10, R8 ;  /* 0x0000000a040a7224 */ /* 0x040fe200078e0208 */
[----:B------:R-:W-:-:S02]  /*7c70*/  ISETP.GT.U32.AND P5, PT, R4, R9, PT ;  /* 0x000000090400720c */ /* 0x000fc40003fa4070 */
[----:B------:R1:W-:Y:S01]  /*7c80*/  STL [R1+0x58], R13 ;  /* 0x0000580d01007387 */ /* 0x0003e20000100800 */
[----:B0-----:R-:W-:Y:S01]  /*7c90*/  IABS R12, R34 ;  /* 0x00000022000c7213 */ /* 0x001fe20000000000 */
[----:B------:R-:W-:Y:S02]  /*7ca0*/  @!P6 IMAD.IADD R2, R2, 0x1, -R4 ;  /* 0x000000010202e824 */ /* 0x000fe400078e0a04 */
[----:B-1----:R-:W-:-:S04]  /*7cb0*/  IMAD.MOV.U32 R13, RZ, RZ, R5 ;  /* 0x000000ffff0d7224 */ /* 0x002fc800078e0005 */
[----:B------:R-:W-:Y:S01]  /*7cc0*/  @!P2 IMAD.MOV R13, RZ, RZ, -R13 ;  /* 0x000000ffff0da224 */ /* 0x000fe200078e0a0d */
[----:B------:R-:W-:Y:S01]  /*7cd0*/  ISETP.GT.U32.AND P2, PT, R4, R10, PT ;  /* 0x0000000a0400720c */ /* 0x000fe20003f44070 */
[----:B------:R-:W-:Y:S01]  /*7ce0*/  IMAD.MOV.U32 R7, RZ, RZ, R12 ;  /* 0x000000ffff077224 */ /* 0x000fe200078e000c */
[----:B------:R-:W-:Y:S01]  /*7cf0*/  ISETP.GE.AND P1, PT, R30, RZ, PT ;  /* 0x000000ff1e00720c */ /* 0x000fe20003f26270 */
[----:B------:R-:W-:Y:S01]  /*7d00*/  IMAD.MOV.U32 R12, RZ, RZ, R2 ;  /* 0x000000ffff0c7224 */ /* 0x000fe200078e0002 */
[----:B------:R-:W-:Y:S01]  /*7d10*/  IABS R11, R33 ;  /* 0x00000021000b7213 */ /* 0x000fe20000000000 */
[----:B------:R-:W-:Y:S02]  /*7d20*/  @!P5 IMAD.IADD R9, R9, 0x1, -R4 ;  /* 0x000000010909d824 */ /* 0x000fe400078e0a04 */
[----:B------:R-:W-:Y:S01]  /*7d30*/  @!P3 IMAD.MOV R12, RZ, RZ, -R12 ;  /* 0x000000ffff0cb224 */ /* 0x000fe200078e0a0c */
[----:B------:R-:W-:Y:S01]  /*7d40*/  ISETP.GT.U32.AND P0, PT, R4, R6, PT ;  /* 0x000000060400720c */ /* 0x000fe20003f04070 */
[----:B------:R-:W-:Y:S01]  /*7d50*/  STL [R1+0x4c], R13 ;  /* 0x00004c0d01007387 */ /* 0x000fe20000100800 */
[----:B------:R-:W-:-:S03]  /*7d60*/  ISETP.GE.AND P6, PT, R31, RZ, PT ;  /* 0x000000ff1f00720c */ /* 0x000fc60003fc6270 */
[----:B------:R0:W-:Y:S01]  /*7d70*/  STL [R1+0x40], R12 ;  /* 0x0000400c01007387 */ /* 0x0001e20000100800 */
[----:B------:R-:W-:Y:S02]  /*7d80*/  @!P2 IMAD.IADD R10, R10, 0x1, -R4 ;  /* 0x000000010a0aa824 */ /* 0x000fe400078e0a04 */
[----:B------:R-:W-:-:S04]  /*7d90*/  IMAD.HI.U32 R8, R0, R11, RZ ;  /* 0x0000000b00087227 */ /* 0x000fc800078e00ff */
[----:B0-----:R-:W-:Y:S02]  /*7da0*/  IMAD.MOV.U32 R12, RZ, RZ, R9 ;  /* 0x000000ffff0c7224 */ /* 0x001fe400078e0009 */
[----:B------:R-:W-:-:S04]  /*7db0*/  IMAD.HI.U32 R5, R0, R7, RZ ;  /* 0x0000000700057227 */ /* 0x000fc800078e00ff */
[----:B------:R-:W-:Y:S01]  /*7dc0*/  @!P1 IMAD.MOV R12, RZ, RZ, -R12 ;  /* 0x000000ffff0c9224 */ /* 0x000fe200078e0a0c */
[C---:B------:R-:W-:Y:S01]  /*7dd0*/  ISETP.GT.U32.AND P1, PT, R4.reuse, R10, PT ;  /* 0x0000000a0400720c */ /* 0x040fe20003f24070 */
[----:B------:R-:W-:Y:S02]  /*7de0*/  IMAD.MOV R8, RZ, RZ, -R8 ;  /* 0x000000ffff087224 */ /* 0x000fe400078e0a08 */
[----:B------:R-:W-:Y:S02]  /*7df0*/  IMAD.MOV R2, RZ, RZ, -R5 ;  /* 0x000000ffff027224 */ /* 0x000fe400078e0a05 */
[----:B------:R-:W-:Y:S02]  /*7e00*/  IMAD R5, R4, R8, R11 ;  /* 0x0000000804057224 */ /* 0x000fe400078e020b */
[----:B------:R-:W-:Y:S01]  /*7e10*/  @!P0 IMAD.IADD R6, R6, 0x1, -R4 ;  /* 0x0000000106068824 */ /* 0x000fe200078e0a04 */
[----:B------:R-:W-:Y:S01]  /*7e20*/  IABS R11, R35 ;  /* 0x00000023000b7213 */ /* 0x000fe20000000000 */
[----:B------:R-:W-:-:S02]  /*7e30*/  IMAD R7, R4, R2, R7 ;  /* 0x0000000204077224 */ /* 0x000fc400078e0207 */
[----:B------:R-:W-:Y:S01]  /*7e40*/  @!P6 IMAD.MOV R6, RZ, RZ, -R6 ;  /* 0x000000ffff06e224 */ /* 0x000fe200078e0a06 */
[----:B------:R-:W-:Y:S01]  /*7e50*/  ISETP.GT.U32.AND P6, PT, R4, R5, PT ;  /* 0x000000050400720c */ /* 0x000fe20003fc4070 */
[----:B------:R-:W-:Y:S01]  /*7e60*/  @!P1 IMAD.IADD R10, R10, 0x1, -R4 ;  /* 0x000000010a0a9824 */ /* 0x000fe200078e0a04 */
[----:B------:R-:W-:Y:S01]  /*7e70*/  ISETP.GT.U32.AND P1, PT, R4, R7, PT ;  /* 0x000000070400720c */ /* 0x000fe20003f24070 */
[----:B------:R-:W-:-:S04]  /*7e80*/  IMAD.HI.U32 R13, R0, R11, RZ ;  /* 0x0000000b000d7227 */ /* 0x000fc800078e00ff */
[----:B------:R-:W-:-:S04]  /*7e90*/  IMAD.MOV R13, RZ, RZ, -R13 ;  /* 0x000000ffff0d7224 */ /* 0x000fc800078e0a0d */
[----:B------:R-:W-:Y:S02]  /*7ea0*/  IMAD R11, R4, R13, R11 ;  /* 0x0000000d040b7224 */ /* 0x000fe400078e020b */
[--C-:B------:R-:W-:Y:S01]  /*7eb0*/  @!P6 IMAD.IADD R5, R5, 0x1, -R4.reuse ;  /* 0x000000010505e824 */ /* 0x100fe200078e0a04 */
[----:B------:R-:W-:Y:S01]  /*7ec0*/  IABS R9, R36 ;  /* 0x0000002400097213 */ /* 0x000fe20000000000 */
[----:B------:R-:W-:Y:S01]  /*7ed0*/  @!P1 IMAD.IADD R7, R7, 0x1, -R4 ;  /* 0x0000000107079824 */ /* 0x000fe200078e0a04 */
[----:B------:R-:W-:Y:S02]  /*7ee0*/  ISETP.GE.AND P4, PT, R32, RZ, PT ;  /* 0x000000ff2000720c */ /* 0x000fe40003f86270 */
[C---:B------:R-:W-:Y:S02]  /*7ef0*/  ISETP.GT.U32.AND P6, PT, R4.reuse, R11, PT ;  /* 0x0000000b0400720c */ /* 0x040fe40003fc4070 */
[----:B------:R-:W-:Y:S01]  /*7f00*/  ISETP.GT.U32.AND P1, PT, R4, R5, PT ;  /* 0x000000050400720c */ /* 0x000fe20003f24070 */
[----:B------:R0:W-:Y:S01]  /*7f10*/  STL [R1+0x38], R12 ;  /* 0x0000380c01007387 */ /* 0x0001e20000100800 */
[----:B------:R-:W-:-:S02]  /*7f20*/  IABS R14, R38 ;  /* 0x00000026000e7213 */ /* 0x000fc40000000000 */
[----:B------:R-:W-:Y:S01]  /*7f30*/  IABS R8, R37 ;  /* 0x0000002500087213 */ /* 0x000fe20000000000 */
[----:B------:R1:W-:Y:S01]  /*7f40*/  STL [R1+0x34], R6 ;  /* 0x0000340601007387 */ /* 0x0003e20000100800 */
[----:B------:R-:W-:Y:S01]  /*7f50*/  ISETP.GE.AND P3, PT, R33, RZ, PT ;  /* 0x000000ff2100720c */ /* 0x000fe20003f66270 */
[----:B0-----:R-:W-:Y:S01]  /*7f60*/  IMAD.HI.U32 R12, R0, R9, RZ ;  /* 0x00000009000c7227 */ /* 0x001fe200078e00ff */
[----:B------:R-:W-:-:S03]  /*7f70*/  IABS R2, R39 ;  /* 0x0000002700027213 */ /* 0x000fc60000000000 */
[----:B-1----:R-:W-:Y:S02]  /*7f80*/  IMAD.MOV.U32 R6, RZ, RZ, R14 ;  /* 0x000000ffff067224 */ /* 0x002fe400078e000e */
[----:B------:R-:W-:Y:S02]  /*7f90*/  IMAD.MOV R12, RZ, RZ, -R12 ;  /* 0x000000ffff0c7224 */ /* 0x000fe400078e0a0c */
[----:B------:R-:W-:-:S04]  /*7fa0*/  IMAD.HI.U32 R14, R0, R8, RZ ;  /* 0x00000008000e7227 */ /* 0x000fc800078e00ff */
[----:B------:R-:W-:Y:S02]  /*7fb0*/  IMAD.MOV.U32 R15, RZ, RZ, R10 ;  /* 0x000000ffff0f7224 */ /* 0x000fe400078e000a */
[----:B------:R-:W-:Y:S02]  /*7fc0*/  IMAD R9, R4, R12, R9 ;  /* 0x0000000c04097224 */ /* 0x000fe400078e0209 */
[----:B------:R-:W-:Y:S02]  /*7fd0*/  IMAD.MOV R14, RZ, RZ, -R14 ;  /* 0x000000ffff0e7224 */ /* 0x000fe400078e0a0e */
[----:B------:R-:W-:-:S04]  /*7fe0*/  IMAD.HI.U32 R12, R0, R2, RZ ;  /* 0x00000002000c7227 */ /* 0x000fc800078e00ff */
[--C-:B------:R-:W-:Y:S02]  /*7ff0*/  @!P6 IMAD.IADD R11, R11, 0x1, -R4.reuse ;  /* 0x000000010b0be824 */ /* 0x100fe400078e0a04 */
[----:B------:R-:W-:Y:S01]  /*8000*/  @!P4 IMAD.MOV R15, RZ, RZ, -R15 ;  /* 0x000000ffff0fc224 */ /* 0x000fe200078e0a0f */
[----:B------:R-:W-:Y:S01]  /*8010*/  ISETP.GT.U32.AND P4, PT, R4, R7, PT ;  /* 0x000000070400720c */ /* 0x000fe20003f84070 */
[----:B------:R-:W-:Y:S02]  /*8020*/  @!P1 IMAD.IADD R5, R5, 0x1, -R4 ;  /* 0x0000000105059824 */ /* 0x000fe400078e0a04 */
[----:B------:R-:W-:Y:S01]  /*8030*/  IMAD.HI.U32 R13, R0, R6, RZ ;  /* 0x00000006000d7227 */ /* 0x000fe200078e00ff */
[----:B------:R-:W-:-:S03]  /*8040*/  ISETP.GT.U32.AND P6, PT, R4, R11, PT ;  /* 0x0000000b0400720c */ /* 0x000fc60003fc4070 */
[C---:B------:R-:W-:Y:S01]  /*8050*/  IMAD R8, R4.reuse, R14, R8 ;  /* 0x0000000e04087224 */ /* 0x040fe200078e0208 */
[----:B------:R-:W-:Y:S01]  /*8060*/  ISETP.GT.U32.AND P1, PT, R4, R9, PT ;  /* 0x000000090400720c */ /* 0x000fe20003f24070 */
[----:B------:R-:W-:Y:S02]  /*8070*/  IMAD.MOV.U32 R18, RZ, RZ, R17 ;  /* 0x000000ffff127224 */ /* 0x000fe400078e0011 */
[----:B------:R-:W-:Y:S02]  /*8080*/  IMAD.MOV R12, RZ, RZ, -R12 ;  /* 0x000000ffff0c7224 */ /* 0x000fe400078e0a0c */
[----:B------:R-:W-:Y:S02]  /*8090*/  IMAD.MOV.U32 R14, RZ, RZ, R5 ;  /* 0x000000ffff0e7224 */ /* 0x000fe400078e0005 */
[----:B------:R-:W-:Y:S02]  /*80a0*/  IMAD.MOV.U32 R17, RZ, RZ, R47 ;  /* 0x000000ffff117224 */ /* 0x000fe400078e002f */
[----:B------:R-:W-:-:S02]  /*80b0*/  IMAD.MOV.U32 R47, RZ, RZ, R48 ;  /* 0x000000ffff2f7224 */ /* 0x000fc400078e0030 */
[----:B------:R-:W-:Y:S02]  /*80c0*/  IMAD.MOV R13, RZ, RZ, -R13 ;  /* 0x000000ffff0d7224 */ /* 0x000fe400078e0a0d */
[----:B------:R-:W-:Y:S01]  /*80d0*/  IMAD.MOV.U32 R48, RZ, RZ, R60 ;  /* 0x000000ffff307224 */ /* 0x000fe200078e003c */
[----:B------:R-:W-:Y:S01]  /*80e0*/  IABS R60, R42 ;  /* 0x0000002a003c7213 */ /* 0x000fe20000000000 */
[C---:B------:R-:W-:Y:S01]  /*80f0*/  IMAD R2, R4.reuse, R12, R2 ;  /* 0x0000000c04027224 */ /* 0x040fe200078e0202 */
[----:B------:R-:W-:Y:S01]  /*8100*/  IABS R12, R40 ;  /* 0x00000028000c7213 */ /* 0x000fe20000000000 */
[----:B------:R-:W-:Y:S01]  /*8110*/  @!P3 IMAD.MOV R14, RZ, RZ, -R14 ;  /* 0x000000ffff0eb224 */ /* 0x000fe200078e0a0e */
[C---:B------:R-:W-:Y:S01]  /*8120*/  ISETP.GT.U32.AND P3, PT, R4.reuse, R8, PT ;  /* 0x000000080400720c */ /* 0x040fe20003f64070 */
[----:B------:R-:W-:Y:S01]  /*8130*/  IMAD R6, R4, R13, R6 ;  /* 0x0000000d04067224 */ /* 0x000fe200078e0206 */
[----:B------:R-:W-:Y:S01]  /*8140*/  ISETP.GE.AND P0, PT, R35, RZ, PT ;  /* 0x000000ff2300720c */ /* 0x000fe20003f06270 */
[----:B------:R-:W-:-:S04]  /*8150*/  IMAD.HI.U32 R10, R0, R60, RZ ;  /* 0x0000003c000a7227 */ /* 0x000fc800078e00ff */
[----:B------:R-:W-:-:S04]  /*8160*/  IMAD.HI.U32 R5, R0, R12, RZ ;  /* 0x0000000c00057227 */ /* 0x000fc800078e00ff */
[----:B------:R-:W-:Y:S01]  /*8170*/  @!P4 IMAD.IADD R7, R7, 0x1, -R4 ;  /* 0x000000010707c824 */ /* 0x000fe200078e0a04 */
[C---:B------:R-:W-:Y:S01]  /*8180*/  ISETP.GT.U32.AND P4, PT, R4.reuse, R6, PT ;  /* 0x000000060400720c */ /* 0x040fe20003f84070 */
[----:B------:R-:W-:Y:S02]  /*8190*/  IMAD.MOV R10, RZ, RZ, -R10 ;  /* 0x000000ffff0a7224 */ /* 0x000fe400078e0a0a */
[----:B------:R-:W-:Y:S02]  /*81a0*/  IMAD.MOV R5, RZ, RZ, -R5 ;  /* 0x000000ffff057224 */ /* 0x000fe400078e0a05 */
[--C-:B------:R-:W-:Y:S02]  /*81b0*/  @!P6 IMAD.IADD R11, R11, 0x1, -R4.reuse ;  /* 0x000000010b0be824 */ /* 0x100fe400078e0a04 */
[----:B------:R-:W-:Y:S01]  /*81c0*/  @!P1 IMAD.IADD R9, R9, 0x1, -R4 ;  /* 0x0000000109099824 */ /* 0x000fe200078e0a04 */
[C---:B------:R-:W-:Y:S01]  /*81d0*/  ISETP.GT.U32.AND P6, PT, R4.reuse, R2, PT ;  /* 0x000000020400720c */ /* 0x040fe20003fc4070 */
[----:B------:R-:W-:-:S02]  /*81e0*/  IMAD R60, R4, R10, R60 ;  /* 0x0000000a043c7224 */ /* 0x000fc400078e023c */
[----:B------:R-:W-:Y:S02]  /*81f0*/  IMAD R5, R4, R5, R12 ;  /* 0x0000000504057224 */ /* 0x000fe400078e020c */
[----:B------:R-:W-:Y:S01]  /*8200*/  @!P3 IMAD.IADD R8, R8, 0x1, -R4 ;  /* 0x000000010808b824 */ /* 0x000fe200078e0a04 */
[----:B------:R-:W-:Y:S01]  /*8210*/  ISETP.GT.U32.AND P3, PT, R4, R9, PT ;  /* 0x000000090400720c */ /* 0x000fe20003f64070 */
[----:B------:R-:W-:Y:S01]  /*8220*/  IMAD.MOV.U32 R10, RZ, RZ, R11 ;  /* 0x000000ffff0a7224 */ /* 0x000fe200078e000b */
[----:B------:R-:W-:Y:S01]  /*8230*/  ISETP.GE.AND P5, PT, R34, RZ, PT ;  /* 0x000000ff2200720c */ /* 0x000fe20003fa6270 */
[----:B------:R-:W-:Y:S02]  /*8240*/  IMAD.MOV.U32 R19, RZ, RZ, R16 ;  /* 0x000000ffff137224 */ /* 0x000fe400078e0010 */
[----:B------:R-:W-:Y:S01]  /*8250*/  IMAD.MOV.U32 R16, RZ, RZ, R61 ;  /* 0x000000ffff107224 */ /* 0x000fe200078e003d */
[----:B------:R-:W-:Y:S01]  /*8260*/  IABS R61, R41 ;  /* 0x00000029003d7213 */ /* 0x000fe20000000000 */
[----:B------:R-:W-:Y:S01]  /*8270*/  @!P0 IMAD.MOV R10, RZ, RZ, -R10 ;  /* 0x000000ffff0a8224 */ /* 0x000fe200078e0a0a */
[----:B------:R-:W-:Y:S01]  /*8280*/  ISETP.GT.U32.AND P0, PT, R4, R5, PT ;  /* 0x000000050400720c */ /* 0x000fe20003f04070 */
[----:B------:R-:W-:Y:S01]  /*8290*/  @!P4 IMAD.IADD R6, R6, 0x1, -R4 ;  /* 0x000000010606c824 */ /* 0x000fe200078e0a04 */
[----:B------:R-:W-:Y:S01]  /*82a0*/  ISETP.GT.U32.AND P4, PT, R4, R8, PT ;  /* 0x000000080400720c */ /* 0x000fe20003f84070 */
[----:B------:R-:W-:Y:S01]  /*82b0*/  STL [R1+0x30], R15 ;  /* 0x0000300f01007387 */ /* 0x000fe20000100800 */
[----:B------:R-:W-:Y:S01]  /*82c0*/  ISETP.GE.AND P2, PT, R36, RZ, PT ;  /* 0x000000ff2400720c */ /* 0x000fe20003f46270 */
[----:B------:R-:W-:-:S02]  /*82d0*/  IMAD.HI.U32 R13, R0, R61, RZ ;  /* 0x0000003d000d7227 */ /* 0x000fc400078e00ff */
[----:B------:R0:W-:Y:S02]  /*82e0*/  STL [R1+0x28], R14 ;  /* 0x0000280e01007387 */ /* 0x0001e40000100800 */
[--C-:B------:R-:W-:Y:S01]  /*82f0*/  @!P6 IMAD.IADD R2, R2, 0x1, -R4.reuse ;  /* 0x000000010202e824 */ /* 0x100fe200078e0a04 */
[C---:B------:R-:W-:Y:S01]  /*8300*/  ISETP.GT.U32.AND P6, PT, R4.reuse, R6, PT ;  /* 0x000000060400720c */ /* 0x040fe20003fc4070 */
[----:B------:R-:W-:Y:S02]  /*8310*/  IMAD.MOV R13, RZ, RZ, -R13 ;  /* 0x000000ffff0d7224 */ /* 0x000fe400078e0a0d */
[----:B------:R-:W-:Y:S02]  /*8320*/  @!P3 IMAD.IADD R9, R9, 0x1, -R4 ;  /* 0x000000010909b824 */ /* 0x000fe400078e0a04 */
[----:B0-----:R-:W-:Y:S02]  /*8330*/  IMAD.MOV.U32 R14, RZ, RZ, R7 ;  /* 0x000000ffff0e7224 */ /* 0x001fe400078e0007 */
[----:B------:R-:W-:-:S02]  /*8340*/  IMAD R61, R4, R13, R61 ;  /* 0x0000000d043d7224 */ /* 0x000fc400078e023d */
[----:B------:R-:W-:Y:S01]  /*8350*/  @!P5 IMAD.MOV R14, RZ, RZ, -R14 ;  /* 0x000000ffff0ed224 */ /* 0x000fe200078e0a0e */
[----:B------:R-:W-:Y:S01]  /*8360*/  ISETP.GT.U32.AND P5, PT, R4, R2, PT ;  /* 0x000000020400720c */ /* 0x000fe20003fa4070 */
[--C-:B------:R-:W-:Y:S02]  /*8370*/  @!P0 IMAD.IADD R5, R5, 0x1, -R4.reuse ;  /* 0x0000000105058824 */ /* 0x100fe400078e0a04 */
[----:B------:R-:W-:Y:S01]  /*8380*/  IMAD.MOV.U32 R13, RZ, RZ, R9 ;  /* 0x000000ffff0d7224 */ /* 0x000fe200078e0009 */
[----:B------:R-:W-:Y:S01]  /*8390*/  ISETP.GE.AND P1, PT, R37, RZ, PT ;  /* 0x000000ff2500720c */ /* 0x000fe20003f26270 */
[--C-:B------:R-:W-:Y:S01]  /*83a0*/  @!P4 IMAD.IADD R8, R8, 0x1, -R4.reuse ;  /* 0x000000010808c824 */ /* 0x100fe200078e0a04 */
[----:B------:R-:W-:Y:S01]  /*83b0*/  ISETP.GE.AND P4, PT, R38, RZ, PT ;  /* 0x000000ff2600720c */ /* 0x000fe20003f86270 */
[----:B------:R-:W-:Y:S01]  /*83c0*/  @!P2 IMAD.MOV R13, RZ, RZ, -R13 ;  /* 0x000000ffff0da224 */ /* 0x000fe200078e0a0d */
[----:B------:R-:W-:Y:S01]  /*83d0*/  ISETP.GT.U32.AND P2, PT, R4, R5, PT ;  /* 0x000000050400720c */ /* 0x000fe20003f44070 */
[----:B------:R-:W-:-:S02]  /*83e0*/  @!P6 IMAD.IADD R6, R6, 0x1, -R4 ;  /* 0x000000010606e824 */ /* 0x000fc400078e0a04 */
[----:B------:R-:W-:Y:S02]  /*83f0*/  IMAD.MOV.U32 R12, RZ, RZ, R8 ;  /* 0x000000ffff0c7224 */ /* 0x000fe400078e0008 */
[----:B------:R-:W-:Y:S01]  /*8400*/  @!P5 IMAD.IADD R2, R2, 0x1, -R4 ;  /* 0x000000010202d824 */ /* 0x000fe200078e0a04 */
[----:B------:R-:W-:Y:S01]  /*8410*/  ISETP.GE.AND P5, PT, R39, RZ, PT ;  /* 0x000000ff2700720c */ /* 0x000fe20003fa6270 */
[----:B------:R-:W-:Y:S01]  /*8420*/  IMAD.MOV.U32 R8, RZ, RZ, R6 ;  /* 0x000000ffff087224 */ /* 0x000fe200078e0006 */
[----:B------:R-:W-:Y:S01]  /*8430*/  ISETP.GE.AND P0, PT, R40, RZ, PT ;  /* 0x000000ff2800720c */ /* 0x000fe20003f06270 */
[----:B------:R-:W-:Y:S01]  /*8440*/  @!P1 IMAD.MOV R12, RZ, RZ, -R12 ;  /* 0x000000ffff0c9224 */ /* 0x000fe200078e0a0c */
[----:B------:R-:W-:Y:S01]  /*8450*/  STL [R1+0x20], R14 ;  /* 0x0000200e01007387 */ /* 0x000fe20000100800 */
[----:B------:R-:W-:Y:S02]  /*8460*/  @!P4 IMAD.MOV R8, RZ, RZ, -R8 ;  /* 0x000000ffff08c224 */ /* 0x000fe400078e0a08 */
[----:B------:R-:W-:Y:S01]  /*8470*/  @!P2 IMAD.IADD R5, R5, 0x1, -R4 ;  /* 0x000000010505a824 */ /* 0x000fe200078e0a04 */
[----:B------:R-:W-:Y:S04]  /*8480*/  STL [R1+0x14], R10 ;  /* 0x0000140a01007387 */ /* 0x000fe80000100800 */
[----:B------:R-:W-:Y:S04]  /*8490*/  STL [R1+0x10], R13 ;  /* 0x0000100d01007387 */ /* 0x000fe80000100800 */
[----:B------:R-:W-:Y:S04]  /*84a0*/  STL [R1+0xc], R12 ;  /* 0x00000c0c01007387 */ /* 0x000fe80000100800 */
[----:B------:R0:W-:Y:S01]  /*84b0*/  STL [R1+0x8], R8 ;  /* 0x0000080801007387 */ /* 0x0001e20000100800 */
[----:B------:R-:W-:-:S02]  /*84c0*/  @!P5 IMAD.MOV R2, RZ, RZ, -R2 ;  /* 0x000000ffff02d224 */ /* 0x000fc400078e0a02 */
[----:B0-----:R-:W-:-:S04]  /*84d0*/  IMAD.MOV.U32 R8, RZ, RZ, R5 ;  /* 0x000000ffff087224 */ /* 0x001fc800078e0005 */
[----:B------:R-:W-:Y:S01]  /*84e0*/  @!P0 IMAD.MOV R8, RZ, RZ, -R8 ;  /* 0x000000ffff088224 */ /* 0x000fe200078e0a08 */
[----:B------:R0:W-:Y:S04]  /*84f0*/  STL [R1+0x4], R2 ;  /* 0x0000040201007387 */ /* 0x0001e80000100800 */
[----:B------:R1:W-:Y:S04]  /*8500*/  STL [R1], R8 ;  /* 0x0000000801007387 */ /* 0x0003e80000100800 */
[----:B------:R-:W2:Y:S04]  /*8510*/  LDL.LU R25, [R1+0x18] ;  /* 0x0000180001197983 */ /* 0x000ea80000300800 */
[----:B------:R-:W3:Y:S01]  /*8520*/  LDL.LU R33, [R1+0x1c] ;  /* 0x00001c0001217983 */ /* 0x000ee20000300800 */
[----:B------:R-:W-:-:S02]  /*8530*/  IMAD.MOV.U32 R20, RZ, RZ, R19 ;  /* 0x000000ffff147224 */ /* 0x000fc400078e0013 */
[----:B------:R-:W-:Y:S01]  /*8540*/  IMAD.MOV.U32 R19, RZ, RZ, R18 ;  /* 0x000000ffff137224 */ /* 0x000fe200078e0012 */
[----:B------:R-:W-:Y:S01]  /*8550*/  ISETP.GT.U32.AND P3, PT, R4, R61, PT ;  /* 0x0000003d0400720c */ /* 0x000fe20003f64070 */
[----:B------:R-:W-:Y:S01]  /*8560*/  IMAD.MOV.U32 R18, RZ, RZ, R52 ;  /* 0x000000ffff127224 */ /* 0x000fe200078e0034 */
[----:B------:R-:W5:Y:S01]  /*8570*/  LDL R24, [R1+0x2c] ;  /* 0x00002c0001187983 */ /* 0x000f620000100800 */
[----:B------:R-:W-:Y:S02]  /*8580*/  IMAD.MOV.U32 R52, RZ, RZ, R26 ;  /* 0x000000ffff347224 */ /* 0x000fe400078e001a */
[----:B------:R-:W-:Y:S01]  /*8590*/  IMAD.MOV.U32 R26, RZ, RZ, R59 ;  /* 0x000000ffff1a7224 */ /* 0x000fe200078e003b */
[----:B------:R-:W-:Y:S01]  /*85a0*/  IABS R59, R43 ;  /* 0x0000002b003b7213 */ /* 0x000fe20000000000 */
[----:B------:R-:W5:Y:S01]  /*85b0*/  LDL.LU R32, [R1+0xe0] ;  /* 0x0000e00001207983 */ /* 0x000f620000300800 */
[----:B------:R-:W-:-:S03]  /*85c0*/  IABS R7, R44 ;  /* 0x0000002c00077213 */ /* 0x000fc60000000000 */
[----:B------:R-:W-:Y:S01]  /*85d0*/  IMAD.HI.U32 R10, R0, R59, RZ ;  /* 0x0000003b000a7227 */ /* 0x000fe200078e00ff */
[----:B------:R-:W-:Y:S01]  /*85e0*/  ISETP.GT.U32.AND P6, PT, R4, R60, PT ;  /* 0x0000003c0400720c */ /* 0x000fe20003fc4070 */
[----:B------:R-:W5:Y:S02]  /*85f0*/  LDL.LU R35, [R1+0xe8] ;  /* 0x0000e80001237983 */ /* 0x000f640000300800 */
[----:B------:R-:W-:Y:S02]  /*8600*/  IMAD.MOV R11, RZ, RZ, -R10 ;  /* 0x000000ffff0b7224 */ /* 0x000fe400078e0a0a */
[----:B------:R-:W-:Y:S01]  /*8610*/  IMAD.HI.U32 R10, R0, R7, RZ ;  /* 0x00000007000a7227 */ /* 0x000fe200078e00ff */
[----:B------:R-:W-:Y:S01]  /*8620*/  IABS R6, R45 ;  /* 0x0000002d00067213 */ /* 0x000fe20000000000 */
[----:B------:R-:W5:Y:S02]  /*8630*/  LDL.LU R34, [R1+0xec] ;  /* 0x0000ec0001227983 */ /* 0x000f640000300800 */
[----:B------:R-:W-:-:S02]  /*8640*/  @!P3 IMAD.IADD R61, R61, 0x1, -R4 ;  /* 0x000000013d3db824 */ /* 0x000fc400078e0a04 */
[C---:B------:R-:W-:Y:S01]  /*8650*/  IMAD R59, R4.reuse, R11, R59 ;  /* 0x0000000b043b7224 */ /* 0x040fe200078e023b */
[----:B------:R-:W-:Y:S01]  /*8660*/  IABS R12, R46 ;  /* 0x0000002e000c7213 */ /* 0x000fe20000000000 */
[----:B------:R-:W-:Y:S01]  /*8670*/  IMAD.MOV R10, RZ, RZ, -R10 ;  /* 0x000000ffff0a7224 */ /* 0x000fe200078e0a0a */
[----:B------:R-:W-:Y:S01]  /*8680*/  ISETP.GT.U32.AND P1, PT, R4, R61, PT ;  /* 0x0000003d0400720c */ /* 0x000fe20003f24070 */
[----:B0-----:R-:W-:Y:S01]  /*8690*/  IMAD.HI.U32 R2, R0, R6, RZ ;  /* 0x0000000600027227 */ /* 0x001fe200078e00ff */
[C---:B------:R-:W-:Y:S01]  /*86a0*/  ISETP.GT.U32.AND P4, PT, R4.reuse, R59, PT ;  /* 0x0000003b0400720c */ /* 0x040fe20003f84070 */
[----:B------:R-:W5:Y:S02]  /*86b0*/  LDL.LU R31, [R1+0xf0] ;  /* 0x0000f000011f7983 */ /* 0x000f640000300800 */
[----:B------:R-:W-:Y:S01]  /*86c0*/  IMAD R7, R4, R10, R7 ;  /* 0x0000000a04077224 */ /* 0x000fe200078e0207 */
[----:B------:R-:W-:Y:S01]  /*86d0*/  ISETP.GE.AND P3, PT, R41, RZ, PT ;  /* 0x000000ff2900720c */ /* 0x000fe20003f66270 */
[----:B------:R-:W-:Y:S01]  /*86e0*/  IMAD.MOV R2, RZ, RZ, -R2 ;  /* 0x000000ffff027224 */ /* 0x000fe200078e0a02 */
[----:B------:R-:W-:Y:S01]  /*86f0*/  IABS R13, R56 ;  /* 0x00000038000d7213 */ /* 0x000fe20000000000 */
[----:B------:R-:W-:Y:S01]  /*8700*/  @!P6 IMAD.IADD R60, R60, 0x1, -R4 ;  /* 0x000000013c3ce824 */ /* 0x000fe200078e0a04 */
[C---:B------:R-:W-:Y:S01]  /*8710*/  ISETP.GT.U32.AND P2, PT, R4.reuse, R7, PT ;  /* 0x000000070400720c */ /* 0x040fe20003f44070 */
[----:B------:R-:W-:Y:S01]  /*8720*/  IMAD R11, R4, R2, R6 ;  /* 0x00000002040b7224 */ /* 0x000fe200078e0206 */
[----:B------:R-:W-:Y:S01]  /*8730*/  ISETP.GE.AND P5, PT, R42, RZ, PT ;  /* 0x000000ff2a00720c */ /* 0x000fe20003fa6270 */
[----:B------:R-:W-:-:S02]  /*8740*/  @!P1 IMAD.IADD R61, R61, 0x1, -R4 ;  /* 0x000000013d3d9824 */ /* 0x000fc400078e0a04 */
[----:B------:R-:W-:Y:S01]  /*8750*/  @!P4 IMAD.IADD R59, R59, 0x1, -R4 ;  /* 0x000000013b3bc824 */ /* 0x000fe200078e0a04 */
[C---:B------:R-:W-:Y:S01]  /*8760*/  ISETP.GT.U32.AND P6, PT, R4.reuse, R60, PT ;  /* 0x0000003c0400720c */ /* 0x040fe20003fc4070 */
[----:B------:R-:W5:Y:S02]  /*8770*/  LDL.LU R30, [R1+0xf4] ;  /* 0x0000f400011e7983 */ /* 0x000f640000300800 */
[----:B------:R-:W-:Y:S01]  /*8780*/  @!P3 IMAD.MOV R61, RZ, RZ, -R61 ;  /* 0x000000ffff3db224 */ /* 0x000fe200078e0a3d */
[----:B------:R-:W-:-:S03]  /*8790*/  ISETP.GT.U32.AND P3, PT, R4, R11, PT ;  /* 0x0000000b0400720c */ /* 0x000fc60003f64070 */
[--C-:B------:R-:W-:Y:S01]  /*87a0*/  @!P2 IMAD.IADD R7, R7, 0x1, -R4.reuse ;  /* 0x000000010707a824 */ /* 0x100fe200078e0a04 */
[C---:B------:R-:W-:Y:S02]  /*87b0*/  ISETP.GT.U32.AND P2, PT, R4.reuse, R59, PT ;  /* 0x0000003b0400720c */ /* 0x040fe40003f44070 */
[----:B------:R-:W-:Y:S02]  /*87c0*/  ISETP.GE.AND P1, PT, R43, RZ, PT ;  /* 0x000000ff2b00720c */ /* 0x000fe40003f26270 */
[----:B------:R-:W-:Y:S01]  /*87d0*/  ISETP.GT.U32.AND P0, PT, R4, R7, PT ;  /* 0x000000070400720c */ /* 0x000fe20003f04070 */
[----:B------:R-:W-:Y:S01]  /*87e0*/  @!P6 IMAD.IADD R60, R60, 0x1, -R4 ;  /* 0x000000013c3ce824 */ /* 0x000fe200078e0a04 */
[----:B------:R-:W-:Y:S01]  /*87f0*/  ISETP.GE.AND P6, PT, R44, RZ, PT ;  /* 0x000000ff2c00720c */ /* 0x000fe20003fc6270 */
[----:B------:R-:W-:-:S04]  /*8800*/  IMAD.HI.U32 R2, R0, R12, RZ ;  /* 0x0000000c00027227 */ /* 0x000fc800078e00ff */
[--C-:B------:R-:W-:Y:S02]  /*8810*/  @!P3 IMAD.IADD R11, R11, 0x1, -R4.reuse ;  /* 0x000000010b0bb824 */ /* 0x100fe400078e0a04 */
[----:B------:R-:W-:Y:S02]  /*8820*/  @!P2 IMAD.IADD R59, R59, 0x1, -R4 ;  /* 0x000000013b3ba824 */ /* 0x000fe400078e0a04 */
[----:B------:R-:W-:-:S04]  /*8830*/  IMAD.HI.U32 R5, R0, R13, RZ ;  /* 0x0000000d00057227 */ /* 0x000fc800078e00ff */
[----:B------:R-:W-:Y:S01]  /*8840*/  @!P1 IMAD.MOV R59, RZ, RZ, -R59 ;  /* 0x000000ffff3b9224 */ /* 0x000fe200078e0a3b */
[C---:B------:R-:W-:Y:S01]  /*8850*/  ISETP.GT.U32.AND P1, PT, R4.reuse, R11, PT ;  /* 0x0000000b0400720c */ /* 0x040fe20003f24070 */
[----:B------:R-:W-:Y:S02]  /*8860*/  IMAD.MOV R2, RZ, RZ, -R2 ;  /* 0x000000ffff027224 */ /* 0x000fe400078e0a02 */
[----:B------:R-:W-:Y:S02]  /*8870*/  @!P0 IMAD.IADD R7, R7, 0x1, -R4 ;  /* 0x0000000107078824 */ /* 0x000fe400078e0a04 */
[----:B------:R-:W-:Y:S02]  /*8880*/  IMAD.MOV R5, RZ, RZ, -R5 ;  /* 0x000000ffff057224 */ /* 0x000fe400078e0a05 */
[----:B------:R-:W-:Y:S02]  /*8890*/  IMAD R12, R4, R2, R12 ;  /* 0x00000002040c7224 */ /* 0x000fe400078e020c */
[----:B------:R-:W-:-:S02]  /*88a0*/  IMAD.MOV.U32 R10, RZ, RZ, R7 ;  /* 0x000000ffff0a7224 */ /* 0x000fc400078e0007 */
[C---:B------:R-:W-:Y:S02]  /*88b0*/  IMAD R13, R4.reuse, R5, R13 ;  /* 0x00000005040d7224 */ /* 0x040fe400078e020d */
[----:B------:R-:W-:Y:S01]  /*88c0*/  @!P6 IMAD.MOV R10, RZ, RZ, -R10 ;  /* 0x000000ffff0ae224 */ /* 0x000fe200078e0a0a */
[C---:B------:R-:W-:Y:S01]  /*88d0*/  ISETP.GT.U32.AND P6, PT, R4.reuse, R12, PT ;  /* 0x0000000c0400720c */ /* 0x040fe20003fc4070 */
[----:B------:R-:W-:Y:S01]  /*88e0*/  @!P1 IMAD.IADD R11, R11, 0x1, -R4 ;  /* 0x000000010b0b9824 */ /* 0x000fe200078e0a04 */
[----:B------:R-:W-:Y:S02]  /*88f0*/  ISETP.GT.U32.AND P1, PT, R4, R13, PT ;  /* 0x0000000d0400720c */ /* 0x000fe40003f24070 */
[----:B----4-:R-:W-:-:S09]  /*8900*/  IABS R9, R58 ;  /* 0x0000003a00097213 */ /* 0x010fd20000000000 */
[--C-:B------:R-:W-:Y:S02]  /*8910*/  @!P6 IMAD.IADD R12, R12, 0x1, -R4.reuse ;  /* 0x000000010c0ce824 */ /* 0x100fe400078e0a04 */
[----:B------:R-:W-:Y:S02]  /*8920*/  @!P1 IMAD.IADD R13, R13, 0x1, -R4 ;  /* 0x000000010d0d9824 */ /* 0x000fe400078e0a04 */
[----:B------:R-:W-:Y:S01]  /*8930*/  IMAD.HI.U32 R6, R0, R9, RZ ;  /* 0x0000000900067227 */ /* 0x000fe200078e00ff */
[----:B------:R-:W-:-:S03]  /*8940*/  ISETP.GT.U32.AND P1, PT, R4, R12, PT ;  /* 0x0000000c0400720c */ /* 0x000fc60003f24070 */
[----:B------:R-:W-:Y:S01]  /*8950*/  IMAD.MOV R6, RZ, RZ, -R6 ;  /* 0x000000ffff067224 */ /* 0x000fe200078e0a06 */
[----:B------:R-:W-:Y:S01]  /*8960*/  ISETP.GE.AND P4, PT, R45, RZ, PT ;  /* 0x000000ff2d00720c */ /* 0x000fe20003f86270 */
[----:B------:R-:W-:Y:S01]  /*8970*/  @!P5 IMAD.MOV R60, RZ, RZ, -R60 ;  /* 0x000000ffff3cd224 */ /* 0x000fe200078e0a3c */
[----:B------:R-:W-:Y:S01]  /*8980*/  ISETP.GE.AND P5, PT, R46, RZ, PT ;  /* 0x000000ff2e00720c */ /* 0x000fe20003fa6270 */
[----:B------:R-:W-:-:S06]  /*8990*/  IMAD R9, R4, R6, R9 ;  /* 0x0000000604097224 */ /* 0x000fcc00078e0209 */
[----:B------:R-:W-:Y:S01]  /*89a0*/  @!P1 IMAD.IADD R12, R12, 0x1, -R4 ;  /* 0x000000010c0c9824 */ /* 0x000fe200078e0a04 */
[----:B------:R-:W-:Y:S01]  /*89b0*/  ISETP.GT.U32.AND P1, PT, R4, R9, PT ;  /* 0x000000090400720c */ /* 0x000fe20003f24070 */
[----:B------:R-:W-:Y:S02]  /*89c0*/  STL [R1+0x3c58], R61 ;  /* 0x003c583d01007387 */ /* 0x000fe40000100800 */
[----:B------:R-:W-:Y:S02]  /*89d0*/  @!P4 IMAD.MOV R11, RZ, RZ, -R11 ;  /* 0x000000ffff0bc224 */ /* 0x000fe400078e0a0b */
[----:B------:R-:W-:Y:S01]  /*89e0*/  @!P5 IMAD.MOV R12, RZ, RZ, -R12 ;  /* 0x000000ffff0cd224 */ /* 0x000fe200078e0a0c */
[----:B------:R-:W-:Y:S01]  /*89f0*/  STL [R1+0x3c5c], R60 ;  /* 0x003c5c3c01007387 */ /* 0x000fe20000100800 */
[----:B------:R-:W-:-:S03]  /*8a00*/  IMAD.MOV.U32 R23, RZ, RZ, R17 ;  /* 0x000000ffff177224 */ /* 0x000fc600078e0011 */
[----:B------:R-:W-:Y:S03]  /*8a10*/  STL [R1+0x3c60], R59 ;  /* 0x003c603b01007387 */ /* 0x000fe60000100800 */
[----:B------:R-:W-:Y:S01]  /*8a20*/  @!P1 IMAD.IADD R9, R9, 0x1, -R4 ;  /* 0x0000000109099824 */ /* 0x000fe200078e0a04 */
[----:B------:R-:W-:Y:S04]  /*8a30*/  STL [R1+0x3c64], R10 ;  /* 0x003c640a01007387 */ /* 0x000fe80000100800 */
[----:B------:R0:W-:Y:S04]  /*8a40*/  STL [R1+0x3c68], R11 ;  /* 0x003c680b01007387 */ /* 0x0001e80000100800 */
[----:B------:R-:W-:Y:S01]  /*8a50*/  STL [R1+0x3c6c], R12 ;  /* 0x003c6c0c01007387 */ /* 0x000fe20000100800 */
[----:B------:R-:W-:-:S05]  /*8a60*/  IABS R14, R57 ;  /* 0x00000039000e7213 */ /* 0x000fca0000000000 */
[----:B------:R-:W-:-:S04]  /*8a70*/  IMAD.HI.U32 R7, R0, R14, RZ ;  /* 0x0000000e00077227 */ /* 0x000fc800078e00ff */
[----:B------:R-:W-:Y:S01]  /*8a80*/  IMAD.MOV R7, RZ, RZ, -R7 ;  /* 0x000000ffff077224 */ /* 0x000fe200078e0a07 */
[----:B------:R-:W-:-:S03]  /*8a90*/  ISETP.GT.U32.AND P4, PT, R4, R13, PT ;  /* 0x0000000d0400720c */ /* 0x000fc60003f84070 */
[----:B------:R-:W-:-:S05]  /*8aa0*/  IMAD R14, R4, R7, R14 ;  /* 0x00000007040e7224 */ /* 0x000fca00078e020e */
[----:B------:R-:W-:-:S05]  /*8ab0*/  ISETP.GT.U32.AND P6, PT, R4, R14, PT ;  /* 0x0000000e0400720c */ /* 0x000fca0003fc4070 */
[----:B------:R-:W-:-:S08]  /*8ac0*/  @!P4 IMAD.IADD R13, R13, 0x1, -R4 ;  /* 0x000000010d0dc824 */ /* 0x000fd000078e0a04 */
[----:B------:R-:W-:Y:S01]  /*8ad0*/  @!P6 IMAD.IADD R14, R14, 0x1, -R4 ;  /* 0x000000010e0ee824 */ /* 0x000fe200078e0a04 */
[----:B------:R-:W-:-:S04]  /*8ae0*/  ISETP.GE.AND P2, PT, R56, RZ, PT ;  /* 0x000000ff3800720c */ /* 0x000fc80003f46270 */
[----:B------:R-:W-:Y:S02]  /*8af0*/  ISETP.GT.U32.AND P6, PT, R4, R14, PT ;  /* 0x0000000e0400720c */ /* 0x000fe40003fc4070 */
[----:B--2---:R-:W-:Y:S02]  /*8b00*/  IABS R17, R25 ;  /* 0x0000001900117213 */ /* 0x004fe40000000000 */
[----:B------:R-:W-:Y:S02]  /*8b10*/  ISETP.GE.AND P1, PT, R25, RZ, PT ;  /* 0x000000ff1900720c */ /* 0x000fe40003f26270 */
[----:B------:R-:W2:Y:S01]  /*8b20*/  LDL.LU R25, [R1+0xf8] ;  /* 0x0000f80001197983 */ /* 0x000ea20000300800 */
[----:B---3--:R-:W-:Y:S01]  /*8b30*/  IABS R5, R33 ;  /* 0x0000002100057213 */ /* 0x008fe20000000000 */
[----:B-1----:R-:W-:-:S04]  /*8b40*/  IMAD.HI.U32 R8, R0, R17, RZ ;  /* 0x0000001100087227 */ /* 0x002fc800078e00ff */
[----:B------:R-:W-:-:S04]  /*8b50*/  IMAD.HI.U32 R7, R0, R5, RZ ;  /* 0x0000000500077227 */ /* 0x000fc800078e00ff */
[----:B------:R-:W-:Y:S02]  /*8b60*/  IMAD.MOV R8, RZ, RZ, -R8 ;  /* 0x000000ffff087224 */ /* 0x000fe400078e0a08 */
[----:B------:R-:W-:Y:S02]  /*8b70*/  IMAD.MOV R7, RZ, RZ, -R7 ;  /* 0x000000ffff077224 */ /* 0x000fe400078e0a07 */
[C---:B------:R-:W-:Y:S02]  /*8b80*/  IMAD R17, R4.reuse, R8, R17 ;  /* 0x0000000804117224 */ /* 0x040fe400078e0211 */
[----:B------:R-:W-:-:S03]  /*8b90*/  IMAD R5, R4, R7, R5 ;  /* 0x0000000704057224 */ /* 0x000fc600078e0205 */
[C---:B------:R-:W-:Y:S02]  /*8ba0*/  ISETP.GT.U32.AND P5, PT, R4.reuse, R17, PT ;  /* 0x000000110400720c */ /* 0x040fe40003fa4070 */
[----:B------:R-:W-:Y:S02]  /*8bb0*/  ISETP.GT.U32.AND P4, PT, R4, R5, PT ;  /* 0x000000050400720c */ /* 0x000fe40003f84070 */
[----:B------:R-:W-:-:S09]  /*8bc0*/  ISETP.GE.AND P0, PT, R57, RZ, PT ;  /* 0x000000ff3900720c */ /* 0x000fd20003f06270 */
[--C-:B------:R-:W-:Y:S02]  /*8bd0*/  @!P5 IMAD.IADD R17, R17, 0x1, -R4.reuse ;  /* 0x000000011111d824 */ /* 0x100fe400078e0a04 */
[----:B------:R-:W-:-:S03]  /*8be0*/  @!P4 IMAD.IADD R5, R5, 0x1, -R4 ;  /* 0x000000010505c824 */ /* 0x000fc600078e0a04 */
[----:B------:R-:W-:Y:S01]  /*8bf0*/  ISETP.GT.U32.AND P4, PT, R4, R17, PT ;  /* 0x000000110400720c */ /* 0x000fe20003f84070 */
[----:B------:R-:W-:Y:S02]  /*8c00*/  @!P6 IMAD.IADD R14, R14, 0x1, -R4 ;  /* 0x000000010e0ee824 */ /* 0x000fe400078e0a04 */
[----:B------:R-:W-:Y:S02]  /*8c10*/  @!P2 IMAD.MOV R13, RZ, RZ, -R13 ;  /* 0x000000ffff0da224 */ /* 0x000fe400078e0a0d */
[----:B------:R-:W-:-:S03]  /*8c20*/  @!P0 IMAD.MOV R14, RZ, RZ, -R14 ;  /* 0x000000ffff0e8224 */ /* 0x000fc600078e0a0e */
[----:B------:R-:W-:Y:S04]  /*8c30*/  STL [R1+0x3c70], R13 ;  /* 0x003c700d01007387 */ /* 0x000fe80000100800 */
[----:B------:R-:W-:Y:S01]  /*8c40*/  STL [R1+0x3c74], R14 ;  /* 0x003c740e01007387 */ /* 0x000fe20000100800 */
[----:B------:R-:W-:Y:S01]  /*8c50*/  @!P4 IMAD.IADD R17, R17, 0x1, -R4 ;  /* 0x000000011111c824 */ /* 0x000fe200078e0a04 */
[----:B------:R-:W-:Y:S02]  /*8c60*/  ISETP.GE.AND P4, PT, R33, RZ, PT ;  /* 0x000000ff2100720c */ /* 0x000fe40003f86270 */
[----:B------:R-:W3:Y:S01]  /*8c70*/  LDL.LU R33, [R1+0xfc] ;  /* 0x0000fc0001217983 */ /* 0x000ee20000300800 */
[----:B-----5:R-:W-:-:S05]  /*8c80*/  IABS R2, R24 ;  /* 0x0000001800027213 */ /* 0x020fca0000000000 */
[----:B------:R-:W-:-:S04]  /*8c90*/  IMAD.HI.U32 R6, R0, R2, RZ ;  /* 0x0000000200067227 */ /* 0x000fc800078e00ff */
[----:B------:R-:W-:Y:S02]  /*8ca0*/  IMAD.MOV R6, RZ, RZ, -R6 ;  /* 0x000000ffff067224 */ /* 0x000fe400078e0a06 */
[----:B------:R-:W-:Y:S02]  /*8cb0*/  IMAD.MOV.U32 R22, RZ, RZ, R19 ;  /* 0x000000ffff167224 */ /* 0x000fe400078e0013 */
[C---:B------:R-:W-:Y:S02]  /*8cc0*/  IMAD R2, R4.reuse, R6, R2 ;  /* 0x0000000604027224 */ /* 0x040fe400078e0202 */
[----:B------:R-:W-:Y:S01]  /*8cd0*/  IMAD.MOV.U32 R19, RZ, RZ, R16 ;  /* 0x000000ffff137224 */ /* 0x000fe200078e0010 */
[----:B------:R-:W-:Y:S01]  /*8ce0*/  IABS R16, R32 ;  /* 0x0000002000107213 */ /* 0x000fe20000000000 */
[----:B------:R-:W-:Y:S01]  /*8cf0*/  IMAD.MOV.U32 R21, RZ, RZ, R20 ;  /* 0x000000ffff157224 */ /* 0x000fe200078e0014 */
[----:B------:R-:W-:Y:S01]  /*8d00*/  ISETP.GT.U32.AND P6, PT, R4, R2, PT ;  /* 0x000000020400720c */ /* 0x000fe20003fc4070 */
[----:B------:R-:W-:-:S02]  /*8d10*/  IMAD.MOV.U32 R20, RZ, RZ, R18 ;  /* 0x000000ffff147224 */ /* 0x000fc400078e0012 */
[----:B------:R-:W-:Y:S01]  /*8d20*/  IMAD.HI.U32 R18, R0, R16, RZ ;  /* 0x0000001000127227 */ /* 0x000fe200078e00ff */
[----:B------:R-:W-:-:S03]  /*8d30*/  IABS R15, R34 ;  /* 0x00000022000f7213 */ /* 0x000fc60000000000 */
[----:B------:R-:W-:Y:S01]  /*8d40*/  IMAD.MOV R18, RZ, RZ, -R18 ;  /* 0x000000ffff127224 */ /* 0x000fe200078e0a12 */
[----:B------:R-:W-:-:S03]  /*8d50*/  ISETP.GT.U32.AND P5, PT, R4, R9, PT ;  /* 0x000000090400720c */ /* 0x000fc60003fa4070 */
[----:B------:R-:W-:Y:S01]  /*8d60*/  IMAD R16, R4, R18, R16 ;  /* 0x0000001204107224 */ /* 0x000fe200078e0210 */
[----:B------:R-:W-:Y:S01]  /*8d70*/  IABS R8, R35 ;  /* 0x0000002300087213 */ /* 0x000fe20000000000 */
[----:B------:R-:W-:Y:S01]  /*8d80*/  @!P6 IMAD.IADD R2, R2, 0x1, -R4 ;  /* 0x000000010202e824 */ /* 0x000fe200078e0a04 */
[----:B------:R-:W-:Y:S01]  /*8d90*/  ISETP.GT.U32.AND P6, PT, R4, R5, PT ;  /* 0x000000050400720c */ /* 0x000fe20003fc4070 */
[----:B------:R-:W-:Y:S01]  /*8da0*/  IMAD.HI.U32 R6, R0, R15, RZ ;  /* 0x0000000f00067227 */ /* 0x000fe200078e00ff */
[----:B------:R-:W-:-:S03]  /*8db0*/  ISETP.GT.U32.AND P0, PT, R4, R16, PT ;  /* 0x000000100400720c */ /* 0x000fc60003f04070 */
[----:B------:R-:W-:Y:S01]  /*8dc0*/  IMAD.HI.U32 R7, R0, R8, RZ ;  /* 0x0000000800077227 */ /* 0x000fe200078e00ff */
[----:B------:R-:W-:-:S03]  /*8dd0*/  ISETP.GE.AND P3, PT, R58, RZ, PT ;  /* 0x000000ff3a00720c */ /* 0x000fc60003f66270 */
[----:B------:R-:W-:Y:S02]  /*8de0*/  IMAD.MOV R6, RZ, RZ, -R6 ;  /* 0x000000ffff067224 */ /* 0x000fe400078e0a06 */
[----:B------:R-:W-:Y:S02]  /*8df0*/  IMAD.MOV R7, RZ, RZ, -R7 ;  /* 0x000000ffff077224 */ /* 0x000fe400078e0a07 */
[C---:B------:R-:W-:Y:S02]  /*8e00*/  IMAD R15, R4.reuse, R6, R15 ;  /* 0x00000006040f7224 */ /* 0x040fe400078e020f */
[----:B------:R-:W-:Y:S01]  /*8e10*/  @!P5 IMAD.IADD R9, R9, 0x1, -R4 ;  /* 0x000000010909d824 */ /* 0x000fe200078e0a04 */
[C---:B------:R-:W-:Y:S01]  /*8e20*/  ISETP.GT.U32.AND P2, PT, R4.reuse, R2, PT ;  /* 0x000000020400720c */ /* 0x040fe20003f44070 */
[C---:B------:R-:W-:Y:S02]  /*8e30*/  IMAD R8, R4.reuse, R7, R8 ;  /* 0x0000000704087224 */ /* 0x040fe400078e0208 */
[--C-:B------:R-:W-:Y:S01]  /*8e40*/  @!P6 IMAD.IADD R5, R5, 0x1, -R4.reuse ;  /* 0x000000010505e824 */ /* 0x100fe200078e0a04 */
[----:B------:R-:W-:Y:S01]  /*8e50*/  ISETP.GT.U32.AND P6, PT, R4, R15, PT ;  /* 0x0000000f0400720c */ /* 0x000fe20003fc4070 */
[----:B------:R-:W-:-:S02]  /*8e60*/  @!P0 IMAD.IADD R16, R16, 0x1, -R4 ;  /* 0x0000000110108824 */ /* 0x000fc400078e0a04 */
[----:B0-----:R-:W-:Y:S01]  /*8e70*/  IMAD.MOV.U32 R11, RZ, RZ, R9 ;  /* 0x000000ffff0b7224 */ /* 0x001fe200078e0009 */
[C---:B------:R-:W-:Y:S01]  /*8e80*/  ISETP.GT.U32.AND P5, PT, R4.reuse, R8, PT ;  /* 0x000000080400720c */ /* 0x040fe20003fa4070 */
[----:B------:R-:W-:Y:S02]  /*8e90*/  IMAD.MOV.U32 R10, RZ, RZ, R17 ;  /* 0x000000ffff0a7224 */ /* 0x000fe400078e0011 */
[----:B------:R-:W-:Y:S01]  /*8ea0*/  @!P3 IMAD.MOV R11, RZ, RZ, -R11 ;  /* 0x000000ffff0bb224 */ /* 0x000fe200078e0a0b */
[----:B------:R-:W-:Y:S01]  /*8eb0*/  ISETP.GT.U32.AND P3, PT, R4, R16, PT ;  /* 0x000000100400720c */ /* 0x000fe20003f64070 */
[----:B------:R-:W-:Y:S01]  /*8ec0*/  @!P1 IMAD.MOV R10, RZ, RZ, -R10 ;  /* 0x000000ffff0a9224 */ /* 0x000fe200078e0a0a */
[----:B------:R-:W-:Y:S02]  /*8ed0*/  ISETP.GE.AND P0, PT, R32, RZ, PT ;  /* 0x000000ff2000720c */ /* 0x000fe40003f06270 */
[----:B------:R-:W4:Y:S01]  /*8ee0*/  LDL.LU R32, [R1+0x100] ;  /* 0x0001000001207983 */ /* 0x000f220000300800 */
[----:B------:R-:W-:Y:S01]  /*8ef0*/  @!P2 IMAD.IADD R2, R2, 0x1, -R4 ;  /* 0x000000010202a824 */ /* 0x000fe200078e0a04 */
[----:B------:R-:W-:-:S02]  /*8f00*/  ISETP.GE.AND P2, PT, R24, RZ, PT ;  /* 0x000000ff1800720c */ /* 0x000fc40003f46270 */
[----:B------:R-:W-:Y:S01]  /*8f10*/  STL [R1+0x204], R11 ;  /* 0x0002040b01007387 */ /* 0x000fe20000100800 */
[----:B------:R-:W-:-:S03]  /*8f20*/  @!P6 IMAD.IADD R15, R15, 0x1, -R4 ;  /* 0x000000010f0fe824 */ /* 0x000fc600078e0a04 */
[----:B------:R0:W-:Y:S01]  /*8f30*/  STL [R1+0x28c], R10 ;  /* 0x00028c0a01007387 */ /* 0x0001e20000100800 */
[--C-:B------:R-:W-:Y:S01]  /*8f40*/  @!P5 IMAD.IADD R8, R8, 0x1, -R4.reuse ;  /* 0x000000010808d824 */ /* 0x100fe200078e0a04 */
[----:B------:R-:W-:Y:S01]  /*8f50*/  ISETP.GT.U32.AND P6, PT, R4, R15, PT ;  /* 0x0000000f0400720c */ /* 0x000fe20003fc4070 */
[----:B------:R-:W-:Y:S02]  /*8f60*/  @!P3 IMAD.IADD R16, R16, 0x1, -R4 ;  /* 0x000000011010b824 */ /* 0x000fe400078e0a04 */
[----:B0-----:R-:W-:-:S04]  /*8f70*/  IMAD.MOV.U32 R10, RZ, RZ, R5 ;  /* 0x000000ffff0a7224 */ /* 0x001fc800078e0005 */
[----:B------:R-:W-:Y:S01]  /*8f80*/  @!P4 IMAD.MOV R10, RZ, RZ, -R10 ;  /* 0x000000ffff0ac224 */ /* 0x000fe200078e0a0a */
[----:B------:R-:W-:-:S04]  /*8f90*/  ISETP.GT.U32.AND P1, PT, R4, R8, PT ;  /* 0x000000080400720c */ /* 0x000fc80003f24070 */
[----:B------:R0:W-:Y:S01]  /*8fa0*/  STL [R1+0x2a8], R10 ;  /* 0x0002a80a01007387 */ /* 0x0001e20000100800 */
[----:B------:R-:W-:Y:S02]  /*8fb0*/  @!P2 IMAD.MOV R2, RZ, RZ, -R2 ;  /* 0x000000ffff02a224 */ /* 0x000fe400078e0a02 */
[----:B0-----:R-:W-:-:S04]  /*8fc0*/  IMAD.MOV.U32 R10, RZ, RZ, R16 ;  /* 0x000000ffff0a7224 */ /* 0x001fc800078e0010 */
[----:B------:R-:W-:Y:S01]  /*8fd0*/  @!P0 IMAD.MOV R10, RZ, RZ, -R10 ;  /* 0x000000ffff0a8224 */ /* 0x000fe200078e0a0a */
[----:B------:R-:W-:Y:S01]  /*8fe0*/  STL [R1+0x2c0], R2 ;  /* 0x0002c00201007387 */ /* 0x000fe20000100800 */
[--C-:B------:R-:W-:Y:S01]  /*8ff0*/  @!P6 IMAD.IADD R15, R15, 0x1, -R4.reuse ;  /* 0x000000010f0fe824 */ /* 0x100fe200078e0a04 */
[----:B------:R-:W-:Y:S02]  /*9000*/  IABS R6, R30 ;  /* 0x0000001e00067213 */ /* 0x000fe40000000000 */
[----:B------:R-:W-:Y:S01]  /*9010*/  ISETP.GE.AND P6, PT, R30, RZ, PT ;  /* 0x000000ff1e00720c */ /* 0x000fe20003fc6270 */
[----:B------:R0:W-:Y:S01]  /*9020*/  STL [R1+0x2cc], R10 ;  /* 0x0002cc0a01007387 */ /* 0x0001e20000100800 */
[----:B------:R-:W-:Y:S01]  /*9030*/  IABS R7, R31 ;  /* 0x0000001f00077213 */ /* 0x000fe20000000000 */
[----:B------:R-:W-:Y:S01]  /*9040*/  @!P1 IMAD.IADD R8, R8, 0x1, -R4 ;  /* 0x0000000108089824 */ /* 0x000fe200078e0a04 */
[----:B------:R-:W-:Y:S01]  /*9050*/  ISETP.GE.AND P2, PT, R34, RZ, PT ;  /* 0x000000ff2200720c */ /* 0x000fe20003f46270 */
[----:B------:R-:W5:Y:S01]  /*9060*/  LDL.LU R30, [R1+0x10c] ;  /* 0x00010c00011e7983 */ /* 0x000f620000300800 */
[----:B------:R-:W-:-:S03]  /*9070*/  ISETP.GE.AND P1, PT, R31, RZ, PT ;  /* 0x000000ff1f00720c */ /* 0x000fc60003f26270 */
[----:B------:R-:W5:Y:S01]  /*9080*/  LDL.LU R37, [R1+0x110] ;  /* 0x0001100001257983 */ /* 0x000f620000300800 */
[----:B------:R-:W-:-:S03]  /*9090*/  IMAD.HI.U32 R18, R0, R7, RZ ;  /* 0x0000000700127227 */ /* 0x000fc600078e00ff */
[----:B------:R-:W5:Y:S04]  /*90a0*/  LDL.LU R34, [R1+0x114] ;  /* 0x0001140001227983 */ /* 0x000f680000300800 */
[----:B------:R-:W5:Y:S01]  /*90b0*/  LDL.LU R31, [R1+0x104] ;  /* 0x00010400011f7983 */ /* 0x000f620000300800 */
[----:B------:R-:W-:Y:S02]  /*90c0*/  IMAD.MOV.U32 R24, RZ, RZ, R19 ;  /* 0x000000ffff187224 */ /* 0x000fe400078e0013 */
[----:B------:R-:W-:-:S04]  /*90d0*/  IMAD.MOV R19, RZ, RZ, -R18 ;  /* 0x000000ffff137224 */ /* 0x000fc800078e0a12 */
[----:B------:R-:W-:-:S05]  /*90e0*/  IMAD R7, R4, R19, R7 ;  /* 0x0000001304077224 */ /* 0x000fca00078e0207 */
[----:B------:R-:W-:-:S13]  /*90f0*/  ISETP.GT.U32.AND P4, PT, R4, R7, PT ;  /* 0x000000070400720c */ /* 0x000fda0003f84070 */
[----:B------:R-:W-:Y:S02]  /*9100*/  @!P4 IMAD.IADD R7, R7, 0x1, -R4 ;  /* 0x000000010707c824 */ /* 0x000fe400078e0a04 */
[----:B------:R-:W-:Y:S01]  /*9110*/  IMAD.HI.U32 R18, R0, R6, RZ ;  /* 0x0000000600127227 */ /* 0x000fe200078e00ff */
[----:B--2---:R-:W-:Y:S02]  /*9120*/  IABS R5, R25 ;  /* 0x0000001900057213 */ /* 0x004fe40000000000 */
[----:B------:R-:W-:Y:S02]  /*9130*/  ISETP.GE.AND P4, PT, R25, RZ, PT ;  /* 0x000000ff1900720c */ /* 0x000fe40003f86270 */
[----:B------:R-:W2:Y:S01]  /*9140*/  LDL.LU R25, [R1+0x108] ;  /* 0x0001080001197983 */ /* 0x000ea20000300800 */
[----:B------:R-:W-:-:S04]  /*9150*/  IMAD.MOV R9, RZ, RZ, -R18 ;  /* 0x000000ffff097224 */ /* 0x000fc800078e0a12 */
[----:B------:R-:W-:-:S05]  /*9160*/  IMAD R6, R4, R9, R6 ;  /* 0x0000000904067224 */ /* 0x000fca00078e0206 */
[----:B------:R-:W-:Y:S02]  /*9170*/  ISETP.GT.U32.AND P3, PT, R4, R6, PT ;  /* 0x000000060400720c */ /* 0x000fe40003f64070 */
[----:B------:R-:W-:-:S11]  /*9180*/  ISETP.GE.AND P5, PT, R35, RZ, PT ;  /* 0x000000ff2300720c */ /* 0x000fd60003fa6270 */
[----:B------:R-:W-:Y:S01]  /*9190*/  @!P3 IMAD.IADD R6, R6, 0x1, -R4 ;  /* 0x000000010606b824 */ /* 0x000fe200078e0a04 */
[----:B------:R-:W-:Y:S01]  /*91a0*/  ISETP.GT.U32.AND P3, PT, R4, R7, PT ;  /* 0x000000070400720c */ /* 0x000fe20003f64070 */
[----:B------:R-:W-:Y:S02]  /*91b0*/  IMAD.MOV.U32 R11, RZ, RZ, R8 ;  /* 0x000000ffff0b7224 */ /* 0x000fe400078e0008 */
[----:B0-----:R-:W-:Y:S02]  /*91c0*/  IMAD.MOV.U32 R10, RZ, RZ, R15 ;  /* 0x000000ffff0a7224 */ /* 0x001fe400078e000f */
[----:B------:R-:W-:Y:S02]  /*91d0*/  @!P5 IMAD.MOV R11, RZ, RZ, -R11 ;  /* 0x000000ffff0bd224 */ /* 0x000fe400078e0a0b */
[----:B------:R-:W-:-:S06]  /*91e0*/  @!P2 IMAD.MOV R10, RZ, RZ, -R10 ;  /* 0x000000ffff0aa224 */ /* 0x000fcc00078e0a0a */
[----:B------:R-:W-:Y:S01]  /*91f0*/  @!P3 IMAD.IADD R7, R7, 0x1, -R4 ;  /* 0x000000010707b824 */ /* 0x000fe200078e0a04 */
[----:B------:R-:W-:Y:S03]  /*9200*/  STL [R1+0x2e0], R11 ;  /* 0x0002e00b01007387 */ /* 0x000fe60000100800 */
[----:B------:R-:W-:Y:S01]  /*9210*/  @!P1 IMAD.MOV R7, RZ, RZ, -R7 ;  /* 0x000000ffff079224 */ /* 0x000fe200078e0a07 */
[----:B------:R0:W-:Y:S04]  /*9220*/  STL [R1+0x304], R10 ;  /* 0x0003040a01007387 */ /* 0x0001e80000100800 */
[----:B------:R1:W-:Y:S01]  /*9230*/  STL [R1+0x33c], R7 ;  /* 0x00033c0701007387 */ /* 0x0003e20000100800 */
[----:B---3--:R-:W-:-:S02]  /*9240*/  IABS R2, R33 ;  /* 0x0000002100027213 */ /* 0x008fc40000000000 */
[----:B------:R-:W-:Y:S02]  /*9250*/  ISETP.GE.AND P2, PT, R33, RZ, PT ;  /* 0x000000ff2100720c */ /* 0x000fe40003f46270 */
[----:B------:R-:W3:Y:S01]  /*9260*/  LDL.LU R33, [R1+0x118] ;  /* 0x0001180001217983 */ /* 0x000ee20000300800 */
[----:B------:R-:W-:Y:S01]  /*9270*/  IMAD.HI.U32 R9, R0, R5, RZ ;  /* 0x0000000500097227 */ /* 0x000fe200078e00ff */
[----:B------:R-:W-:Y:S02]  /*9280*/  ISETP.GT.U32.AND P0, PT, R4, R6, PT ;  /* 0x000000060400720c */ /* 0x000fe40003f04070 */
[----:B------:R-:W3:Y:S01]  /*9290*/  LDL.LU R36, [R1+0x11c] ;  /* 0x00011c0001247983 */ /* 0x000ee20000300800 */
[----:B------:R-:W-:-:S03]  /*92a0*/  IMAD.MOV R9, RZ, RZ, -R9 ;  /* 0x000000ffff097224 */ /* 0x000fc600078e0a09 */
[----:B------:R-:W3:Y:S01]  /*92b0*/  LDL.LU R35, [R1+0x120] ;  /* 0x0001200001237983 */ /* 0x000ee20000300800 */
[----:B------:R-:W-:-:S05]  /*92c0*/  IMAD R5, R4, R9, R5 ;  /* 0x0000000904057224 */ /* 0x000fca00078e0205 */
[----:B------:R-:W-:Y:S01]  /*92d0*/  ISETP.GT.U32.AND P5, PT, R4, R5, PT ;  /* 0x000000050400720c */ /* 0x000fe20003fa4070 */
[----:B------:R-:W-:-:S04]  /*92e0*/  IMAD.HI.U32 R9, R0, R2, RZ ;  /* 0x0000000200097227 */ /* 0x000fc800078e00ff */
[----:B------:R-:W-:Y:S02]  /*92f0*/  IMAD.MOV R9, RZ, RZ, -R9 ;  /* 0x000000ffff097224 */ /* 0x000fe400078e0a09 */
[----:B------:R-:W-:-:S06]  /*9300*/  @!P0 IMAD.IADD R6, R6, 0x1, -R4 ;  /* 0x0000000106068824 */ /* 0x000fcc00078e0a04 */
[----:B------:R-:W-:-:S05]  /*9310*/  @!P5 IMAD.IADD R5, R5, 0x1, -R4 ;  /* 0x000000010505d824 */ /* 0x000fca00078e0a04 */
[C---:B------:R-:W-:Y:S01]  /*9320*/  ISETP.GT.U32.AND P1, PT, R4.reuse, R5, PT ;  /* 0x000000050400720c */ /* 0x040fe20003f24070 */
[----:B------:R-:W-:Y:S01]  /*9330*/  IMAD R2, R4, R9, R2 ;  /* 0x0000000904027224 */ /* 0x000fe200078e0202 */
[----:B----4-:R-:W-:-:S05]  /*9340*/  IABS R19, R32 ;  /* 0x0000002000137213 */ /* 0x010fca0000000000 */
[----:B------:R-:W-:-:S04]  /*9350*/  IMAD.HI.U32 R8, R0, R19, RZ ;  /* 0x0000001300087227 */ /* 0x000fc800078e00ff */
[----:B------:R-:W-:-:S04]  /*9360*/  IMAD.MOV R8, RZ, RZ, -R8 ;  /* 0x000000ffff087224 */ /* 0x000fc800078e0a08 */
[----:B------:R-:W-:Y:S02]  /*9370*/  IMAD R19, R4, R8, R19 ;  /* 0x0000000804137224 */ /* 0x000fe400078e0213 */
[----:B------:R-:W-:-:S04]  /*9380*/  IMAD.MOV.U32 R8, RZ, RZ, R6 ;  /* 0x000000ffff087224 */ /* 0x000fc800078e0006 */
[----:B------:R-:W-:Y:S01]  /*9390*/  @!P6 IMAD.MOV R8, RZ, RZ, -R8 ;  /* 0x000000ffff08e224 */ /* 0x000fe200078e0a08 */
[C---:B------:R-:W-:Y:S01]  /*93a0*/  ISETP.GT.U32.AND P6, PT, R4.reuse, R2, PT ;  /* 0x000000020400720c */ /* 0x040fe20003fc4070 */
[----:B------:R-:W-:Y:S01]  /*93b0*/  @!P1 IMAD.IADD R5, R5, 0x1, -R4 ;  /* 0x0000000105059824 */ /* 0x000fe200078e0a04 */
[----:B------:R-:W-:-:S11]  /*93c0*/  ISETP.GT.U32.AND P1, PT, R4, R19, PT ;  /* 0x000000130400720c */ /* 0x000fd60003f24070 */
[--C-:B------:R-:W-:Y:S02]  /*93d0*/  @!P6 IMAD.IADD R2, R2, 0x1, -R4.reuse ;  /* 0x000000010202e824 */ /* 0x100fe400078e0a04 */
[----:B------:R-:W-:-:S03]  /*93e0*/  @!P1 IMAD.IADD R19, R19, 0x1, -R4 ;  /* 0x0000000113139824 */ /* 0x000fc600078e0a04 */
[----:B------:R-:W-:Y:S01]  /*93f0*/  ISETP.GT.U32.AND P1, PT, R4, R2, PT ;  /* 0x000000020400720c */ /* 0x000fe20003f24070 */
[----:B0-----:R-:W-:Y:S01]  /*9400*/  IMAD.MOV.U32 R10, RZ, RZ, R5 ;  /* 0x000000ffff0a7224 */ /* 0x001fe200078e0005 */
[----:B-----5:R-:W-:-:S05]  /*9410*/  IABS R18, R31 ;  /* 0x0000001f00127213 */ /* 0x020fca0000000000 */
[----:B-1----:R-:W-:-:S04]  /*9420*/  IMAD.HI.U32 R7, R0, R18, RZ ;  /* 0x0000001200077227 */ /* 0x002fc800078e00ff */
[----:B------:R-:W-:-:S04]  /*9430*/  IMAD.MOV R7, RZ, RZ, -R7 ;  /* 0x000000ffff077224 */ /* 0x000fc800078e0a07 */
[----:B------:R-:W-:-:S05]  /*9440*/  IMAD R18, R4, R7, R18 ;  /* 0x0000000704127224 */ /* 0x000fca00078e0212 */
[C---:B------:R-:W-:Y:S01]  /*9450*/  ISETP.GT.U32.AND P6, PT, R4.reuse, R18, PT ;  /* 0x000000120400720c */ /* 0x040fe20003fc4070 */
[----:B------:R-:W-:Y:S01]  /*9460*/  @!P4 IMAD.MOV R10, RZ, RZ, -R10 ;  /* 0x000000ffff0ac224 */ /* 0x000fe200078e0a0a */
[----:B------:R-:W-:Y:S01]  /*9470*/  ISETP.GT.U32.AND P4, PT, R4, R19, PT ;  /* 0x000000130400720c */ /* 0x000fe20003f84070 */
[----:B------:R-:W-:Y:S01]  /*9480*/  STL [R1+0x338], R8 ;  /* 0x0003380801007387 */ /* 0x000fe20000100800 */
[--C-:B------:R-:W-:Y:S01]  /*9490*/  @!P1 IMAD.IADD R2, R2, 0x1, -R4.reuse ;  /* 0x0000000102029824 */ /* 0x100fe200078e0a04 */
[----:B------:R-:W-:Y:S02]  /*94a0*/  ISETP.GE.AND P3, PT, R32, RZ, PT ;  /* 0x000000ff2000720c */ /* 0x000fe40003f66270 */
[----:B------:R0:W-:Y:S04]  /*94b0*/  STL [R1+0x35c], R10 ;  /* 0x00035c0a01007387 */ /* 0x0001e80000100800 */
[----:B------:R-:W4:Y:S02]  /*94c0*/  LDL.LU R32, [R1+0x124] ;  /* 0x0001240001207983 */ /* 0x000f240000300800 */
[----:B------:R-:W-:-:S02]  /*94d0*/  @!P6 IMAD.IADD R18, R18, 0x1, -R4 ;  /* 0x000000011212e824 */ /* 0x000fc400078e0a04 */
[----:B0-----:R-:W-:-:S03]  /*94e0*/  IMAD.MOV.U32 R10, RZ, RZ, R2 ;  /* 0x000000ffff0a7224 */ /* 0x001fc600078e0002 */
[----:B------:R-:W-:Y:S01]  /*94f0*/  ISETP.GT.U32.AND P6, PT, R4, R18, PT ;  /* 0x000000120400720c */ /* 0x000fe20003fc4070 */
[----:B------:R-:W-:Y:S02]  /*9500*/  @!P4 IMAD.IADD R19, R19, 0x1, -R4 ;  /* 0x000000011313c824 */ /* 0x000fe400078e0a04 */
[----:B------:R-:W-:Y:S01]  /*9510*/  @!P2 IMAD.MOV R10, RZ, RZ, -R10 ;  /* 0x000000ffff0aa224 */ /* 0x000fe200078e0a0a */
[----:B------:R-:W-:Y:S02]  /*9520*/  ISETP.GE.AND P0, PT, R31, RZ, PT ;  /* 0x000000ff1f00720c */ /* 0x000fe40003f06270 */
[----:B------:R-:W5:Y:S04]  /*9530*/  LDL.LU R31, [R1+0x128] ;  /* 0x00012800011f7983 */ /* 0x000f680000300800 */
[----:B------:R0:W-:Y:S03]  /*9540*/  STL [R1+0x36c], R10 ;  /* 0x00036c0a01007387 */ /* 0x0001e60000100800 */
[----:B------:R-:W-:-:S02]  /*9550*/  @!P6 IMAD.IADD R18, R18, 0x1, -R4 ;  /* 0x000000011212e824 */ /* 0x000fc400078e0a04 */
[----:B0-----:R-:W-:-:S04]  /*9560*/  IMAD.MOV.U32 R10, RZ, RZ, R19 ;  /* 0x000000ffff0a7224 */ /* 0x001fc800078e0013 */
[----:B------:R-:W-:-:S05]  /*9570*/  @!P3 IMAD.MOV R10, RZ, RZ, -R10 ;  /* 0x000000ffff0ab224 */ /* 0x000fca00078e0a0a */
[----:B------:R0:W-:Y:S01]  /*9580*/  STL [R1+0x380], R10 ;  /* 0x0003800a01007387 */ /* 0x0001e20000100800 */
[----:B------:R-:W-:Y:S01]  /*9590*/  IABS R16, R30 ;  /* 0x0000001e00107213 */ /* 0x000fe20000000000 */
[----:B0-----:R-:W-:-:S04]  /*95a0*/  IMAD.MOV.U32 R10, RZ, RZ, R18 ;  /* 0x000000ffff0a7224 */ /* 0x001fc800078e0012 */
[----:B------:R-:W-:-:S05]  /*95b0*/  @!P0 IMAD.MOV R10, RZ, RZ, -R10 ;  /* 0x000000ffff0a8224 */ /* 0x000fca00078e0a0a */
[----:B------:R0:W-:Y:S01]  /*95c0*/  STL [R1+0x37c], R10 ;  /* 0x00037c0a01007387 */ /* 0x0001e20000100800 */
[----:B--2---:R-:W-:-:S05]  /*95d0*/  IABS R17, R25 ;  /* 0x0000001900117213 */ /* 0x004fca0000000000 */
[----:B------:R-:W-:-:S04]  /*95e0*/  IMAD.HI.U32 R6, R0, R17, RZ ;  /* 0x0000001100067227 */ /* 0x000fc800078e00ff */
[----:B------:R-:W-:-:S04]  /*95f0*/  IMAD.MOV R6, RZ, RZ, -R6 ;  /* 0x000000ffff067224 */ /* 0x000fc800078e0a06 */
[----:B------:R-:W-:-:S05]  /*9600*/  IMAD R17, R4, R6, R17 ;  /* 0x0000000604117224 */ /* 0x000fca00078e0211 */
[----:B------:R-:W-:-:S13]  /*9610*/  ISETP.GT.U32.AND P1, PT, R4, R17, PT ;  /* 0x000000110400720c */ /* 0x000fda0003f24070 */
[----:B------:R-:W-:Y:S01]  /*9620*/  @!P1 IMAD.IADD R17, R17, 0x1, -R4 ;  /* 0x0000000111119824 */ /* 0x000fe200078e0a04 */
[----:B------:R-:W-:Y:S02]  /*9630*/  ISETP.GE.AND P1, PT, R30, RZ, PT ;  /* 0x000000ff1e00720c */ /* 0x000fe40003f26270 */
[----:B------:R-:W2:Y:S01]  /*9640*/  LDL.LU R30, [R1+0x12c] ;  /* 0x00012c00011e7983 */ /* 0x000ea20000300800 */
[----:B------:R-:W-:-:S05]  /*9650*/  IABS R9, R34 ;  /* 0x0000002200097213 */ /* 0x000fca0000000000 */
[----:B------:R-:W-:-:S04]  /*9660*/  IMAD.HI.U32 R6, R0, R9, RZ ;  /* 0x0000000900067227 */ /* 0x000fc800078e00ff */
[----:B------:R-:W-:Y:S02]  /*9670*/  IMAD.MOV R6, RZ, RZ, -R6 ;  /* 0x000000ffff067224 */ /* 0x000fe400078e0a06 */
[----:B------:R-:W-:-:S04]  /*9680*/  IMAD.HI.U32 R8, R0, R16, RZ ;  /* 0x0000001000087227 */ /* 0x000fc800078e00ff */
[----:B------:R-:W-:Y:S02]  /*9690*/  IMAD R9, R4, R6, R9 ;  /* 0x0000000604097224 */ /* 0x000fe400078e0209 */
[----:B------:R-:W-:-:S03]  /*96a0*/  IMAD.MOV R8, RZ, RZ, -R8 ;  /* 0x000000ffff087224 */ /* 0x000fc600078e0a08 */
[C---:B------:R-:W-:Y:S01]  /*96b0*/  ISETP.GT.U32.AND P6, PT, R4.reuse, R9, PT ;  /* 0x000000090400720c */ /* 0x040fe20003fc4070 */
[----:B------:R-:W-:Y:S01]  /*96c0*/  IMAD R16, R4, R8, R16 ;  /* 0x0000000804107224 */ /* 0x000fe200078e0210 */
[----:B---3--:R-:W-:-:S05]  /*96d0*/  IABS R8, R33 ;  /* 0x0000002100087213 */ /* 0x008fca0000000000 */
[----:B------:R-:W-:-:S04]  /*96e0*/  IMAD.HI.U32 R2, R0, R8, RZ ;  /* 0x0000000800027227 */ /* 0x000fc800078e00ff */
[----:B------:R-:W-:Y:S02]  /*96f0*/  IMAD.MOV R2, RZ, RZ, -R2 ;  /* 0x000000ffff027224 */ /* 0x000fe400078e0a02 */
[----:B------:R-:W-:Y:S02]  /*9700*/  @!P6 IMAD.IADD R9, R9, 0x1, -R4 ;  /* 0x000000010909e824 */ /* 0x000fe400078e0a04 */
[----:B------:R-:W-:-:S03]  /*9710*/  IMAD R2, R4, R2, R8 ;  /* 0x0000000204027224 */ /* 0x000fc600078e0208 */
[C---:B------:R-:W-:Y:S02]  /*9720*/  ISETP.GT.U32.AND P3, PT, R4.reuse, R9, PT ;  /* 0x000000090400720c */ /* 0x040fe40003f64070 */
[----:B------:R-:W-:-:S11]  /*9730*/  ISETP.GT.U32.AND P0, PT, R4, R2, PT ;  /* 0x000000020400720c */ /* 0x000fd60003f04070 */
[--C-:B------:R-:W-:Y:S01]  /*9740*/  @!P3 IMAD.IADD R9, R9, 0x1, -R4.reuse ;  /* 0x000000010909b824 */ /* 0x100fe200078e0a04 */
[----:B------:R-:W-:Y:S01]  /*9750*/  ISETP.GE.AND P3, PT, R34, RZ, PT ;  /* 0x000000ff2200720c */ /* 0x000fe20003f66270 */
[----:B------:R-:W-:Y:S01]  /*9760*/  @!P0 IMAD.IADD R2, R2, 0x1, -R4 ;  /* 0x0000000102028824 */ /* 0x000fe200078e0a04 */
[----:B------:R-:W3:Y:S01]  /*9770*/  LDL.LU R34, [R1+0x130] ;  /* 0x0001300001227983 */ /* 0x000ee20000300800 */
[----:B------:R-:W-:-:S03]  /*9780*/  ISETP.GE.AND P0, PT, R33, RZ, PT ;  /* 0x000000ff2100720c */ /* 0x000fc60003f06270 */
[----:B------:R-:W3:Y:S01]  /*9790*/  LDL.LU R33, [R1+0x134] ;  /* 0x0001340001217983 */ /* 0x000ee20000300800 */
[----:B------:R-:W-:-:S05]  /*97a0*/  IABS R15, R37 ;  /* 0x00000025000f7213 */ /* 0x000fca0000000000 */
[----:B------:R-:W-:-:S04]  /*97b0*/  IMAD.HI.U32 R7, R0, R15, RZ ;  /* 0x0000000f00077227 */ /* 0x000fc800078e00ff */
[----:B------:R-:W-:Y:S01]  /*97c0*/  IMAD.MOV R7, RZ, RZ, -R7 ;  /* 0x000000ffff077224 */ /* 0x000fe200078e0a07 */
[----:B------:R-:W-:-:S03]  /*97d0*/  ISETP.GT.U32.AND P2, PT, R4, R16, PT ;  /* 0x000000100400720c */ /* 0x000fc60003f44070 */
[----:B------:R-:W-:-:S05]  /*97e0*/  IMAD R15, R4, R7, R15 ;  /* 0x00000007040f7224 */ /* 0x000fca00078e020f */
[----:B------:R-:W-:-:S05]  /*97f0*/  ISETP.GT.U32.AND P4, PT, R4, R15, PT ;  /* 0x0000000f0400720c */ /* 0x000fca0003f84070 */
[----:B------:R-:W-:Y:S01]  /*9800*/  @!P2 IMAD.IADD R16, R16, 0x1, -R4 ;  /* 0x000000011010a824 */ /* 0x000fe200078e0a04 */
[C---:B------:R-:W-:Y:S02]  /*9810*/  ISETP.GT.U32.AND P2, PT, R4.reuse, R17, PT ;  /* 0x000000110400720c */ /* 0x040fe40003f44070 */
[----:B------:R-:W-:Y:S02]  /*9820*/  IABS R7, R36 ;  /* 0x0000002400077213 */ /* 0x000fe40000000000 */
[----:B------:R-:W-:Y:S01]  /*9830*/  ISETP.GE.AND P5, PT, R25, RZ, PT ;  /* 0x000000ff1900720c */ /* 0x000fe20003fa6270 */
[----:B------:R-:W-:Y:S01]  /*9840*/  IMAD.MOV.U32 R25, RZ, RZ, R24 ;  /* 0x000000ffff197224 */ /* 0x000fe200078e0018 */
[----:B------:R-:W-:Y:S01]  /*9850*/  IABS R6, R35 ;  /* 0x0000002300067213 */ /* 0x000fe20000000000 */
[----:B------:R-:W-:Y:S01]  /*9860*/  @!P4 IMAD.IADD R15, R15, 0x1, -R4 ;  /* 0x000000010f0fc824 */ /* 0x000fe200078e0a04 */
[----:B------:R-:W-:Y:S01]  /*9870*/  ISETP.GT.U32.AND P4, PT, R4, R16, PT ;  /* 0x000000100400720c */ /* 0x000fe20003f84070 */
[----:B------:R-:W-:-:S02]  /*9880*/  IMAD.MOV.U32 R24, RZ, RZ, R23 ;  /* 0x000000ffff187224 */ /* 0x000fc400078e0017 */
[----:B------:R-:W-:Y:S02]  /*9890*/  IMAD.MOV.U32 R23, RZ, RZ, R20 ;  /* 0x000000ffff177224 */ /* 0x000fe400078e0014 */
[----:B------:R-:W-:-:S04]  /*98a0*/  IMAD.HI.U32 R20, R0, R7, RZ ;  /* 0x0000000700147227 */ /* 0x000fc800078e00ff */
[----:B------:R-:W-:Y:S01]  /*98b0*/  IMAD.HI.U32 R5, R0, R6, RZ ;  /* 0x0000000600057227 */ /* 0x000fe200078e00ff */
[----:B------:R-:W-:-:S03]  /*98c0*/  ISETP.GT.U32.AND P6, PT, R4, R15, PT ;  /* 0x0000000f0400720c */ /* 0x000fc60003fc4070 */
[----:B------:R-:W-:Y:S02]  /*98d0*/  IMAD.MOV R20, RZ, RZ, -R20 ;  /* 0x000000ffff147224 */ /* 0x000fe400078e0a14 */
[----:B------:R-:W-:Y:S02]  /*98e0*/  IMAD.MOV R5, RZ, RZ, -R5 ;  /* 0x000000ffff057224 */ /* 0x000fe400078e0a05 */
[----:B------:R-:W-:Y:S02]  /*98f0*/  @!P2 IMAD.IADD R17, R17, 0x1, -R4 ;  /* 0x000000011111a824 */ /* 0x000fe400078e0a04 */
[C---:B------:R-:W-:Y:S02]  /*9900*/  IMAD R7, R4.reuse, R20, R7 ;  /* 0x0000001404077224 */ /* 0x040fe400078e0207 */
[----:B------:R-:W-:Y:S02]  /*9910*/  IMAD R6, R4, R5, R6 ;  /* 0x0000000504067224 */ /* 0x000fe400078e0206 */
[----:B------:R-:W-:-:S02]  /*9920*/  @!P4 IMAD.IADD R16, R16, 0x1, -R4 ;  /* 0x000000011010c824 */ /* 0x000fc400078e0a04 */
[----:B------:R-:W-:Y:S01]  /*9930*/  IMAD.MOV.U32 R11, RZ, RZ, R17 ;  /* 0x000000ffff0b7224 */ /* 0x000fe200078e0011 */
[C---:B------:R-:W-:Y:S01]  /*9940*/  ISETP.GT.U32.AND P2, PT, R4.reuse, R7, PT ;  /* 0x000000070400720c */ /* 0x040fe20003f44070 */
[----:B0-----:R-:W-:Y:S01]  /*9950*/  IMAD.MOV.U32 R10, RZ, RZ, R16 ;  /* 0x000000ffff0a7224 */ /* 0x001fe200078e0010 */
[----:B------:R-:W-:Y:S01]  /*9960*/  ISETP.GE.AND P4, PT, R37, RZ, PT ;  /* 0x000000ff2500720c */ /* 0x000fe20003f86270 */
[----:B------:R-:W-:Y:S01]  /*9970*/  @!P5 IMAD.MOV R11, RZ, RZ, -R11 ;  /* 0x000000ffff0bd224 */ /* 0x000fe200078e0a0b */
[----:B------:R-:W-:Y:S01]  /*9980*/  ISETP.GT.U32.AND P5, PT, R4, R2, PT ;  /* 0x000000020400720c */ /* 0x000fe20003fa4070 */
[----:B------:R-:W-:Y:S02]  /*9990*/  @!P1 IMAD.MOV R10, RZ, RZ, -R10 ;  /* 0x000000ffff0a9224 */ /* 0x000fe400078e0a0a */
[--C-:B------:R-:W-:Y:S01]  /*99a0*/  @!P6 IMAD.IADD R15, R15, 0x1, -R4.reuse ;  /* 0x000000010f0fe824 */ /* 0x100fe200078e0a04 */
[----:B------:R-:W-:Y:S04]  /*99b0*/  STL [R1+0x378], R11 ;  /* 0x0003780b01007387 */ /* 0x000fe80000100800 */
[----:B------:R0:W-:Y:S01]  /*99c0*/  STL [R1+0x374], R10 ;  /* 0x0003740a01007387 */ /* 0x0001e20000100800 */
[----:B------:R-:W-:-:S02]  /*99d0*/  @!P2 IMAD.IADD R7, R7, 0x1, -R4 ;  /* 0x000000010707a824 */ /* 0x000fc400078e0a04 */
[----:B0-----:R-:W-:Y:S02]  /*99e0*/  IMAD.MOV.U32 R10, RZ, RZ, R15 ;  /* 0x000000ffff0a7224 */ /* 0x001fe400078e000f */
[----:B------:R-:W-:Y:S02]  /*99f0*/  @!P5 IMAD.IADD R2, R2, 0x1, -R4 ;  /* 0x000000010202d824 */ /* 0x000fe400078e0a04 */
[----:B------:R-:W-:Y:S01]  /*9a00*/  @!P4 IMAD.MOV R10, RZ, RZ, -R10 ;  /* 0x000000ffff0ac224 */ /* 0x000fe200078e0a0a */
[----:B------:R-:W-:-:S04]  /*9a10*/  ISETP.GT.U32.AND P1, PT, R4, R7, PT ;  /* 0x000000070400720c */ /* 0x000fc80003f24070 */
[----:B------:R0:W-:Y:S01]  /*9a20*/  STL [R1+0x370], R10 ;  /* 0x0003700a01007387 */ /* 0x0001e20000100800 */
[----:B----4-:R-:W-:-:S05]  /*9a30*/  IABS R5, R32 ;  /* 0x0000002000057213 */ /* 0x010fca0000000000 */
[----:B------:R-:W-:-:S04]  /*9a40*/  IMAD.HI.U32 R19, R0, R5, RZ ;  /* 0x0000000500137227 */ /* 0x000fc800078e00ff */
[----:B------:R-:W-:-:S04]  /*9a50*/  IMAD.MOV R19, RZ, RZ, -R19 ;  /* 0x000000ffff137224 */ /* 0x000fc800078e0a13 */
[----:B------:R-:W-:-:S05]  /*9a60*/  IMAD R5, R4, R19, R5 ;  /* 0x0000001304057224 */ /* 0x000fca00078e0205 */
[C---:B------:R-:W-:Y:S01]  /*9a70*/  ISETP.GT.U32.AND P4, PT, R4.reuse, R5, PT ;  /* 0x000000050400720c */ /* 0x040fe20003f84070 */
[----:B0-----:R-:W-:Y:S02]  /*9a80*/  IMAD.MOV.U32 R10, RZ, RZ, R2 ;  /* 0x000000ffff0a7224 */ /* 0x001fe400078e0002 */
[----:B------:R-:W-:Y:S02]  /*9a90*/  @!P3 IMAD.MOV R9, RZ, RZ, -R9 ;  /* 0x000000ffff09b224 */ /* 0x000fe400078e0a09 */
[----:B------:R-:W-:Y:S01]  /*9aa0*/  @!P0 IMAD.MOV R10, RZ, RZ, -R10 ;  /* 0x000000ffff0a8224 */ /* 0x000fe200078e0a0a */
[----:B------:R-:W-:Y:S02]  /*9ab0*/  ISETP.GT.U32.AND P6, PT, R4, R6, PT ;  /* 0x000000060400720c */ /* 0x000fe40003fc4070 */
[----:B------:R-:W-:Y:S01]  /*9ac0*/  STL [R1+0x368], R9 ;  /* 0x0003680901007387 */ /* 0x000fe20000100800 */
[----:B------:R-:W-:Y:S01]  /*9ad0*/  ISETP.GE.AND P3, PT, R35, RZ, PT ;  /* 0x000000ff2300720c */ /* 0x000fe20003f66270 */
[----:B------:R-:W-:-:S02]  /*9ae0*/  @!P1 IMAD.IADD R7, R7, 0x1, -R4 ;  /* 0x0000000107079824 */ /* 0x000fc400078e0a04 */
[----:B------:R0:W-:Y:S01]  /*9af0*/  STL [R1+0x364], R10 ;  /* 0x0003640a01007387 */ /* 0x0001e20000100800 */
[----:B------:R-:W-:Y:S01]  /*9b00*/  @!P4 IMAD.IADD R5, R5, 0x1, -R4 ;  /* 0x000000010505c824 */ /* 0x000fe200078e0a04 */
[----:B------:R-:W-:-:S05]  /*9b10*/  ISETP.GE.AND P1, PT, R32, RZ, PT ;  /* 0x000000ff2000720c */ /* 0x000fca0003f26270 */
[----:B------:R-:W-:-:S05]  /*9b20*/  @!P6 IMAD.IADD R6, R6, 0x1, -R4 ;  /* 0x000000010606e824 */ /* 0x000fca00078e0a04 */
[----:B------:R-:W-:Y:S02]  /*9b30*/  ISETP.GT.U32.AND P6, PT, R4, R6, PT ;  /* 0x000000060400720c */ /* 0x000fe40003fc4070 */
[----:B-----5:R-:W-:-:S11]  /*9b40*/  IABS R8, R31 ;  /* 0x0000001f00087213 */ /* 0x020fd60000000000 */
[----:B------:R-:W-:Y:S01]  /*9b50*/  @!P6 IMAD.IADD R6, R6, 0x1, -R4 ;  /* 0x000000010606e824 */ /* 0x000fe200078e0a04 */
[----:B------:R-:W-:Y:S02]  /*9b60*/  ISETP.GE.AND P6, PT, R31, RZ, PT ;  /* 0x000000ff1f00720c */ /* 0x000fe40003fc6270 */
[----:B--2---:R-:W-:Y:S02]  /*9b70*/  IABS R15, R30 ;  /* 0x0000001e000f7213 */ /* 0x004fe40000000000 */
[----:B------:R-:W-:Y:S02]  /*9b80*/  ISETP.GE.AND P4, PT, R30, RZ, PT ;  /* 0x000000ff1e00720c */ /* 0x000fe40003f86270 */
[----:B------:R-:W2:Y:S04]  /*9b90*/  LDL.LU R30, [R1+0x140] ;  /* 0x00014000011e7983 */ /* 0x000ea80000300800 */
[----:B------:R-:W4:Y:S04]  /*9ba0*/  LDL.LU R37, [R1+0x144] ;  /* 0x0001440001257983 */ /* 0x000f280000300800 */
[----:B------:R-:W5:Y:S04]  /*9bb0*/  LDL.LU R35, [R1+0x148] ;  /* 0x0001480001237983 */ /* 0x000f680000300800 */
[----:B------:R-:W2:Y:S04]  /*9bc0*/  LDL.LU R32, [R1+0x138] ;  /* 0x0001380001207983 */ /* 0x000ea80000300800 */
[----:B------:R-:W4:Y:S01]  /*9bd0*/  LDL.LU R31, [R1+0x13c] ;  /* 0x00013c00011f7983 */ /* 0x000f220000300800 */
[----:B------:R-:W-:-:S04]  /*9be0*/  IMAD.HI.U32 R18, R0, R8, RZ ;  /* 0x0000000800127227 */ /* 0x000fc800078e00ff */
        /* <DEDUP_REMOVED lines=13> */
[----:B------:R0:W-:Y:S01]  /*9cc0*/  STL [R1+0x358], R10 ;  /* 0x0003580a01007387 */ /* 0x0001e20000100800 */
[----:B---3--:R-:W-:Y:S02]  /*9cd0*/  IABS R16, R33 ;  /* 0x0000002100107213 */ /* 0x008fe40000000000 */
[----:B------:R-:W-:Y:S01]  /*9ce0*/  ISETP.GE.AND P5, PT, R33, RZ, PT ;  /* 0x000000ff2100720c */ /* 0x000fe20003fa6270 */
[----:B------:R-:W-:Y:S04]  /*9cf0*/  STL [R1+0x354], R5 ;  /* 0x0003540501007387 */ /* 0x000fe80000100800 */
[----:B------:R-:W3:Y:S01]  /*9d00*/  LDL.LU R33, [R1+0x14c] ;  /* 0x00014c0001217983 */ /* 0x000ee20000300800 */
[----:B------:R-:W-:Y:S01]  /*9d10*/  IMAD.HI.U32 R17, R0, R15, RZ ;  /* 0x0000000f00117227 */ /* 0x000fe200078e00ff */
[----:B------:R-:W-:-:S02]  /*9d20*/  ISETP.GT.U32.AND P0, PT, R4, R8, PT ;  /* 0x000000080400720c */ /* 0x000fc40003f04070 */
[----:B------:R-:W-:Y:S01]  /*9d30*/  IABS R9, R34 ;  /* 0x0000002200097213 */ /* 0x000fe20000000000 */
[----:B------:R-:W-:Y:S01]  /*9d40*/  IMAD.MOV R17, RZ, RZ, -R17 ;  /* 0x000000ffff117224 */ /* 0x000fe200078e0a11 */
[----:B------:R-:W-:Y:S01]  /*9d50*/  ISETP.GE.AND P3, PT, R34, RZ, PT ;  /* 0x000000ff2200720c */ /* 0x000fe20003f66270 */
[----:B------:R-:W-:Y:S01]  /*9d60*/  IMAD.MOV.U32 R2, RZ, RZ, R16 ;  /* 0x000000ffff027224 */ /* 0x000fe200078e0010 */
[----:B------:R-:W3:Y:S01]  /*9d70*/  LDL.LU R36, [R1+0x160] ;  /* 0x0001600001247983 */ /* 0x000ee20000300800 */
[----:B------:R-:W-:Y:S02]  /*9d80*/  IMAD R15, R4, R17, R15 ;  /* 0x00000011040f7224 */ /* 0x000fe400078e020f */
[----:B------:R-:W-:Y:S01]  /*9d90*/  IMAD.HI.U32 R16, R0, R9, RZ ;  /* 0x0000000900107227 */ /* 0x000fe200078e00ff */
[----:B------:R-:W3:Y:S02]  /*9da0*/  LDL.LU R34, [R1+0x164] ;  /* 0x0001640001227983 */ /* 0x000ee40000300800 */
[----:B------:R-:W-:Y:S01]  /*9db0*/  ISETP.GT.U32.AND P2, PT, R4, R15, PT ;  /* 0x0000000f0400720c */ /* 0x000fe20003f44070 */
[----:B------:R-:W-:-:S04]  /*9dc0*/  IMAD.HI.U32 R7, R0, R2, RZ ;  /* 0x0000000200077227 */ /* 0x000fc800078e00ff */
[----:B------:R-:W-:Y:S02]  /*9dd0*/  IMAD.MOV R16, RZ, RZ, -R16 ;  /* 0x000000ffff107224 */ /* 0x000fe400078e0a10 */
[----:B------:R-:W-:Y:S02]  /*9de0*/  IMAD.MOV R6, RZ, RZ, -R7 ;  /* 0x000000ffff067224 */ /* 0x000fe400078e0a07 */
[----:B------:R-:W-:-:S04]  /*9df0*/  @!P0 IMAD.IADD R8, R8, 0x1, -R4 ;  /* 0x0000000108088824 */ /* 0x000fc800078e0a04 */
[----:B------:R-:W-:Y:S02]  /*9e00*/  @!P2 IMAD.IADD R15, R15, 0x1, -R4 ;  /* 0x000000010f0fa824 */ /* 0x000fe400078e0a04 */
[C---:B------:R-:W-:Y:S02]  /*9e10*/  IMAD R7, R4.reuse, R16, R9 ;  /* 0x0000001004077224 */ /* 0x040fe400078e0209 */
[C---:B------:R-:W-:Y:S01]  /*9e20*/  IMAD R6, R4.reuse, R6, R2 ;  /* 0x0000000604067224 */ /* 0x040fe200078e0202 */
[----:B------:R-:W-:Y:S01]  /*9e30*/  ISETP.GT.U32.AND P1, PT, R4, R15, PT ;  /* 0x0000000f0400720c */ /* 0x000fe20003f24070 */
[----:B0-----:R-:W-:-:S04]  /*9e40*/  IMAD.MOV.U32 R10, RZ, RZ, R8 ;  /* 0x000000ffff0a7224 */ /* 0x001fc800078e0008 */
[----:B------:R-:W-:Y:S01]  /*9e50*/  @!P6 IMAD.MOV R10, RZ, RZ, -R10 ;  /* 0x000000ffff0ae224 */ /* 0x000fe200078e0a0a */
[----:B------:R-:W-:-:S04]  /*9e60*/  ISETP.GT.U32.AND P6, PT, R4, R7, PT ;  /* 0x000000070400720c */ /* 0x000fc80003fc4070 */
[----:B------:R0:W-:Y:S03]  /*9e70*/  STL [R1+0x350], R10 ;  /* 0x0003500a01007387 */ /* 0x0001e60000100800 */
[----:B------:R-:W-:Y:S01]  /*9e80*/  @!P1 IMAD.IADD R15, R15, 0x1, -R4 ;  /* 0x000000010f0f9824 */ /* 0x000fe200078e0a04 */
[----:B------:R-:W-:-:S05]  /*9e90*/  ISETP.GT.U32.AND P1, PT, R4, R6, PT ;  /* 0x000000060400720c */ /* 0x000fca0003f24070 */
[----:B------:R-:W-:Y:S02]  /*9ea0*/  @!P6 IMAD.IADD R7, R7, 0x1, -R4 ;  /* 0x000000010707e824 */ /* 0x000fe400078e0a04 */
[----:B0-----:R-:W-:-:S04]  /*9eb0*/  IMAD.MOV.U32 R10, RZ, RZ, R15 ;  /* 0x000000ffff0a7224 */ /* 0x001fc800078e000f */
[----:B------:R-:W-:Y:S02]  /*9ec0*/  @!P4 IMAD.MOV R10, RZ, RZ, -R10 ;  /* 0x000000ffff0ac224 */ /* 0x000fe400078e0a0a */
[----:B------:R-:W-:-:S03]  /*9ed0*/  @!P1 IMAD.IADD R6, R6, 0x1, -R4 ;  /* 0x0000000106069824 */ /* 0x000fc600078e0a04 */
[----:B------:R0:W-:Y:S01]  /*9ee0*/  STL [R1+0x348], R10 ;  /* 0x0003480a01007387 */ /* 0x0001e20000100800 */
[C---:B------:R-:W-:Y:S02]  /*9ef0*/  ISETP.GT.U32.AND P1, PT, R4.reuse, R7, PT ;  /* 0x000000070400720c */ /* 0x040fe40003f24070 */
[----:B------:R-:W-:-:S11]  /*9f00*/  ISETP.GT.U32.AND P4, PT, R4, R6, PT ;  /* 0x000000060400720c */ /* 0x000fd60003f84070 */
[--C-:B------:R-:W-:Y:S02]  /*9f10*/  @!P1 IMAD.IADD R7, R7, 0x1, -R4.reuse ;  /* 0x0000000107079824 */ /* 0x100fe400078e0a04 */
[----:B------:R-:W-:Y:S02]  /*9f20*/  @!P4 IMAD.IADD R6, R6, 0x1, -R4 ;  /* 0x000000010606c824 */ /* 0x000fe400078e0a04 */
[----:B0-----:R-:W-:Y:S02]  /*9f30*/  IMAD.MOV.U32 R10, RZ, RZ, R7 ;  /* 0x000000ffff0a7224 */ /* 0x001fe400078e0007 */
[----:B------:R-:W-:Y:S02]  /*9f40*/  @!P5 IMAD.MOV R6, RZ, RZ, -R6 ;  /* 0x000000ffff06d224 */ /* 0x000fe400078e0a06 */
[----:B------:R-:W-:Y:S01]  /*9f50*/  @!P3 IMAD.MOV R10, RZ, RZ, -R10 ;  /* 0x000000ffff0ab224 */ /* 0x000fe200078e0a0a */
[----:B--2---:R-:W-:-:S05]  /*9f60*/  IABS R2, R32 ;  /* 0x0000002000027213 */ /* 0x004fca0000000000 */
[----:B------:R-:W-:-:S04]  /*9f70*/  IMAD.HI.U32 R16, R0, R2, RZ ;  /* 0x0000000200107227 */ /* 0x000fc800078e00ff */
[----:B------:R-:W-:-:S04]  /*9f80*/  IMAD.MOV R16, RZ, RZ, -R16 ;  /* 0x000000ffff107224 */ /* 0x000fc800078e0a10 */
[----:B------:R-:W-:-:S05]  /*9f90*/  IMAD R2, R4, R16, R2 ;  /* 0x0000001004027224 */ /* 0x000fca00078e0202 */
[----:B------:R-:W-:Y:S02]  /*9fa0*/  ISETP.GT.U32.AND P6, PT, R4, R2, PT ;  /* 0x000000020400720c */ /* 0x000fe40003fc4070 */
[----:B------:R-:W-:Y:S02]  /*9fb0*/  ISETP.GE.AND P0, PT, R32, RZ, PT ;  /* 0x000000ff2000720c */ /* 0x000fe40003f06270 */
[----:B----4-:R-:W-:Y:S01]  /*9fc0*/  IABS R18, R31 ;  /* 0x0000001f00127213 */ /* 0x010fe20000000000 */
[----:B------:R-:W2:Y:S04]  /*9fd0*/  LDL.LU R32, [R1+0x168] ;  /* 0x0001680001207983 */ /* 0x000ea80000300800 */
[----:B------:R-:W-:-:S04]  /*9fe0*/  IMAD.HI.U32 R8, R0, R18, RZ ;  /* 0x0000001200087227 */ /* 0x000fc800078e00ff */
[----:B------:R-:W-:Y:S02]  /*9ff0*/  @!P6 IMAD.IADD R2, R2, 0x1, -R4 ;  /* 0x000000010202e824 */ /* 0x000fe400078e0a04 */
[----:B------:R-:W-:-:S03]  /*a000*/  IMAD.MOV R8, RZ, RZ, -R8 ;  /* 0x000000ffff087224 */ /* 0x000fc600078e0a08 */
[C---:B------:R-:W-:Y:S01]  /*a010*/  ISETP.GT.U32.AND P6, PT, R4.reuse, R2, PT ;  /* 0x000000020400720c */ /* 0x040fe20003fc4070 */
[----:B------:R-:W-:-:S05]  /*a020*/  IMAD R18, R4, R8, R18 ;  /* 0x0000000804127224 */ /* 0x000fca00078e0212 */
[----:B------:R-:W-:Y:S02]  /*a030*/  ISETP.GT.U32.AND P1, PT, R4, R18, PT ;  /* 0x000000120400720c */ /* 0x000fe40003f24070 */
[----:B------:R-:W-:Y:S02]  /*a040*/  ISETP.GE.AND P2, PT, R31, RZ, PT ;  /* 0x000000ff1f00720c */ /* 0x000fe40003f46270 */
[----:B------:R-:W4:Y:S03]  /*a050*/  LDL.LU R31, [R1+0x16c] ;  /* 0x00016c00011f7983 */ /* 0x000f260000300800 */
[----:B------:R-:W-:Y:S01]  /*a060*/  @!P6 IMAD.IADD R2, R2, 0x1, -R4 ;  /* 0x000000010202e824 */ /* 0x000fe200078e0a04 */
[----:B------:R0:W-:Y:S03]  /*a070*/  STL [R1+0x34c], R10 ;  /* 0x00034c0a01007387 */ /* 0x0001e60000100800 */
[----:B------:R-:W-:Y:S01]  /*a080*/  @!P0 IMAD.MOV R2, RZ, RZ, -R2 ;  /* 0x000000ffff028224 */ /* 0x000fe200078e0a02 */
[----:B------:R-:W-:Y:S01]  /*a090*/  STL [R1+0x290], R6 ;  /* 0x0002900601007387 */ /* 0x000fe20000100800 */
[----:B------:R-:W-:Y:S01]  /*a0a0*/  @!P1 IMAD.IADD R18, R18, 0x1, -R4 ;  /* 0x0000000112129824 */ /* 0x000fe200078e0a04 */
[----:B------:R-:W-:-:S02]  /*a0b0*/  IABS R17, R30 ;  /* 0x0000001e00117213 */ /* 0x000fc40000000000 */
[----:B------:R-:W-:Y:S01]  /*a0c0*/  ISETP.GE.AND P1, PT, R30, RZ, PT ;  /* 0x000000ff1e00720c */ /* 0x000fe20003f26270 */
[----:B------:R-:W-:Y:S04]  /*a0d0*/  STL [R1+0x344], R2 ;  /* 0x0003440201007387 */ /* 0x000fe80000100800 */
[----:B------:R-:W4:Y:S01]  /*a0e0*/  LDL.LU R30, [R1+0x1a0] ;  /* 0x0001a000011e7983 */ /* 0x000f220000300800 */
[----:B-----5:R-:W-:Y:S02]  /*a0f0*/  IABS R9, R35 ;  /* 0x0000002300097213 */ /* 0x020fe40000000000 */
[----:B------:R-:W-:-:S03]  /*a100*/  IABS R5, R37 ;  /* 0x0000002500057213 */ /* 0x000fc60000000000 */
        /* <DEDUP_REMOVED lines=19> */
[----:B------:R-:W5:Y:S01]  /*a240*/  LDL.LU R33, [R1+0x1a8] ;  /* 0x0001a80001217983 */ /* 0x000f620000300800 */
[----:B------:R-:W-:-:S04]  /*a250*/  IMAD.HI.U32 R19, R0, R17, RZ ;  /* 0x0000001100137227 */ /* 0x000fc800078e00ff */
[----:B------:R-:W-:-:S04]  /*a260*/  IMAD.MOV R19, RZ, RZ, -R19 ;  /* 0x000000ffff137224 */ /* 0x000fc800078e0a13 */
[C---:B------:R-:W-:Y:S01]  /*a270*/  IMAD R17, R4.reuse, R19, R17 ;  /* 0x0000001304117224 */ /* 0x040fe200078e0211 */
[----:B------:R-:W-:-:S04]  /*a280*/  ISETP.GT.U32.AND P4, PT, R4, R5, PT ;  /* 0x000000050400720c */ /* 0x000fc80003f84070 */
[----:B------:R-:W-:Y:S02]  /*a290*/  ISETP.GT.U32.AND P3, PT, R4, R17, PT ;  /* 0x000000110400720c */ /* 0x000fe40003f64070 */
[----:B------:R-:W-:Y:S02]  /*a2a0*/  IABS R8, R36 ;  /* 0x0000002400087213 */ /* 0x000fe40000000000 */
[----:B------:R-:W-:-:S05]  /*a2b0*/  IABS R15, R34 ;  /* 0x00000022000f7213 */ /* 0x000fca0000000000 */
[----:B------:R-:W-:-:S04]  /*a2c0*/  @!P4 IMAD.IADD R5, R5, 0x1, -R4 ;  /* 0x000000010505c824 */ /* 0x000fc800078e0a04 */
[----:B------:R-:W-:Y:S01]  /*a2d0*/  @!P3 IMAD.IADD R17, R17, 0x1, -R4 ;  /* 0x000000011111b824 */ /* 0x000fe200078e0a04 */
[----:B------:R-:W-:-:S04]  /*a2e0*/  ISETP.GT.U32.AND P3, PT, R4, R18, PT ;  /* 0x000000120400720c */ /* 0x000fc80003f64070 */
[----:B------:R-:W-:Y:S01]  /*a2f0*/  ISETP.GT.U32.AND P4, PT, R4, R17, PT ;  /* 0x000000110400720c */ /* 0x000fe20003f84070 */
        /* <DEDUP_REMOVED lines=25> */
[----:B------:R-:W-:Y:S02]  /*a490*/  @!P5 IMAD.MOV R9, RZ, RZ, -R9 ;  /* 0x000000ffff09d224 */ /* 0x000fe400078e0a09 */
[----:B0-----:R-:W-:-:S04]  /*a4a0*/  IMAD.MOV.U32 R10, RZ, RZ, R16 ;  /* 0x000000ffff0a7224 */ /* 0x001fc800078e0010 */
[----:B------:R-:W-:Y:S01]  /*a4b0*/  @!P0 IMAD.MOV R10, RZ, RZ, -R10 ;  /* 0x000000ffff0a8224 */ /* 0x000fe200078e0a0a */
[----:B------:R-:W-:Y:S01]  /*a4c0*/  STL [R1+0x340], R9 ;  /* 0x0003400901007387 */ /* 0x000fe20000100800 */
[----:B------:R-:W-:Y:S01]  /*a4d0*/  ISETP.GT.U32.AND P6, PT, R4, R15, PT ;  /* 0x0000000f0400720c */ /* 0x000fe20003fc4070 */
[----:B------:R-:W-:Y:S02]  /*a4e0*/  @!P1 IMAD.IADD R8, R8, 0x1, -R4 ;  /* 0x0000000108089824 */ /* 0x000fe400078e0a04 */
[----:B------:R0:W-:Y:S01]  /*a4f0*/  STL [R1+0x320], R10 ;  /* 0x0003200a01007387 */ /* 0x0001e20000100800 */
[----:B------:R-:W-:-:S09]  /*a500*/  ISETP.GE.AND P5, PT, R34, RZ, PT ;  /* 0x000000ff2200720c */ /* 0x000fd20003fa6270 */
[----:B------:R-:W-:-:S05]  /*a510*/  @!P6 IMAD.IADD R15, R15, 0x1, -R4 ;  /* 0x000000010f0fe824 */ /* 0x000fca00078e0a04 */
[----:B------:R-:W-:-:S13]  /*a520*/  ISETP.GT.U32.AND P6, PT, R4, R15, PT ;  /* 0x0000000f0400720c */ /* 0x000fda0003fc4070 */
[----:B------:R-:W-:Y:S01]  /*a530*/  @!P6 IMAD.IADD R15, R15, 0x1, -R4 ;  /* 0x000000010f0fe824 */ /* 0x000fe200078e0a04 */
[----:B--2---:R-:W-:-:S05]  /*a540*/  IABS R7, R32 ;  /* 0x0000002000077213 */ /* 0x004fca0000000000 */
[----:B------:R-:W-:-:S04]  /*a550*/  IMAD.HI.U32 R19, R0, R7, RZ ;  /* 0x0000000700137227 */ /* 0x000fc800078e00ff */
[----:B------:R-:W-:-:S04]  /*a560*/  IMAD.MOV R19, RZ, RZ, -R19 ;  /* 0x000000ffff137224 */ /* 0x000fc800078e0a13 */
[----:B------:R-:W-:-:S05]  /*a570*/  IMAD R7, R4, R19, R7 ;  /* 0x0000001304077224 */ /* 0x000fca00078e0207 */
[----:B------:R-:W-:Y:S02]  /*a580*/  ISETP.GT.U32.AND P4, PT, R4, R7, PT ;  /* 0x000000070400720c */ /* 0x000fe40003f84070 */
[----:B------:R-:W-:-:S11]  /*a590*/  ISETP.GE.AND P1, PT, R32, RZ, PT ;  /* 0x000000ff2000720c */ /* 0x000fd60003f26270 */
[----:B------:R-:W-:Y:S01]  /*a5a0*/  @!P4 IMAD.IADD R7, R7, 0x1, -R4 ;  /* 0x000000010707c824 */ /* 0x000fe200078e0a04 */
[----:B----4-:R-:W-:Y:S02]  /*a5b0*/  IABS R5, R30 ;  /* 0x0000001e00057213 */ /* 0x010fe40000000000 */
[----:B------:R-:W-:Y:S02]  /*a5c0*/  ISETP.GE.AND P4, PT, R30, RZ, PT ;  /* 0x000000ff1e00720c */ /* 0x000fe40003f86270 */
[----:B------:R-:W2:Y:S04]  /*a5d0*/  LDL.LU R30, [R1+0x1c4] ;  /* 0x0001c400011e7983 */ /* 0x000ea80000300800 */
[----:B------:R-:W4:Y:S04]  /*a5e0*/  LDL.LU R37, [R1+0x1c8] ;  /* 0x0001c80001257983 */ /* 0x000f280000300800 */
[----:B------:R-:W2:Y:S04]  /*a5f0*/  LDL.LU R34, [R1+0x1cc] ;  /* 0x0001cc0001227983 */ /* 0x000ea80000300800 */
[----:B------:R-:W2:Y:S01]  /*a600*/  LDL.LU R32, [R1+0x1ac] ;  /* 0x0001ac0001207983 */ /* 0x000ea20000300800 */
[----:B------:R-:W-:-:S02]  /*a610*/  IABS R6, R31 ;  /* 0x0000001f00067213 */ /* 0x000fc40000000000 */
[----:B------:R-:W-:Y:S02]  /*a620*/  ISETP.GE.AND P6, PT, R31, RZ, PT ;  /* 0x000000ff1f00720c */ /* 0x000fe40003fc6270 */
        /* <DEDUP_REMOVED lines=16> */
[----:B-----5:R-:W-:Y:S02]  /*a730*/  IABS R19, R33 ;  /* 0x0000002100137213 */ /* 0x020fe40000000000 */
[----:B------:R-:W-:Y:S01]  /*a740*/  ISETP.GE.AND P2, PT, R33, RZ, PT ;  /* 0x000000ff2100720c */ /* 0x000fe20003f46270 */
[----:B------:R-:W-:Y:S04]  /*a750*/  STL [R1+0x32c], R7 ;  /* 0x00032c0701007387 */ /* 0x000fe80000100800 */
[----:B------:R-:W5:Y:S01]  /*a760*/  LDL.LU R33, [R1+0x1e0] ;  /* 0x0001e00001217983 */ /* 0x000f620000300800 */
[----:B------:R-:W-:Y:S01]  /*a770*/  IMAD.HI.U32 R9, R0, R5, RZ ;  /* 0x0000000500097227 */ /* 0x000fe200078e00ff */
[----:B------:R-:W-:-:S02]  /*a780*/  ISETP.GT.U32.AND P0, PT, R4, R6, PT ;  /* 0x000000060400720c */ /* 0x000fc40003f04070 */
[----:B---3--:R-:W-:Y:S01]  /*a790*/  IABS R2, R35 ;  /* 0x0000002300027213 */ /* 0x008fe20000000000 */
[----:B------:R-:W-:Y:S01]  /*a7a0*/  IMAD.MOV R9, RZ, RZ, -R9 ;  /* 0x000000ffff097224 */ /* 0x000fe200078e0a09 */
[----:B------:R-:W-:Y:S01]  /*a7b0*/  ISETP.GE.AND P5, PT, R35, RZ, PT ;  /* 0x000000ff2300720c */ /* 0x000fe20003fa6270 */
[----:B------:R-:W-:Y:S01]  /*a7c0*/  IMAD.HI.U32 R8, R0, R19, RZ ;  /* 0x0000001300087227 */ /* 0x000fe200078e00ff */
[----:B------:R-:W3:Y:S03]  /*a7d0*/  LDL.LU R36, [R1+0x1e4] ;  /* 0x0001e40001247983 */ /* 0x000ee60000300800 */
[C---:B------:R-:W-:Y:S01]  /*a7e0*/  IMAD R5, R4.reuse, R9, R5 ;  /* 0x0000000904057224 */ /* 0x040fe200078e0205 */
[----:B------:R-:W3:Y:S04]  /*a7f0*/  LDL.LU R35, [R1+0x1e8] ;  /* 0x0001e80001237983 */ /* 0x000ee80000300800 */
[----:B------:R-:W-:Y:S01]  /*a800*/  ISETP.GT.U32.AND P3, PT, R4, R5, PT ;  /* 0x000000050400720c */ /* 0x000fe20003f64070 */
[----:B------:R-:W-:-:S04]  /*a810*/  IMAD.HI.U32 R9, R0, R2, RZ ;  /* 0x0000000200097227 */ /* 0x000fc800078e00ff */
[----:B------:R-:W-:Y:S02]  /*a820*/  IMAD.MOV R8, RZ, RZ, -R8 ;  /* 0x000000ffff087224 */ /* 0x000fe400078e0a08 */
[----:B------:R-:W-:-:S06]  /*a830*/  IMAD.MOV R9, RZ, RZ, -R9 ;  /* 0x000000ffff097224 */ /* 0x000fcc00078e0a09 */
[--C-:B------:R-:W-:Y:S02]  /*a840*/  @!P3 IMAD.IADD R5, R5, 0x1, -R4.reuse ;  /* 0x000000010505b824 */ /* 0x100fe400078e0a04 */
[----:B------:R-:W-:-:S03]  /*a850*/  @!P0 IMAD.IADD R6, R6, 0x1, -R4 ;  /* 0x0000000106068824 */ /* 0x000fc600078e0a04 */
[C---:B------:R-:W-:Y:S01]  /*a860*/  ISETP.GT.U32.AND P1, PT, R4.reuse, R5, PT ;  /* 0x000000050400720c */ /* 0x040fe20003f24070 */
[C---:B------:R-:W-:Y:S02]  /*a870*/  IMAD R19, R4.reuse, R8, R19 ;  /* 0x0000000804137224 */ /* 0x040fe400078e0213 */
[----:B------:R-:W-:Y:S02]  /*a880*/  IMAD R2, R4, R9, R2 ;  /* 0x0000000904027224 */ /* 0x000fe400078e0202 */
[----:B------:R-:W-:-:S04]  /*a890*/  IMAD.MOV.U32 R8, RZ, RZ, R6 ;  /* 0x000000ffff087224 */ /* 0x000fc800078e0006 */
[----:B------:R-:W-:Y:S01]  /*a8a0*/  @!P6 IMAD.MOV R8, RZ, RZ, -R8 ;  /* 0x000000ffff08e224 */ /* 0x000fe200078e0a08 */
[----:B------:R-:W-:-:S03]  /*a8b0*/  ISETP.GT.U32.AND P6, PT, R4, R2, PT ;  /* 0x000000020400720c */ /* 0x000fc60003fc4070 */
[----:B------:R-:W-:Y:S01]  /*a8c0*/  @!P1 IMAD.IADD R5, R5, 0x1, -R4 ;  /* 0x0000000105059824 */ /* 0x000fe200078e0a04 */
[----:B------:R-:W-:-:S09]  /*a8d0*/  ISETP.GT.U32.AND P1, PT, R4, R19, PT ;  /* 0x000000130400720c */ /* 0x000fd20003f24070 */
[----:B------:R-:W-:-:S04]  /*a8e0*/  @!P6 IMAD.IADD R2, R2, 0x1, -R4 ;  /* 0x000000010202e824 */ /* 0x000fc800078e0a04 */
[----:B------:R-:W-:Y:S01]  /*a8f0*/  @!P1 IMAD.IADD R19, R19, 0x1, -R4 ;  /* 0x0000000113139824 */ /* 0x000fe200078e0a04 */
[----:B------:R-:W-:Y:S01]  /*a900*/  ISETP.GT.U32.AND P1, PT, R4, R2, PT ;  /* 0x000000020400720c */ /* 0x000fe20003f24070 */
[----:B0-----:R-:W-:-:S04]  /*a910*/  IMAD.MOV.U32 R10, RZ, RZ, R5 ;  /* 0x000000ffff0a7224 */ /* 0x001fc800078e0005 */
[----:B------:R-:W-:Y:S01]  /*a920*/  @!P4 IMAD.MOV R10, RZ, RZ, -R10 ;  /* 0x000000ffff0ac224 */ /* 0x000fe200078e0a0a */
[----:B------:R-:W-:Y:S01]  /*a930*/  ISETP.GT.U32.AND P4, PT, R4, R19, PT ;  /* 0x000000130400720c */ /* 0x000fe20003f84070 */
[----:B------:R-:W-:Y:S04]  /*a940*/  STL [R1+0x328], R8 ;  /* 0x0003280801007387 */ /* 0x000fe80000100800 */
[----:B------:R0:W-:Y:S02]  /*a950*/  STL [R1+0x310], R10 ;  /* 0x0003100a01007387 */ /* 0x0001e40000100800 */
[----:B------:R-:W-:-:S04]  /*a960*/  @!P1 IMAD.IADD R2, R2, 0x1, -R4 ;  /* 0x0000000102029824 */ /* 0x000fc800078e0a04 */
[----:B0-----:R-:W-:Y:S02]  /*a970*/  IMAD.MOV.U32 R10, RZ, RZ, R2 ;  /* 0x000000ffff0a7224 */ /* 0x001fe400078e0002 */
[----:B------:R-:W-:Y:S02]  /*a980*/  @!P4 IMAD.IADD R19, R19, 0x1, -R4 ;  /* 0x000000011313c824 */ /* 0x000fe400078e0a04 */
        /* <DEDUP_REMOVED lines=10> */
[----:B------:R-:W-:Y:S01]  /*aa30*/  @!P6 IMAD.IADD R18, R18, 0x1, -R4 ;  /* 0x000000011212e824 */ /* 0x000fe200078e0a04 */
[----:B------:R-:W-:Y:S01]  /*aa40*/  ISETP.GE.AND P3, PT, R31, RZ, PT ;  /* 0x000000ff1f00720c */ /* 0x000fe20003f66270 */
[----:B------:R-:W-:Y:S01]  /*aa50*/  IMAD.MOV R6, RZ, RZ, -R6 ;  /* 0x000000ffff067224 */ /* 0x000fe200078e0a06 */
[----:B------:R-:W4:Y:S02]  /*aa60*/  LDL.LU R31, [R1+0x220] ;  /* 0x00022000011f7983 */ /* 0x000f240000300800 */
[C---:B------:R-:W-:Y:S01]  /*aa70*/  ISETP.GT.U32.AND P6, PT, R4.reuse, R18, PT ;  /* 0x000000120400720c */ /* 0x040fe20003fc4070 */
[C---:B------:R-:W-:Y:S01]  /*aa80*/  IMAD R17, R4.reuse, R6, R17 ;  /* 0x0000000604117224 */ /* 0x040fe200078e0211 */
[----:B------:R0:W-:Y:S04]  /*aa90*/  STL [R1+0x314], R10 ;  /* 0x0003140a01007387 */ /* 0x0001e80000100800 */
[----:B------:R-:W-:Y:S01]  /*aaa0*/  ISETP.GT.U32.AND P1, PT, R4, R17, PT ;  /* 0x000000110400720c */ /* 0x000fe20003f24070 */
[----:B0-----:R-:W-:-:S06]  /*aab0*/  IMAD.MOV.U32 R10, RZ, RZ, R19 ;  /* 0x000000ffff0a7224 */ /* 0x001fcc00078e0013 */
[----:B------:R-:W-:Y:S02]  /*aac0*/  @!P6 IMAD.IADD R18, R18, 0x1, -R4 ;  /* 0x000000011212e824 */ /* 0x000fe400078e0a04 */
[----:B------:R-:W-:-:S05]  /*aad0*/  @!P2 IMAD.MOV R10, RZ, RZ, -R10 ;  /* 0x000000ffff0aa224 */ /* 0x000fca00078e0a0a */
[----:B------:R0:W-:Y:S01]  /*aae0*/  STL [R1+0x30c], R10 ;  /* 0x00030c0a01007387 */ /* 0x0001e20000100800 */
[----:B------:R-:W-:Y:S02]  /*aaf0*/  @!P1 IMAD.IADD R17, R17, 0x1, -R4 ;  /* 0x0000000111119824 */ /* 0x000fe400078e0a04 */
[----:B0-----:R-:W-:-:S04]  /*ab00*/  IMAD.MOV.U32 R10, RZ, RZ, R18 ;  /* 0x000000ffff0a7224 */ /* 0x001fc800078e0012 */
[----:B------:R-:W-:Y:S01]  /*ab10*/  @!P0 IMAD.MOV R10, RZ, RZ, -R10 ;  /* 0x000000ffff0a8224 */ /* 0x000fe200078e0a0a */
[----:B------:R-:W-:Y:S02]  /*ab20*/  IABS R16, R30 ;  /* 0x0000001e00107213 */ /* 0x000fe40000000000 */
[----:B------:R-:W-:Y:S02]  /*ab30*/  ISETP.GE.AND P1, PT, R30, RZ, PT ;  /* 0x000000ff1e00720c */ /* 0x000fe40003f26270 */
[----:B------:R0:W-:Y:S04]  /*ab40*/  STL [R1+0x308], R10 ;  /* 0x0003080a01007387 */ /* 0x0001e80000100800 */
[----:B------:R-:W4:Y:S01]  /*ab50*/  LDL.LU R30, [R1+0x224] ;  /* 0x00022400011e7983 */ /* 0x000f220000300800 */
        /* <DEDUP_REMOVED lines=8> */
[----:B-----5:R-:W-:-:S05]  /*abe0*/  IABS R8, R33 ;  /* 0x0000002100087213 */ /* 0x020fca0000000000 */
        /* <DEDUP_REMOVED lines=9> */
[----:B------:R-:W5:Y:S01]  /*ac80*/  LDL.LU R34, [R1+0x228] ;  /* 0x0002280001227983 */ /* 0x000f620000300800 */
[----:B------:R-:W-:-:S03]  /*ac90*/  ISETP.GE.AND P0, PT, R33, RZ, PT ;  /* 0x000000ff2100720c */ /* 0x000fc60003f06270 */
[----:B------:R-:W5:Y:S01]  /*aca0*/  LDL.LU R33, [R1+0x22c] ;  /* 0x00022c0001217983 */ /* 0x000f620000300800 */
[----:B------:R-:W-:-:S05]  /*acb0*/  IABS R15, R37 ;  /* 0x00000025000f7213 */ /* 0x000fca0000000000 */
[----:B------:R-:W-:-:S04]  /*acc0*/  IMAD.HI.U32 R7, R0, R15, RZ ;  /* 0x0000000f00077227 */ /* 0x000fc800078e00ff */
[----:B------:R-:W-:Y:S01]  /*acd0*/  IMAD.MOV R7, RZ, RZ, -R7 ;  /* 0x000000ffff077224 */ /* 0x000fe200078e0a07 */
[----:B------:R-:W-:-:S03]  /*ace0*/  ISETP.GT.U32.AND P5, PT, R4, R16, PT ;  /* 0x000000100400720c */ /* 0x000fc60003fa4070 */
[----:B------:R-:W-:-:S05]  /*acf0*/  IMAD R15, R4, R7, R15 ;  /* 0x00000007040f7224 */ /* 0x000fca00078e020f */
[----:B------:R-:W-:Y:S02]  /*ad00*/  ISETP.GT.U32.AND P4, PT, R4, R15, PT ;  /* 0x0000000f0400720c */ /* 0x000fe40003f84070 */
[----:B---3--:R-:W-:Y:S02]  /*ad10*/  IABS R7, R36 ;  /* 0x0000002400077213 */ /* 0x008fe40000000000 */
[----:B------:R-:W-:Y:S01]  /*ad20*/  IABS R6, R35 ;  /* 0x0000002300067213 */ /* 0x000fe20000000000 */
[----:B------:R-:W-:Y:S01]  /*ad30*/  @!P5 IMAD.IADD R16, R16, 0x1, -R4 ;  /* 0x000000011010d824 */ /* 0x000fe200078e0a04 */
[----:B------:R-:W-:Y:S01]  /*ad40*/  ISETP.GT.U32.AND P5, PT, R4, R17, PT ;  /* 0x000000110400720c */ /* 0x000fe20003fa4070 */
[----:B------:R-:W-:-:S04]  /*ad50*/  IMAD.HI.U32 R20, R0, R7, RZ ;  /* 0x0000000700147227 */ /* 0x000fc800078e00ff */
[----:B------:R-:W-:-:S04]  /*ad60*/  IMAD.HI.U32 R5, R0, R6, RZ ;  /* 0x0000000600057227 */ /* 0x000fc800078e00ff */
[----:B------:R-:W-:Y:S01]  /*ad70*/  @!P4 IMAD.IADD R15, R15, 0x1, -R4 ;  /* 0x000000010f0fc824 */ /* 0x000fe200078e0a04 */
[C---:B------:R-:W-:Y:S01]  /*ad80*/  ISETP.GT.U32.AND P4, PT, R4.reuse, R16, PT ;  /* 0x000000100400720c */ /* 0x040fe20003f84070 */
[----:B------:R-:W-:Y:S02]  /*ad90*/  IMAD.MOV R20, RZ, RZ, -R20 ;  /* 0x000000ffff147224 */ /* 0x000fe400078e0a14 */
[----:B------:R-:W-:Y:S01]  /*ada0*/  IMAD.MOV R5, RZ, RZ, -R5 ;  /* 0x000000ffff057224 */ /* 0x000fe200078e0a05 */
[C---:B------:R-:W-:Y:S01]  /*adb0*/  ISETP.GT.U32.AND P6, PT, R4.reuse, R15, PT ;  /* 0x0000000f0400720c */ /* 0x040fe20003fc4070 */
[C---:B------:R-:W-:Y:S02]  /*adc0*/  IMAD R7, R4.reuse, R20, R7 ;  /* 0x0000001404077224 */ /* 0x040fe400078e0207 */
[C---:B------:R-:W-:Y:S02]  /*add0*/  IMAD R8, R4.reuse, R5, R6 ;  /* 0x0000000504087224 */ /* 0x040fe400078e0206 */
[----:B------:R-:W-:Y:S01]  /*ade0*/  @!P5 IMAD.IADD R17, R17, 0x1, -R4 ;  /* 0x000000011111d824 */ /* 0x000fe200078e0a04 */
[----:B------:R-:W-:-:S03]  /*adf0*/  ISETP.GT.U32.AND P5, PT, R4, R7, PT ;  /* 0x000000070400720c */ /* 0x000fc60003fa4070 */
[--C-:B------:R-:W-:Y:S01]  /*ae00*/  @!P4 IMAD.IADD R16, R16, 0x1, -R4.reuse ;  /* 0x000000011010c824 */ /* 0x100fe200078e0a04 */
[----:B------:R-:W-:Y:S01]  /*ae10*/  ISETP.GE.AND P4, PT, R37, RZ, PT ;  /* 0x000000ff2500720c */ /* 0x000fe20003f86270 */
[----:B------:R-:W-:Y:S02]  /*ae20*/  IMAD.MOV.U32 R11, RZ, RZ, R17 ;  /* 0x000000ffff0b7224 */ /* 0x000fe400078e0011 */
[----:B------:R-:W-:Y:S02]  /*ae30*/  @!P6 IMAD.IADD R15, R15, 0x1, -R4 ;  /* 0x000000010f0fe824 */ /* 0x000fe400078e0a04 */
[----:B------:R-:W-:Y:S01]  /*ae40*/  @!P3 IMAD.MOV R11, RZ, RZ, -R11 ;  /* 0x000000ffff0bb224 */ /* 0x000fe200078e0a0b */
[----:B------:R-:W-:Y:S01]  /*ae50*/  ISETP.GT.U32.AND P3, PT, R4, R2, PT ;  /* 0x000000020400720c */ /* 0x000fe20003f64070 */
[----:B0-----:R-:W-:-:S03]  /*ae60*/  IMAD.MOV.U32 R10, RZ, RZ, R16 ;  /* 0x000000ffff0a7224 */ /* 0x001fc600078e0010 */
[----:B------:R0:W-:Y:S01]  /*ae70*/  STL [R1+0x300], R11 ;  /* 0x0003000b01007387 */ /* 0x0001e20000100800 */
[----:B------:R-:W-:Y:S02]  /*ae80*/  @!P5 IMAD.IADD R7, R7, 0x1, -R4 ;  /* 0x000000010707d824 */ /* 0x000fe400078e0a04 */
[----:B------:R-:W-:Y:S02]  /*ae90*/  @!P1 IMAD.MOV R10, RZ, RZ, -R10 ;  /* 0x000000ffff0a9224 */ /* 0x000fe400078e0a0a */
[----:B0-----:R-:W-:-:S04]  /*aea0*/  IMAD.MOV.U32 R11, RZ, RZ, R15 ;  /* 0x000000ffff0b7224 */ /* 0x001fc800078e000f */
[----:B------:R-:W-:Y:S01]  /*aeb0*/  @!P4 IMAD.MOV R11, RZ, RZ, -R11 ;  /* 0x000000ffff0bc224 */ /* 0x000fe200078e0a0b */
[----:B------:R0:W-:Y:S01]  /*aec0*/  STL [R1+0x2fc], R10 ;  /* 0x0002fc0a01007387 */ /* 0x0001e20000100800 */
[----:B------:R-:W-:Y:S01]  /*aed0*/  ISETP.GT.U32.AND P1, PT, R4, R7, PT ;  /* 0x000000070400720c */ /* 0x000fe20003f24070 */
[----:B------:R-:W-:Y:S02]  /*aee0*/  @!P3 IMAD.IADD R2, R2, 0x1, -R4 ;  /* 0x000000010202b824 */ /* 0x000fe400078e0a04 */
[----:B0-----:R-:W-:Y:S02]  /*aef0*/  IMAD.MOV.U32 R10, RZ, RZ, R9 ;  /* 0x000000ffff0a7224 */ /* 0x001fe400078e0009 */
[----:B------:R-:W-:Y:S02]  /*af00*/  @!P0 IMAD.MOV R2, RZ, RZ, -R2 ;  /* 0x000000ffff028224 */ /* 0x000fe400078e0a02 */
[----:B------:R-:W-:Y:S01]  /*af10*/  @!P2 IMAD.MOV R10, RZ, RZ, -R10 ;  /* 0x000000ffff0aa224 */ /* 0x000fe200078e0a0a */
[----:B------:R-:W-:Y:S01]  /*af20*/  STL [R1+0x2f8], R11 ;  /* 0x0002f80b01007387 */ /* 0x000fe20000100800 */
[----:B------:R-:W-:-:S03]  /*af30*/  ISETP.GT.U32.AND P6, PT, R4, R8, PT ;  /* 0x000000080400720c */ /* 0x000fc60003fc4070 */
[----:B------:R0:W-:Y:S01]  /*af40*/  STL [R1+0x2f4], R10 ;  /* 0x0002f40a01007387 */ /* 0x0001e20000100800 */
[----:B------:R-:W-:Y:S01]  /*af50*/  ISETP.GE.AND P2, PT, R35, RZ, PT ;  /* 0x000000ff2300720c */ /* 0x000fe20003f46270 */
[--C-:B------:R-:W-:Y:S02]  /*af60*/  @!P1 IMAD.IADD R7, R7, 0x1, -R4.reuse ;  /* 0x0000000107079824 */ /* 0x100fe400078e0a04 */
[----:B------:R1:W-:Y:S06]  /*af70*/  STL [R1+0x2f0], R2 ;  /* 0x0002f00201007387 */ /* 0x0003ec0000100800 */
[----:B------:R-:W-:-:S05]  /*af80*/  @!P6 IMAD.IADD R8, R8, 0x1, -R4 ;  /* 0x000000010808e824 */ /* 0x000fca00078e0a04 */
[----:B------:R-:W-:Y:S02]  /*af90*/  ISETP.GT.U32.AND P6, PT, R4, R8, PT ;  /* 0x000000080400720c */ /* 0x000fe40003fc4070 */
        /* <DEDUP_REMOVED lines=8> */
[----:B------:R-:W-:Y:S02]  /*b020*/  IABS R15, R30 ;  /* 0x0000001e000f7213 */ /* 0x000fe40000000000 */
[----:B------:R-:W-:Y:S02]  /*b030*/  ISETP.GE.AND P4, PT, R30, RZ, PT ;  /* 0x000000ff1e00720c */ /* 0x000fe40003f86270 */
[----:B------:R-:W2:Y:S04]  /*b040*/  LDL.LU R30, [R1+0x248] ;  /* 0x00024800011e7983 */ /* 0x000ea80000300800 */
[----:B------:R-:W3:Y:S04]  /*b050*/  LDL.LU R37, [R1+0x24c] ;  /* 0x00024c0001257983 */ /* 0x000ee80000300800 */
[----:B------:R-:W4:Y:S04]  /*b060*/  LDL.LU R35, [R1+0x260] ;  /* 0x0002600001237983 */ /* 0x000f280000300800 */
[----:B------:R-:W2:Y:S01]  /*b070*/  LDL.LU R32, [R1+0x240] ;  /* 0x0002400001207983 */ /* 0x000ea20000300800 */
[----:B------:R-:W-:-:S04]  /*b080*/  IMAD.HI.U32 R18, R0, R5, RZ ;  /* 0x0000000500127227 */ /* 0x000fc800078e00ff */
[----:B------:R-:W-:Y:S02]  /*b090*/  IMAD.MOV R17, RZ, RZ, -R18 ;  /* 0x000000ffff117224 */ /* 0x000fe400078e0a12 */
[----:B------:R-:W-:Y:S01]  /*b0a0*/  @!P6 IMAD.IADD R8, R8, 0x1, -R4 ;  /* 0x000000010808e824 */ /* 0x000fe200078e0a04 */
[----:B------:R-:W-:Y:S01]  /*b0b0*/  ISETP.GE.AND P6, PT, R31, RZ, PT ;  /* 0x000000ff1f00720c */ /* 0x000fe20003fc6270 */
[C---:B------:R-:W-:Y:S01]  /*b0c0*/  IMAD R9, R4.reuse, R17, R5 ;  /* 0x0000001104097224 */ /* 0x040fe200078e0205 */
[----:B------:R-:W3:Y:S04]  /*b0d0*/  LDL.LU R31, [R1+0x244] ;  /* 0x00024400011f7983 */ /* 0x000ee80000300800 */
[----:B------:R-:W-:Y:S02]  /*b0e0*/  ISETP.GT.U32.AND P3, PT, R4, R9, PT ;  /* 0x000000090400720c */ /* 0x000fe40003f64070 */
[----:B------:R-:W-:-:S11]  /*b0f0*/  ISETP.GE.AND P5, PT, R36, RZ, PT ;  /* 0x000000ff2400720c */ /* 0x000fd60003fa6270 */
[----:B------:R-:W-:Y:S01]  /*b100*/  @!P3 IMAD.IADD R9, R9, 0x1, -R4 ;  /* 0x000000010909b824 */ /* 0x000fe200078e0a04 */
[----:B------:R-:W-:Y:S01]  /*b110*/  ISETP.GT.U32.AND P3, PT, R4, R6, PT ;  /* 0x000000060400720c */ /* 0x000fe20003f64070 */
[----:B0-----:R-:W-:Y:S02]  /*b120*/  IMAD.MOV.U32 R10, RZ, RZ, R7 ;  /* 0x000000ffff0a7224 */ /* 0x001fe400078e0007 */
[----:B------:R-:W-:Y:S02]  /*b130*/  @!P2 IMAD.MOV R8, RZ, RZ, -R8 ;  /* 0x000000ffff08a224 */ /* 0x000fe400078e0a08 */
[----:B------:R-:W-:-:S08]  /*b140*/  @!P5 IMAD.MOV R10, RZ, RZ, -R10 ;  /* 0x000000ffff0ad224 */ /* 0x000fd000078e0a0a */
        /* <DEDUP_REMOVED lines=8> */
[----:B------:R-:W-:Y:S01]  /*b1d0*/  IMAD.MOV.U32 R5, RZ, RZ, R15 ;  /* 0x000000ffff057224 */ /* 0x000fe200078e000f */
[----:B------:R-:W-:Y:S01]  /*b1e0*/  ISETP.GT.U32.AND P0, PT, R4, R9, PT ;  /* 0x000000090400720c */ /* 0x000fe20003f04070 */
[----:B------:R-:W-:Y:S01]  /*b1f0*/  IMAD.HI.U32 R7, R0, R19, RZ ;  /* 0x0000001300077227 */ /* 0x000fe200078e00ff */
[----:B------:R-:W-:Y:S01]  /*b200*/  ISETP.GE.AND P2, PT, R34, RZ, PT ;  /* 0x000000ff2200720c */ /* 0x000fe20003f46270 */
[----:B------:R-:W5:Y:S02]  /*b210*/  LDL.LU R36, [R1+0x268] ;  /* 0x0002680001247983 */ /* 0x000f640000300800 */
[----:B------:R-:W-:-:S04]  /*b220*/  IMAD.HI.U32 R16, R0, R5, RZ ;  /* 0x0000000500107227 */ /* 0x000fc800078e00ff */
[----:B------:R-:W-:-:S04]  /*b230*/  IMAD.MOV R16, RZ, RZ, -R16 ;  /* 0x000000ffff107224 */ /* 0x000fc800078e0a10 */
[----:B------:R-:W-:-:S05]  /*b240*/  IMAD R5, R4, R16, R5 ;  /* 0x0000001004057224 */ /* 0x000fca00078e0205 */
[----:B------:R-:W-:Y:S02]  /*b250*/  ISETP.GT.U32.AND P5, PT, R4, R5, PT ;  /* 0x000000050400720c */ /* 0x000fe40003fa4070 */
[----:B------:R-:W-:Y:S01]  /*b260*/  IABS R15, R34 ;  /* 0x00000022000f7213 */ /* 0x000fe20000000000 */
[----:B------:R-:W-:Y:S01]  /*b270*/  @!P0 IMAD.IADD R9, R9, 0x1, -R4 ;  /* 0x0000000109098824 */ /* 0x000fe200078e0a04 */
[----:B------:R-:W5:Y:S03]  /*b280*/  LDL.LU R34, [R1+0x26c] ;  /* 0x00026c0001227983 */ /* 0x000f660000300800 */
[----:B-1----:R-:W-:-:S06]  /*b290*/  IMAD.HI.U32 R2, R0, R15, RZ ;  /* 0x0000000f00027227 */ /* 0x002fcc00078e00ff */
[----:B------:R-:W-:Y:S02]  /*b2a0*/  @!P5 IMAD.IADD R5, R5, 0x1, -R4 ;  /* 0x000000010505d824 */ /* 0x000fe400078e0a04 */
[----:B------:R-:W-:-:S03]  /*b2b0*/  IMAD.MOV R2, RZ, RZ, -R2 ;  /* 0x000000ffff027224 */ /* 0x000fc600078e0a02 */
[C---:B------:R-:W-:Y:S01]  /*b2c0*/  ISETP.GT.U32.AND P1, PT, R4.reuse, R5, PT ;  /* 0x000000050400720c */ /* 0x040fe20003f24070 */
[----:B------:R-:W-:Y:S02]  /*b2d0*/  IMAD.MOV R7, RZ, RZ, -R7 ;  /* 0x000000ffff077224 */ /* 0x000fe400078e0a07 */
[C---:B------:R-:W-:Y:S02]  /*b2e0*/  IMAD R2, R4.reuse, R2, R15 ;  /* 0x0000000204027224 */ /* 0x040fe400078e020f */
[----:B0-----:R-:W-:Y:S02]  /*b2f0*/  IMAD.MOV.U32 R8, RZ, RZ, R9 ;  /* 0x000000ffff087224 */ /* 0x001fe400078e0009 */
[C---:B------:R-:W-:Y:S02]  /*b300*/  IMAD R19, R4.reuse, R7, R19 ;  /* 0x0000000704137224 */ /* 0x040fe400078e0213 */
[----:B------:R-:W-:Y:S01]  /*b310*/  @!P6 IMAD.MOV R8, RZ, RZ, -R8 ;  /* 0x000000ffff08e224 */ /* 0x000fe200078e0a08 */
[----:B------:R-:W-:-:S03]  /*b320*/  ISETP.GT.U32.AND P6, PT, R4, R2, PT ;  /* 0x000000020400720c */ /* 0x000fc60003fc4070 */
[----:B------:R-:W-:Y:S01]  /*b330*/  @!P1 IMAD.IADD R5, R5, 0x1, -R4 ;  /* 0x0000000105059824 */ /* 0x000fe200078e0a04 */
[----:B------:R-:W-:-:S09]  /*b340*/  ISETP.GT.U32.AND P1, PT, R4, R19, PT ;  /* 0x000000130400720c */ /* 0x000fd20003f24070 */
[----:B------:R-:W-:-:S04]  /*b350*/  @!P6 IMAD.IADD R2, R2, 0x1, -R4 ;  /* 0x000000010202e824 */ /* 0x000fc800078e0a04 */
[----:B------:R-:W-:Y:S01]  /*b360*/  @!P1 IMAD.IADD R19, R19, 0x1, -R4 ;  /* 0x0000000113139824 */ /* 0x000fe200078e0a04 */
[----:B------:R-:W-:Y:S01]  /*b370*/  ISETP.GT.U32.AND P1, PT, R4, R2, PT ;  /* 0x000000020400720c */ /* 0x000fe20003f24070 */
[----:B------:R-:W-:-:S04]  /*b380*/  IMAD.MOV.U32 R10, RZ, RZ, R5 ;  /* 0x000000ffff0a7224 */ /* 0x000fc800078e0005 */
        /* <DEDUP_REMOVED lines=14> */
[----:B---3--:R-:W-:Y:S01]  /*b470*/  IABS R17, R31 ;  /* 0x0000001f00117213 */ /* 0x008fe20000000000 */
[----:B------:R-:W2:Y:S04]  /*b480*/  LDL.LU R32, [R1+0x294] ;  /* 0x0002940001207983 */ /* 0x000ea80000300800 */
[----:B------:R-:W-:-:S04]  /*b490*/  IMAD.HI.U32 R6, R0, R17, RZ ;  /* 0x0000001100067227 */ /* 0x000fc800078e00ff */
[----:B------:R-:W-:Y:S01]  /*b4a0*/  @!P6 IMAD.IADD R18, R18, 0x1, -R4 ;  /* 0x000000011212e824 */ /* 0x000fe200078e0a04 */
[----:B------:R-:W-:Y:S01]  /*b4b0*/  ISETP.GE.AND P5, PT, R31, RZ, PT ;  /* 0x000000ff1f00720c */ /* 0x000fe20003fa6270 */
[----:B------:R-:W-:Y:S01]  /*b4c0*/  IMAD.MOV R6, RZ, RZ, -R6 ;  /* 0x000000ffff067224 */ /* 0x000fe200078e0a06 */
[----:B------:R-:W3:Y:S02]  /*b4d0*/  LDL.LU R31, [R1+0x298] ;  /* 0x00029800011f7983 */ /* 0x000ee40000300800 */
[C---:B------:R-:W-:Y:S01]  /*b4e0*/  ISETP.GT.U32.AND P6, PT, R4.reuse, R18, PT ;  /* 0x000000120400720c */ /* 0x040fe20003fc4070 */
[----:B------:R-:W-:Y:S01]  /*b4f0*/  IMAD R17, R4, R6, R17 ;  /* 0x0000000604117224 */ /* 0x000fe200078e0211 */
[----:B------:R0:W-:Y:S01]  /*b500*/  STL [R1+0x2d8], R10 ;  /* 0x0002d80a01007387 */ /* 0x0001e20000100800 */
[----:B----4-:R-:W-:-:S03]  /*b510*/  IABS R9, R35 ;  /* 0x0000002300097213 */ /* 0x010fc60000000000 */
[----:B------:R-:W-:Y:S01]  /*b520*/  ISETP.GT.U32.AND P1, PT, R4, R17, PT ;  /* 0x000000110400720c */ /* 0x000fe20003f24070 */
[----:B0-----:R-:W-:-:S06]  /*b530*/  IMAD.MOV.U32 R10, RZ, RZ, R19 ;  /* 0x000000ffff0a7224 */ /* 0x001fcc00078e0013 */
[----:B------:R-:W-:Y:S02]  /*b540*/  @!P6 IMAD.IADD R18, R18, 0x1, -R4 ;  /* 0x000000011212e824 */ /* 0x000fe400078e0a04 */
[----:B------:R-:W-:Y:S01]  /*b550*/  @!P3 IMAD.MOV R10, RZ, RZ, -R10 ;  /* 0x000000ffff0ab224 */ /* 0x000fe200078e0a0a */
[----:B------:R-:W-:-:S04]  /*b560*/  IABS R16, R30 ;  /* 0x0000001e00107213 */ /* 0x000fc80000000000 */
[----:B------:R0:W-:Y:S01]  /*b570*/  STL [R1+0x2d0], R10 ;  /* 0x0002d00a01007387 */ /* 0x0001e20000100800 */
[----:B------:R-:W-:-:S04]  /*b580*/  IMAD.HI.U32 R6, R0, R9, RZ ;  /* 0x0000000900067227 */ /* 0x000fc800078e00ff */
[----:B0-----:R-:W-:-:S04]  /*b590*/  IMAD.MOV.U32 R10, RZ, RZ, R18 ;  /* 0x000000ffff0a7224 */ /* 0x001fc800078e0012 */
[----:B------:R-:W-:Y:S02]  /*b5a0*/  @!P0 IMAD.MOV R10, RZ, RZ, -R10 ;  /* 0x000000ffff0a8224 */ /* 0x000fe400078e0a0a */
[----:B------:R-:W-:Y:S02]  /*b5b0*/  IMAD.MOV R6, RZ, RZ, -R6 ;  /* 0x000000ffff067224 */ /* 0x000fe400078e0a06 */
[----:B------:R-:W-:Y:S01]  /*b5c0*/  IMAD.HI.U32 R8, R0, R16, RZ ;  /* 0x0000001000087227 */ /* 0x000fe200078e00ff */
[----:B------:R0:W-:Y:S03]  /*b5d0*/  STL [R1+0x2c8], R10 ;  /* 0x0002c80a01007387 */ /* 0x0001e60000100800 */
[----:B------:R-:W-:Y:S01]  /*b5e0*/  @!P1 IMAD.IADD R17, R17, 0x1, -R4 ;  /* 0x0000000111119824 */ /* 0x000fe200078e0a04 */
[----:B------:R-:W-:Y:S01]  /*b5f0*/  ISETP.GE.AND P1, PT, R30, RZ, PT ;  /* 0x000000ff1e00720c */ /* 0x000fe20003f26270 */
[----:B------:R-:W-:Y:S01]  /*b600*/  IMAD R9, R4, R6, R9 ;  /* 0x0000000604097224 */ /* 0x000fe200078e0209 */
[----:B------:R-:W4:Y:S01]  /*b610*/  LDL.LU R30, [R1+0x29c] ;  /* 0x00029c00011e7983 */ /* 0x000f220000300800 */
        /* <DEDUP_REMOVED lines=21> */
[----:B------:R-:W-:-:S05]  /*b770*/  ISETP.GT.U32.AND P4, PT, R4, R15, PT ;  /* 0x0000000f0400720c */ /* 0x000fca0003f84070 */
[----:B------:R-:W-:Y:S01]  /*b780*/  @!P2 IMAD.IADD R16, R16, 0x1, -R4 ;  /* 0x000000011010a824 */ /* 0x000fe200078e0a04 */
[----:B------:R-:W-:Y:S02]  /*b790*/  ISETP.GT.U32.AND P2, PT, R4, R17, PT ;  /* 0x000000110400720c */ /* 0x000fe40003f44070 */
[----:B------:R-:W-:Y:S02]  /*b7a0*/  IABS R7, R36 ;  /* 0x0000002400077213 */ /* 0x000fe40000000000 */
[----:B------:R-:W-:-:S03]  /*b7b0*/  IABS R6, R34 ;  /* 0x0000002200067213 */ /* 0x000fc60000000000 */
[----:B------:R-:W-:Y:S01]  /*b7c0*/  @!P4 IMAD.IADD R15, R15, 0x1, -R4 ;  /* 0x000000010f0fc824 */ /* 0x000fe200078e0a04 */
        /* <DEDUP_REMOVED lines=26> */
[----:B------:R-:W-:Y:S01]  /*b970*/  @!P3 IMAD.MOV R9, RZ, RZ, -R9 ;  /* 0x000000ffff09b224 */ /* 0x000fe200078e0a09 */
[----:B------:R-:W-:Y:S01]  /*b980*/  ISETP.GT.U32.AND P6, PT, R4, R6, PT ;  /* 0x000000060400720c */ /* 0x000fe20003fc4070 */
[----:B0-----:R-:W-:-:S04]  /*b990*/  IMAD.MOV.U32 R10, RZ, RZ, R2 ;  /* 0x000000ffff0a7224 */ /* 0x001fc800078e0002 */
[----:B------:R-:W-:Y:S01]  /*b9a0*/  @!P0 IMAD.MOV R10, RZ, RZ, -R10 ;  /* 0x000000ffff0a8224 */ /* 0x000fe200078e0a0a */
[----:B------:R-:W-:Y:S01]  /*b9b0*/  STL [R1+0x2b4], R9 ;  /* 0x0002b40901007387 */ /* 0x000fe20000100800 */
[----:B------:R-:W-:Y:S01]  /*b9c0*/  ISETP.GE.AND P3, PT, R34, RZ, PT ;  /* 0x000000ff2200720c */ /* 0x000fe20003f66270 */
[--C-:B------:R-:W-:Y:S02]  /*b9d0*/  @!P1 IMAD.IADD R7, R7, 0x1, -R4.reuse ;  /* 0x0000000107079824 */ /* 0x100fe400078e0a04 */
[----:B------:R0:W-:Y:S03]  /*b9e0*/  STL [R1+0x2b0], R10 ;  /* 0x0002b00a01007387 */ /* 0x0001e60000100800 */
[----:B------:R-:W-:Y:S01]  /*b9f0*/  @!P6 IMAD.IADD R6, R6, 0x1, -R4 ;  /* 0x000000010606e824 */ /* 0x000fe200078e0a04 */
[----:B------:R-:W-:-:S04]  /*ba00*/  ISETP.GE.AND P2, PT, R36, RZ, PT ;  /* 0x000000ff2400720c */ /* 0x000fc80003f46270 */
[----:B------:R-:W-:Y:S01]  /*ba10*/  ISETP.GT.U32.AND P6, PT, R4, R6, PT ;  /* 0x000000060400720c */ /* 0x000fe20003fc4070 */
[----:B0-----:R-:W-:-:S08]  /*ba20*/  IMAD.MOV.U32 R10, RZ, RZ, R7 ;  /* 0x000000ffff0a7224 */ /* 0x001fd000078e0007 */
[----:B------:R-:W-:-:S04]  /*ba30*/  @!P2 IMAD.MOV R10, RZ, RZ, -R10 ;  /* 0x000000ffff0aa224 */ /* 0x000fc800078e0a0a */
[----:B------:R-:W-:-:S04]  /*ba40*/  @!P6 IMAD.IADD R6, R6, 0x1, -R4 ;  /* 0x000000010606e824 */ /* 0x000fc800078e0a04 */
[----:B------:R-:W-:Y:S01]  /*ba50*/  @!P3 IMAD.MOV R6, RZ, RZ, -R6 ;  /* 0x000000ffff06b224 */ /* 0x000fe200078e0a06 */
[----:B--2---:R-:W-:-:S05]  /*ba60*/  IABS R5, R32 ;  /* 0x0000002000057213 */ /* 0x004fca0000000000 */
[----:B------:R-:W-:-:S04]  /*ba70*/  IMAD.HI.U32 R19, R0, R5, RZ ;  /* 0x0000000500137227 */ /* 0x000fc800078e00ff */
[----:B------:R-:W-:-:S04]  /*ba80*/  IMAD.MOV R19, RZ, RZ, -R19 ;  /* 0x000000ffff137224 */ /* 0x000fc800078e0a13 */
[----:B------:R-:W-:Y:S01]  /*ba90*/  IMAD R5, R4, R19, R5 ;  /* 0x0000001304057224 */ /* 0x000fe200078e0205 */
[----:B---3--:R-:W-:-:S04]  /*baa0*/  IABS R8, R31 ;  /* 0x0000001f00087213 */ /* 0x008fc80000000000 */
[----:B------:R-:W-:Y:S01]  /*bab0*/  ISETP.GT.U32.AND P4, PT, R4, R5, PT ;  /* 0x000000050400720c */ /* 0x000fe20003f84070 */
[----:B------:R-:W-:-:S04]  /*bac0*/  IMAD.HI.U32 R18, R0, R8, RZ ;  /* 0x0000000800127227 */ /* 0x000fc800078e00ff */
[----:B------:R-:W-:-:S04]  /*bad0*/  IMAD.MOV R17, RZ, RZ, -R18 ;  /* 0x000000ffff117224 */ /* 0x000fc800078e0a12 */
[----:B------:R-:W-:-:S04]  /*bae0*/  IMAD R15, R4, R17, R8 ;  /* 0x00000011040f7224 */ /* 0x000fc800078e0208 */
[--C-:B------:R-:W-:Y:S01]  /*baf0*/  @!P4 IMAD.IADD R5, R5, 0x1, -R4.reuse ;  /* 0x000000010505c824 */ /* 0x100fe200078e0a04 */
[----:B------:R-:W-:Y:S02]  /*bb00*/  ISETP.GE.AND P1, PT, R32, RZ, PT ;  /* 0x000000ff2000720c */ /* 0x000fe40003f26270 */
[----:B------:R-:W-:Y:S02]  /*bb10*/  ISETP.GT.U32.AND P5, PT, R4, R15, PT ;  /* 0x0000000f0400720c */ /* 0x000fe40003fa4070 */
[----:B----4-:R-:W-:Y:S02]  /*bb20*/  IABS R16, R30 ;  /* 0x0000001e00107213 */ /* 0x010fe40000000000 */
[----:B------:R-:W-:Y:S02]  /*bb30*/  ISETP.GE.AND P4, PT, R30, RZ, PT ;  /* 0x000000ff1e00720c */ /* 0x000fe40003f86270 */
[----:B------:R-:W2:Y:S04]  /*bb40*/  LDL.LU R30, [R1+0x3e0] ;  /* 0x0003e000011e7983 */ /* 0x000ea80000300800 */
[----:B------:R-:W3:Y:S04]  /*bb50*/  LDL.LU R37, [R1+0x3e4] ;  /* 0x0003e40001257983 */ /* 0x000ee80000300800 */
[----:B------:R-:W4:Y:S04]  /*bb60*/  LDL.LU R34, [R1+0x3e8] ;  /* 0x0003e80001227983 */ /* 0x000f280000300800 */
[----:B------:R-:W2:Y:S01]  /*bb70*/  LDL.LU R32, [R1+0x398] ;  /* 0x0003980001207983 */ /* 0x000ea20000300800 */
[----:B------:R-:W-:Y:S01]  /*bb80*/  @!P5 IMAD.IADD R15, R15, 0x1, -R4 ;  /* 0x000000010f0fd824 */ /* 0x000fe200078e0a04 */
[----:B------:R-:W-:-:S02]  /*bb90*/  ISETP.GT.U32.AND P5, PT, R4, R5, PT ;  /* 0x000000050400720c */ /* 0x000fc40003fa4070 */
[----:B------:R-:W-:Y:S02]  /*bba0*/  ISETP.GE.AND P6, PT, R31, RZ, PT ;  /* 0x000000ff1f00720c */ /* 0x000fe40003fc6270 */
[----:B------:R-:W3:Y:S01]  /*bbb0*/  LDL.LU R31, [R1+0x39c] ;  /* 0x00039c00011f7983 */ /* 0x000ee20000300800 */
[----:B------:R-:W-:-:S08]  /*bbc0*/  IMAD.MOV.U32 R9, RZ, RZ, R16 ;  /* 0x000000ffff097224 */ /* 0x000fd000078e0010 */
[----:B------:R-:W-:Y:S01]  /*bbd0*/  @!P5 IMAD.IADD R5, R5, 0x1, -R4 ;  /* 0x000000010505d824 */ /* 0x000fe200078e0a04 */
[----:B------:R0:W-:Y:S03]  /*bbe0*/  STL [R1+0x2ac], R10 ;  /* 0x0002ac0a01007387 */ /* 0x0001e60000100800 */
[----:B------:R-:W-:Y:S01]  /*bbf0*/  @!P1 IMAD.MOV R5, RZ, RZ, -R5 ;  /* 0x000000ffff059224 */ /* 0x000fe200078e0a05 */
[----:B------:R-:W-:Y:S01]  /*bc00*/  STL [R1+0x2a4], R6 ;  /* 0x0002a40601007387 */ /* 0x000fe20000100800 */
[----:B-----5:R-:W-:-:S03]  /*bc10*/  IABS R8, R35 ;  /* 0x0000002300087213 */ /* 0x020fc60000000000 */
[----:B------:R-:W-:Y:S01]  /*bc20*/  STL [R1+0x2a0], R5 ;  /* 0x0002a00501007387 */ /* 0x000fe20000100800 */
[----:B------:R-:W-:Y:S02]  /*bc30*/  IABS R16, R33 ;  /* 0x0000002100107213 */ /* 0x000fe40000000000 */
[----:B------:R-:W-:Y:S02]  /*bc40*/  ISETP.GE.AND P5, PT, R33, RZ, PT ;  /* 0x000000ff2100720c */ /* 0x000fe40003fa6270 */
[----:B------:R-:W5:Y:S01]  /*bc50*/  LDL.LU R33, [R1+0x3ec] ;  /* 0x0003ec0001217983 */ /* 0x000f620000300800 */
[----:B------:R-:W-:-:S03]  /*bc60*/  ISETP.GE.AND P3, PT, R35, RZ, PT ;  /* 0x000000ff2300720c */ /* 0x000fc60003f66270 */
[----:B------:R-:W4:Y:S04]  /*bc70*/  LDL.LU R36, [R1+0x410] ;  /* 0x0004100001247983 */ /* 0x000f280000300800 */
[----:B------:R-:W4:Y:S01]  /*bc80*/  LDL.LU R35, [R1+0x414] ;  /* 0x0004140001237983 */ /* 0x000f220000300800 */
[----:B------:R-:W-:-:S04]  /*bc90*/  IMAD.HI.U32 R17, R0, R9, RZ ;  /* 0x0000000900117227 */ /* 0x000fc800078e00ff */
[----:B------:R-:W-:-:S04]  /*bca0*/  IMAD.MOV R17, RZ, RZ, -R17 ;  /* 0x000000ffff117224 */ /* 0x000fc800078e0a11 */
[C---:B------:R-:W-:Y:S01]  /*bcb0*/  IMAD R9, R4.reuse, R17, R9 ;  /* 0x0000001104097224 */ /* 0x040fe200078e0209 */
[----:B------:R-:W-:-:S04]  /*bcc0*/  ISETP.GT.U32.AND P0, PT, R4, R15, PT ;  /* 0x0000000f0400720c */ /* 0x000fc80003f04070 */
[----:B------:R-:W-:Y:S01]  /*bcd0*/  ISETP.GT.U32.AND P2, PT, R4, R9, PT ;  /* 0x000000090400720c */ /* 0x000fe20003f44070 */
[----:B------:R-:W-:Y:S02]  /*bce0*/  IMAD.MOV.U32 R2, RZ, RZ, R16 ;  /* 0x000000ffff027224 */ /* 0x000fe400078e0010 */
[----:B------:R-:W-:-:S04]  /*bcf0*/  IMAD.HI.U32 R16, R0, R8, RZ ;  /* 0x0000000800107227 */ /* 0x000fc800078e00ff */
[----:B------:R-:W-:-:S04]  /*bd00*/  IMAD.HI.U32 R7, R0, R2, RZ ;  /* 0x0000000200077227 */ /* 0x000fc800078e00ff */
[----:B------:R-:W-:Y:S02]  /*bd10*/  IMAD.MOV R16, RZ, RZ, -R16 ;  /* 0x000000ffff107224 */ /* 0x000fe400078e0a10 */
[--C-:B------:R-:W-:Y:S02]  /*bd20*/  @!P2 IMAD.IADD R9, R9, 0x1, -R4.reuse ;  /* 0x000000010909a824 */ /* 0x100fe400078e0a04 */
[----:B------:R-:W-:Y:S02]  /*bd30*/  IMAD.MOV R7, RZ, RZ, -R7 ;  /* 0x000000ffff077224 */ /* 0x000fe400078e0a07 */
[----:B------:R-:W-:Y:S01]  /*bd40*/  @!P0 IMAD.IADD R15, R15, 0x1, -R4 ;  /* 0x000000010f0f8824 */ /* 0x000fe200078e0a04 */
[C---:B------:R-:W-:Y:S01]  /*bd50*/  ISETP.GT.U32.AND P2, PT, R4.reuse, R9, PT ;  /* 0x000000090400720c */ /* 0x040fe20003f44070 */
[C---:B------:R-:W-:Y:S02]  /*bd60*/  IMAD R8, R4.reuse, R16, R8 ;  /* 0x0000001004087224 */ /* 0x040fe400078e0208 */
[----:B------:R-:W-:-:S02]  /*bd70*/  IMAD R7, R4, R7, R2 ;  /* 0x0000000704077224 */ /* 0x000fc400078e0202 */
[----:B0-----:R-:W-:-:S04]  /*bd80*/  IMAD.MOV.U32 R10, RZ, RZ, R15 ;  /* 0x000000ffff0a7224 */ /* 0x001fc800078e000f */
[----:B------:R-:W-:Y:S01]  /*bd90*/  @!P6 IMAD.MOV R10, RZ, RZ, -R10 ;  /* 0x000000ffff0ae224 */ /* 0x000fe200078e0a0a */
[----:B------:R-:W-:-:S03]  /*bda0*/  ISETP.GT.U32.AND P6, PT, R4, R8, PT ;  /* 0x000000080400720c */ /* 0x000fc60003fc4070 */
[--C-:B------:R-:W-:Y:S01]  /*bdb0*/  @!P2 IMAD.IADD R9, R9, 0x1, -R4.reuse ;  /* 0x000000010909a824 */ /* 0x100fe200078e0a04 */
[----:B------:R-:W-:Y:S01]  /*bdc0*/  ISETP.GT.U32.AND P2, PT, R4, R7, PT ;  /* 0x000000070400720c */ /* 0x000fe20003f44070 */
[----:B------:R0:W-:Y:S08]  /*bdd0*/  STL [R1+0x29c], R10 ;  /* 0x00029c0a01007387 */ /* 0x0001f00000100800 */
[----:B------:R-:W-:-:S02]  /*bde0*/  @!P6 IMAD.IADD R8, R8, 0x1, -R4 ;  /* 0x000000010808e824 */ /* 0x000fc400078e0a04 */
[----:B0-----:R-:W-:Y:S02]  /*bdf0*/  IMAD.MOV.U32 R10, RZ, RZ, R9 ;  /* 0x000000ffff0a7224 */ /* 0x001fe400078e0009 */
[----:B------:R-:W-:Y:S01]  /*be00*/  @!P2 IMAD.IADD R7, R7, 0x1, -R4 ;  /* 0x000000010707a824 */ /* 0x000fe200078e0a04 */
[----:B------:R-:W-:Y:S01]  /*be10*/  ISETP.GT.U32.AND P2, PT, R4, R8, PT ;  /* 0x000000080400720c */ /* 0x000fe20003f44070 */
[----:B------:R-:W-:-:S05]  /*be20*/  @!P4 IMAD.MOV R10, RZ, RZ, -R10 ;  /* 0x000000ffff0ac224 */ /* 0x000fca00078e0a0a */
[----:B------:R0:W-:Y:S01]  /*be30*/  STL [R1+0x294], R10 ;  /* 0x0002940a01007387 */ /* 0x0001e20000100800 */
[----:B------:R-:W-:-:S06]  /*be40*/  ISETP.GT.U32.AND P4, PT, R4, R7, PT ;  /* 0x000000070400720c */ /* 0x000fcc0003f84070 */
[----:B------:R-:W-:-:S04]  /*be50*/  @!P2 IMAD.IADD R8, R8, 0x1, -R4 ;  /* 0x000000010808a824 */ /* 0x000fc800078e0a04 */
[----:B0-----:R-:W-:-:S03]  /*be60*/  IMAD.MOV.U32 R10, RZ, RZ, R8 ;  /* 0x000000ffff0a7224 */ /* 0x001fc600078e0008 */
[----:B------:R-:W-:Y:S02]  /*be70*/  @!P4 IMAD.IADD R7, R7, 0x1, -R4 ;  /* 0x000000010707c824 */ /* 0x000fe400078e0a04 */
        /* <DEDUP_REMOVED lines=11> */
[----:B------:R-:W-:Y:S02]  /*bf30*/  @!P6 IMAD.IADD R2, R2, 0x1, -R4 ;  /* 0x000000010202e824 */ /* 0x000fe400078e0a04 */
[----:B------:R-:W-:-:S03]  /*bf40*/  IMAD.MOV R6, RZ, RZ, -R6 ;  /* 0x000000ffff067224 */ /* 0x000fc600078e0a06 */
[C---:B------:R-:W-:Y:S02]  /*bf50*/  ISETP.GT.U32.AND P6, PT, R4.reuse, R2, PT ;  /* 0x000000020400720c */ /* 0x040fe40003fc4070 */
[----:B----4-:R-:W-:Y:S01]  /*bf60*/  IABS R9, R35 ;  /* 0x0000002300097213 */ /* 0x010fe20000000000 */
[----:B------:R-:W-:-:S04]  /*bf70*/  IMAD R18, R4, R6, R18 ;  /* 0x0000000604127224 */ /* 0x000fc800078e0212 */
[----:B------:R-:W-:Y:S01]  /*bf80*/  IMAD.HI.U32 R8, R0, R9, RZ ;  /* 0x0000000900087227 */ /* 0x000fe200078e00ff */
[----:B------:R-:W-:-:S03]  /*bf90*/  ISETP.GT.U32.AND P2, PT, R4, R18, PT ;  /* 0x000000120400720c */ /* 0x000fc60003f44070 */
[----:B------:R-:W-:Y:S02]  /*bfa0*/  IMAD.MOV R8, RZ, RZ, -R8 ;  /* 0x000000ffff087224 */ /* 0x000fe400078e0a08 */
[----:B------:R-:W-:Y:S02]  /*bfb0*/  @!P6 IMAD.IADD R2, R2, 0x1, -R4 ;  /* 0x000000010202e824 */ /* 0x000fe400078e0a04 */
[----:B------:R-:W-:Y:S02]  /*bfc0*/  IMAD R9, R4, R8, R9 ;  /* 0x0000000804097224 */ /* 0x000fe400078e0209 */
[----:B------:R-:W-:Y:S01]  /*bfd0*/  IMAD.MOV.U32 R8, RZ, RZ, R2 ;  /* 0x000000ffff087224 */ /* 0x000fe200078e0002 */
[----:B------:R-:W-:Y:S02]  /*bfe0*/  ISETP.GE.AND P1, PT, R31, RZ, PT ;  /* 0x000000ff1f00720c */ /* 0x000fe40003f26270 */
[----:B------:R-:W3:Y:S01]  /*bff0*/  LDL.LU R31, [R1+0x41c] ;  /* 0x00041c00011f7983 */ /* 0x000ee20000300800 */
[----:B------:R-:W-:Y:S01]  /*c000*/  @!P0 IMAD.MOV R8, RZ, RZ, -R8 ;  /* 0x000000ffff088224 */ /* 0x000fe200078e0a08 */
[----:B------:R-:W-:Y:S01]  /*c010*/  IABS R17, R30 ;  /* 0x0000001e00117213 */ /* 0x000fe20000000000 */
[----:B------:R-:W-:Y:S01]  /*c020*/  @!P2 IMAD.IADD R18, R18, 0x1, -R4 ;  /* 0x000000011212a824 */ /* 0x000fe200078e0a04 */
[----:B------:R0:W-:Y:S01]  /*c030*/  STL [R1+0x298], R10 ;  /* 0x0002980a01007387 */ /* 0x0001e20000100800 */
[----:B------:R-:W-:-:S03]  /*c040*/  ISETP.GE.AND P2, PT, R30, RZ, PT ;  /* 0x000000ff1e00720c */ /* 0x000fc60003f46270 */
[----:B------:R-:W-:Y:S04]  /*c050*/  STL [R1+0x1ec], R7 ;  /* 0x0001ec0701007387 */ /* 0x000fe80000100800 */
[----:B------:R-:W-:Y:S04]  /*c060*/  STL [R1+0x288], R8 ;  /* 0x0002880801007387 */ /* 0x000fe80000100800 */
[----:B------:R-:W4:Y:S01]  /*c070*/  LDL.LU R30, [R1+0x430] ;  /* 0x00043000011e7983 */ /* 0x000f220000300800 */
[----:B------:R-:W-:Y:S01]  /*c080*/  IABS R5, R37 ;  /* 0x0000002500057213 */ /* 0x000fe20000000000 */
[----:B------:R-:W-:Y:S01]  /*c090*/  IMAD.HI.U32 R19, R0, R17, RZ ;  /* 0x0000001100137227 */ /* 0x000fe200078e00ff */
[----:B------:R-:W-:-:S03]  /*c0a0*/  IABS R15, R34 ;  /* 0x00000022000f7213 */ /* 0x000fc60000000000 */
[----:B------:R-:W-:-:S04]  /*c0b0*/  IMAD.HI.U32 R16, R0, R5, RZ ;  /* 0x0000000500107227 */ /* 0x000fc800078e00ff */
[----:B------:R-:W-:-:S04]  /*c0c0*/  IMAD.HI.U32 R6, R0, R15, RZ ;  /* 0x0000000f00067227 */ /* 0x000fc800078e00ff */
[----:B------:R-:W-:Y:S02]  /*c0d0*/  IMAD.MOV R19, RZ, RZ, -R19 ;  /* 0x000000ffff137224 */ /* 0x000fe400078e0a13 */
[----:B------:R-:W-:Y:S02]  /*c0e0*/  IMAD.MOV R16, RZ, RZ, -R16 ;  /* 0x000000ffff107224 */ /* 0x000fe400078e0a10 */
[----:B------:R-:W-:Y:S02]  /*c0f0*/  IMAD.MOV R6, RZ, RZ, -R6 ;  /* 0x000000ffff067224 */ /* 0x000fe400078e0a06 */
[C---:B------:R-:W-:Y:S02]  /*c100*/  IMAD R17, R4.reuse, R19, R17 ;  /* 0x0000001304117224 */ /* 0x040fe400078e0211 */
[C---:B------:R-:W-:Y:S02]  /*c110*/  IMAD R5, R4.reuse, R16, R5 ;  /* 0x0000001004057224 */ /* 0x040fe400078e0205 */
[C---:B------:R-:W-:Y:S01]  /*c120*/  IMAD R15, R4.reuse, R6, R15 ;  /* 0x00000006040f7224 */ /* 0x040fe200078e020f */
[----:B------:R-:W-:-:S02]  /*c130*/  ISETP.GT.U32.AND P3, PT, R4, R17, PT ;  /* 0x000000110400720c */ /* 0x000fc40003f64070 */
[----:B-----5:R-:W-:Y:S02]  /*c140*/  IABS R16, R33 ;  /* 0x0000002100107213 */ /* 0x020fe40000000000 */
[C---:B------:R-:W-:Y:S02]  /*c150*/  ISETP.GT.U32.AND P4, PT, R4.reuse, R5, PT ;  /* 0x000000050400720c */ /* 0x040fe40003f84070 */
[----:B------:R-:W-:Y:S01]  /*c160*/  ISETP.GT.U32.AND P6, PT, R4, R15, PT ;  /* 0x0000000f0400720c */ /* 0x000fe20003fc4070 */
[----:B------:R-:W-:-:S04]  /*c170*/  IMAD.HI.U32 R20, R0, R16, RZ ;  /* 0x0000001000147227 */ /* 0x000fc800078e00ff */
[----:B------:R-:W-:Y:S02]  /*c180*/  IMAD.MOV R20, RZ, RZ, -R20 ;  /* 0x000000ffff147224 */ /* 0x000fe400078e0a14 */
[----:B------:R-:W-:Y:S01]  /*c190*/  @!P3 IMAD.IADD R17, R17, 0x1, -R4 ;  /* 0x000000011111b824 */ /* 0x000fe200078e0a04 */
[C---:B------:R-:W-:Y:S01]  /*c1a0*/  ISETP.GT.U32.AND P3, PT, R4.reuse, R18, PT ;  /* 0x000000120400720c */ /* 0x040fe20003f64070 */
[C---:B------:R-:W-:Y:S01]  /*c1b0*/  IMAD R16, R4.reuse, R20, R16 ;  /* 0x0000001404107224 */ /* 0x040fe200078e0210 */
[----:B------:R-:W-:Y:S01]  /*c1c0*/  IABS R6, R36 ;  /* 0x0000002400067213 */ /* 0x000fe20000000000 */
[--C-:B------:R-:W-:Y:S01]  /*c1d0*/  @!P4 IMAD.IADD R5, R5, 0x1, -R4.reuse ;  /* 0x000000010505c824 */ /* 0x100fe200078e0a04 */
[C---:B------:R-:W-:Y:S01]  /*c1e0*/  ISETP.GT.U32.AND P4, PT, R4.reuse, R17, PT ;  /* 0x000000110400720c */ /* 0x040fe20003f84070 */
[----:B------:R-:W-:Y:S01]  /*c1f0*/  @!P6 IMAD.IADD R15, R15, 0x1, -R4 ;  /* 0x000000010f0fe824 */ /* 0x000fe200078e0a04 */
[----:B------:R-:W-:Y:S01]  /*c200*/  ISETP.GT.U32.AND P0, PT, R4, R16, PT ;  /* 0x000000100400720c */ /* 0x000fe20003f04070 */
[----:B------:R-:W-:-:S03]  /*c210*/  IMAD.HI.U32 R19, R0, R6, RZ ;  /* 0x0000000600137227 */ /* 0x000fc600078e00ff */
[C---:B------:R-:W-:Y:S01]  /*c220*/  ISETP.GT.U32.AND P5, PT, R4.reuse, R15, PT ;  /* 0x0000000f0400720c */ /* 0x040fe20003fa4070 */
[----:B------:R-:W-:Y:S01]  /*c230*/  IMAD.MOV R19, RZ, RZ, -R19 ;  /* 0x000000ffff137224 */ /* 0x000fe200078e0a13 */
[----:B------:R-:W-:Y:S01]  /*c240*/  ISETP.GT.U32.AND P6, PT, R4, R5, PT ;  /* 0x000000050400720c */ /* 0x000fe20003fc4070 */
[----:B------:R-:W-:Y:S02]  /*c250*/  @!P3 IMAD.IADD R18, R18, 0x1, -R4 ;  /* 0x000000011212b824 */ /* 0x000fe400078e0a04 */
[----:B------:R-:W-:Y:S02]  /*c260*/  IMAD R6, R4, R19, R6 ;  /* 0x0000001304067224 */ /* 0x000fe400078e0206 */
[--C-:B------:R-:W-:Y:S02]  /*c270*/  @!P4 IMAD.IADD R17, R17, 0x1, -R4.reuse ;  /* 0x000000011111c824 */ /* 0x100fe400078e0a04 */
[----:B------:R-:W-:Y:S02]  /*c280*/  @!P0 IMAD.IADD R16, R16, 0x1, -R4 ;  /* 0x0000000110108824 */ /* 0x000fe400078e0a04 */
[----:B------:R-:W-:Y:S01]  /*c290*/  IMAD.MOV.U32 R11, RZ, RZ, R18 ;  /* 0x000000ffff0b7224 */ /* 0x000fe200078e0012 */
[----:B------:R-:W-:Y:S01]  /*c2a0*/  ISETP.GT.U32.AND P3, PT, R4, R6, PT ;  /* 0x000000060400720c */ /* 0x000fe20003f64070 */
[----:B------:R-:W-:Y:S01]  /*c2b0*/  @!P5 IMAD.IADD R15, R15, 0x1, -R4 ;  /* 0x000000010f0fd824 */ /* 0x000fe200078e0a04 */
[----:B------:R-:W-:Y:S01]  /*c2c0*/  ISETP.GE.AND P4, PT, R37, RZ, PT ;  /* 0x000000ff2500720c */ /* 0x000fe20003f86270 */
[----:B0-----:R-:W-:Y:S01]  /*c2d0*/  IMAD.MOV.U32 R10, RZ, RZ, R17 ;  /* 0x000000ffff0a7224 */ /* 0x001fe200078e0011 */
[----:B------:R-:W-:Y:S01]  /*c2e0*/  ISETP.GE.AND P5, PT, R34, RZ, PT ;  /* 0x000000ff2200720c */ /* 0x000fe20003fa6270 */
[----:B------:R-:W-:Y:S01]  /*c2f0*/  @!P1 IMAD.MOV R11, RZ, RZ, -R11 ;  /* 0x000000ffff0b9224 */ /* 0x000fe200078e0a0b */
[----:B------:R-:W-:Y:S01]  /*c300*/  ISETP.GT.U32.AND P1, PT, R4, R16, PT ;  /* 0x000000100400720c */ /* 0x000fe20003f24070 */
[----:B------:R-:W-:Y:S01]  /*c310*/  @!P2 IMAD.MOV R10, RZ, RZ, -R10 ;  /* 0x000000ffff0aa224 */ /* 0x000fe200078e0a0a */
[----:B------:R-:W5:Y:S01]  /*c320*/  LDL.LU R34, [R1+0x434] ;  /* 0x0004340001227983 */ /* 0x000f620000300800 */
[----:B------:R-:W-:Y:S01]  /*c330*/  @!P6 IMAD.IADD R5, R5, 0x1, -R4 ;  /* 0x000000010505e824 */ /* 0x000fe200078e0a04 */
[----:B------:R-:W-:-:S02]  /*c340*/  ISETP.GE.AND P0, PT, R33, RZ, PT ;  /* 0x000000ff2100720c */ /* 0x000fc40003f06270 */
[----:B------:R-:W5:Y:S04]  /*c350*/  LDL.LU R33, [R1+0x438] ;  /* 0x0004380001217983 */ /* 0x000f680000300800 */
[----:B------:R0:W-:Y:S04]  /*c360*/  STL [R1+0x264], R11 ;  /* 0x0002640b01007387 */ /* 0x0001e80000100800 */
[----:B------:R1:W-:Y:S01]  /*c370*/  STL [R1+0x268], R10 ;  /* 0x0002680a01007387 */ /* 0x0003e20000100800 */
[----:B------:R-:W-:Y:S02]  /*c380*/  @!P3 IMAD.IADD R6, R6, 0x1, -R4 ;  /* 0x000000010606b824 */ /* 0x000fe400078e0a04 */
[----:B0-----:R-:W-:-:S02]  /*c390*/  IMAD.MOV.U32 R11, RZ, RZ, R5 ;  /* 0x000000ffff0b7224 */ /* 0x001fc400078e0005 */
[----:B-1----:R-:W-:Y:S02]  /*c3a0*/  IMAD.MOV.U32 R10, RZ, RZ, R15 ;  /* 0x000000ffff0a7224 */ /* 0x002fe400078e000f */
[----:B------:R-:W-:Y:S02]  /*c3b0*/  @!P4 IMAD.MOV R11, RZ, RZ, -R11 ;  /* 0x000000ffff0bc224 */ /* 0x000fe400078e0a0b */
[----:B------:R-:W-:Y:S02]  /*c3c0*/  @!P5 IMAD.MOV R10, RZ, RZ, -R10 ;  /* 0x000000ffff0ad224 */ /* 0x000fe400078e0a0a */
[----:B------:R-:W-:Y:S01]  /*c3d0*/  @!P1 IMAD.IADD R16, R16, 0x1, -R4 ;  /* 0x0000000110109824 */ /* 0x000fe200078e0a04 */
[----:B------:R-:W-:Y:S01]  /*c3e0*/  ISETP.GT.U32.AND P2, PT, R4, R6, PT ;  /* 0x000000060400720c */ /* 0x000fe20003f44070 */
[----:B------:R-:W-:Y:S04]  /*c3f0*/  STL [R1+0x280], R11 ;  /* 0x0002800b01007387 */ /* 0x000fe80000100800 */
[----:B------:R0:W-:Y:S02]  /*c400*/  STL [R1+0x284], R10 ;  /* 0x0002840a01007387 */ /* 0x0001e40000100800 */
[----:B0-----:R-:W-:-:S04]  /*c410*/  IMAD.MOV.U32 R10, RZ, RZ, R16 ;  /* 0x000000ffff0a7224 */ /* 0x001fc800078e0010 */
[----:B------:R-:W-:Y:S01]  /*c420*/  @!P0 IMAD.MOV R10, RZ, RZ, -R10 ;  /* 0x000000ffff0a8224 */ /* 0x000fe200078e0a0a */
[----:B------:R-:W-:Y:S01]  /*c430*/  ISETP.GT.U32.AND P6, PT, R4, R9, PT ;  /* 0x000000090400720c */ /* 0x000fe20003fc4070 */
[--C-:B------:R-:W-:Y:S01]  /*c440*/  @!P2 IMAD.IADD R6, R6, 0x1, -R4.reuse ;  /* 0x000000010606a824 */ /* 0x100fe200078e0a04 */
[----:B------:R-:W-:Y:S02]  /*c450*/  ISETP.GE.AND P5, PT, R35, RZ, PT ;  /* 0x000000ff2300720c */ /* 0x000fe40003fa6270 */
[----:B------:R0:W-:Y:S09]  /*c460*/  STL [R1+0x26c], R10 ;  /* 0x00026c0a01007387 */ /* 0x0001f20000100800 */
        /* <DEDUP_REMOVED lines=16> */
[----:B---3--:R-:W-:-:S02]  /*c570*/  IABS R7, R31 ;  /* 0x0000001f00077213 */ /* 0x008fc40000000000 */
[----:B------:R-:W-:Y:S02]  /*c580*/  ISETP.GE.AND P6, PT, R31, RZ, PT ;  /* 0x000000ff1f00720c */ /* 0x000fe40003fc6270 */
[----:B------:R-:W3:Y:S01]  /*c590*/  LDL.LU R31, [R1+0x460] ;  /* 0x00046000011f7983 */ /* 0x000ee20000300800 */
[----:B------:R-:W-:-:S04]  /*c5a0*/  IMAD.HI.U32 R8, R0, R7, RZ ;  /* 0x0000000700087227 */ /* 0x000fc800078e00ff */
[----:B------:R-:W-:-:S04]  /*c5b0*/  IMAD.MOV R8, RZ, RZ, -R8 ;  /* 0x000000ffff087224 */ /* 0x000fc800078e0a08 */
[----:B------:R-:W-:Y:S01]  /*c5c0*/  IMAD R7, R4, R8, R7 ;  /* 0x0000000804077224 */ /* 0x000fe200078e0207 */
[----:B------:R-:W-:Y:S01]  /*c5d0*/  ISETP.GE.AND P3, PT, R36, RZ, PT ;  /* 0x000000ff2400720c */ /* 0x000fe20003f66270 */
[----:B------:R-:W-:-:S03]  /*c5e0*/  IMAD.HI.U32 R8, R0, R5, RZ ;  /* 0x0000000500087227 */ /* 0x000fc600078e00ff */
[C---:B------:R-:W-:Y:S01]  /*c5f0*/  ISETP.GT.U32.AND P1, PT, R4.reuse, R7, PT ;  /* 0x000000070400720c */ /* 0x040fe20003f24070 */
[----:B------:R-:W-:Y:S02]  /*c600*/  IMAD.MOV R8, RZ, RZ, -R8 ;  /* 0x000000ffff087224 */ /* 0x000fe400078e0a08 */
[----:B0-----:R-:W-:Y:S02]  /*c610*/  IMAD.MOV.U32 R10, RZ, RZ, R6 ;  /* 0x000000ffff0a7224 */ /* 0x001fe400078e0006 */
[----:B------:R-:W-:-:S04]  /*c620*/  IMAD R5, R4, R8, R5 ;  /* 0x0000000804057224 */ /* 0x000fc800078e0205 */
[----:B------:R-:W-:Y:S01]  /*c630*/  @!P3 IMAD.MOV R10, RZ, RZ, -R10 ;  /* 0x000000ffff0ab224 */ /* 0x000fe200078e0a0a */
[----:B------:R-:W-:-:S03]  /*c640*/  ISETP.GT.U32.AND P3, PT, R4, R5, PT ;  /* 0x000000050400720c */ /* 0x000fc60003f64070 */
[----:B------:R-:W-:Y:S01]  /*c650*/  @!P1 IMAD.IADD R7, R7, 0x1, -R4 ;  /* 0x0000000107079824 */ /* 0x000fe200078e0a04 */
[----:B------:R-:W-:-:S04]  /*c660*/  ISETP.GT.U32.AND P1, PT, R4, R2, PT ;  /* 0x000000020400720c */ /* 0x000fc80003f24070 */
[----:B------:R-:W-:-:S05]  /*c670*/  ISETP.GT.U32.AND P0, PT, R4, R7, PT ;  /* 0x000000070400720c */ /* 0x000fca0003f04070 */
[----:B------:R-:W-:-:S04]  /*c680*/  @!P3 IMAD.IADD R5, R5, 0x1, -R4 ;  /* 0x000000010505b824 */ /* 0x000fc800078e0a04 */
[----:B------:R-:W-:Y:S01]  /*c690*/  @!P1 IMAD.IADD R2, R2, 0x1, -R4 ;  /* 0x0000000102029824 */ /* 0x000fe200078e0a04 */
[----:B-----5:R-:W-:-:S03]  /*c6a0*/  IABS R17, R34 ;  /* 0x0000002200117213 */ /* 0x020fc60000000000 */
[----:B------:R-:W-:Y:S01]  /*c6b0*/  @!P2 IMAD.MOV R2, RZ, RZ, -R2 ;  /* 0x000000ffff02a224 */ /* 0x000fe200078e0a02 */
[----:B------:R-:W-:Y:S01]  /*c6c0*/  IABS R15, R33 ;  /* 0x00000021000f7213 */ /* 0x000fe20000000000 */
[----:B------:R-:W-:Y:S01]  /*c6d0*/  IMAD.HI.U32 R8, R0, R17, RZ ;  /* 0x0000001100087227 */ /* 0x000fe200078e00ff */
[----:B------:R-:W-:-:S03]  /*c6e0*/  ISETP.GT.U32.AND P2, PT, R4, R5, PT ;  /* 0x000000050400720c */ /* 0x000fc60003f44070 */
[----:B------:R-:W-:Y:S01]  /*c6f0*/  IMAD.HI.U32 R6, R0, R15, RZ ;  /* 0x0000000f00067227 */ /* 0x000fe200078e00ff */
[----:B------:R0:W-:Y:S03]  /*c700*/  STL [R1+0x27c], R10 ;  /* 0x00027c0a01007387 */ /* 0x0001e60000100800 */
[----:B------:R-:W-:Y:S02]  /*c710*/  IMAD.MOV R8, RZ, RZ, -R8 ;  /* 0x000000ffff087224 */ /* 0x000fe400078e0a08 */
[----:B------:R-:W-:Y:S02]  /*c720*/  @!P0 IMAD.IADD R7, R7, 0x1, -R4 ;  /* 0x0000000107078824 */ /* 0x000fe400078e0a04 */
[----:B------:R-:W-:Y:S02]  /*c730*/  IMAD.MOV R6, RZ, RZ, -R6 ;  /* 0x000000ffff067224 */ /* 0x000fe400078e0a06 */
[----:B------:R-:W-:-:S02]  /*c740*/  IMAD R17, R4, R8, R17 ;  /* 0x0000000804117224 */ /* 0x000fc400078e0211 */
[----:B0-----:R-:W-:Y:S02]  /*c750*/  IMAD.MOV.U32 R10, RZ, RZ, R7 ;  /* 0x000000ffff0a7224 */ /* 0x001fe400078e0007 */
[----:B------:R-:W-:Y:S02]  /*c760*/  @!P5 IMAD.MOV R9, RZ, RZ, -R9 ;  /* 0x000000ffff09d224 */ /* 0x000fe400078e0a09 */
[C---:B------:R-:W-:Y:S02]  /*c770*/  IMAD R15, R4.reuse, R6, R15 ;  /* 0x00000006040f7224 */ /* 0x040fe400078e020f */
[----:B------:R-:W-:Y:S01]  /*c780*/  @!P6 IMAD.MOV R10, RZ, RZ, -R10 ;  /* 0x000000ffff0ae224 */ /* 0x000fe200078e0a0a */
[----:B------:R-:W-:Y:S01]  /*c790*/  ISETP.GT.U32.AND P6, PT, R4, R17, PT ;  /* 0x000000110400720c */ /* 0x000fe20003fc4070 */
[----:B------:R-:W-:Y:S01]  /*c7a0*/  STL [R1+0x270], R9 ;  /* 0x0002700901007387 */ /* 0x000fe20000100800 */
[----:B------:R-:W-:Y:S01]  /*c7b0*/  ISETP.GE.AND P1, PT, R33, RZ, PT ;  /* 0x000000ff2100720c */ /* 0x000fe20003f26270 */
[----:B------:R-:W-:-:S02]  /*c7c0*/  @!P2 IMAD.IADD R5, R5, 0x1, -R4 ;  /* 0x000000010505a824 */ /* 0x000fc400078e0a04 */
[----:B------:R-:W-:Y:S01]  /*c7d0*/  STL [R1+0x278], R2 ;  /* 0x0002780201007387 */ /* 0x000fe20000100800 */
[----:B------:R-:W-:-:S03]  /*c7e0*/  ISETP.GT.U32.AND P2, PT, R4, R15, PT ;  /* 0x0000000f0400720c */ /* 0x000fc60003f44070 */
[----:B------:R-:W5:Y:S04]  /*c7f0*/  LDL.LU R33, [R1+0x480] ;  /* 0x0004800001217983 */ /* 0x000f680000300800 */
[--C-:B------:R-:W-:Y:S01]  /*c800*/  @!P6 IMAD.IADD R17, R17, 0x1, -R4.reuse ;  /* 0x000000011111e824 */ /* 0x100fe200078e0a04 */
[----:B------:R-:W-:Y:S01]  /*c810*/  ISETP.GE.AND P5, PT, R34, RZ, PT ;  /* 0x000000ff2200720c */ /* 0x000fe20003fa6270 */
[----:B------:R-:W5:Y:S04]  /*c820*/  LDL.LU R36, [R1+0x484] ;  /* 0x0004840001247983 */ /* 0x000f680000300800 */
[----:B------:R-:W-:Y:S01]  /*c830*/  @!P2 IMAD.IADD R15, R15, 0x1, -R4 ;  /* 0x000000010f0fa824 */ /* 0x000fe200078e0a04 */
[----:B------:R-:W-:Y:S01]  /*c840*/  ISETP.GT.U32.AND P2, PT, R4, R17, PT ;  /* 0x000000110400720c */ /* 0x000fe20003f44070 */
[----:B------:R-:W5:Y:S04]  /*c850*/  LDL.LU R34, [R1+0x488] ;  /* 0x0004880001227983 */ /* 0x000f680000300800 */
[----:B------:R0:W-:Y:S02]  /*c860*/  STL [R1+0x274], R10 ;  /* 0x0002740a01007387 */ /* 0x0001e40000100800 */
[----:B0-----:R-:W-:-:S04]  /*c870*/  IMAD.MOV.U32 R10, RZ, RZ, R5 ;  /* 0x000000ffff0a7224 */ /* 0x001fc800078e0005 */
[----:B------:R-:W-:Y:S01]  /*c880*/  @!P4 IMAD.MOV R10, RZ, RZ, -R10 ;  /* 0x000000ffff0ac224 */ /* 0x000fe200078e0a0a */
[----:B------:R-:W-:Y:S01]  /*c890*/  ISETP.GT.U32.AND P4, PT, R4, R15, PT ;  /* 0x0000000f0400720c */ /* 0x000fe20003f84070 */
[----:B------:R-:W-:-:S03]  /*c8a0*/  @!P2 IMAD.IADD R17, R17, 0x1, -R4 ;  /* 0x000000011111a824 */ /* 0x000fc600078e0a04 */
[----:B------:R0:W-:Y:S02]  /*c8b0*/  STL [R1+0x25c], R10 ;  /* 0x00025c0a01007387 */ /* 0x0001e40000100800 */
[----:B0-----:R-:W-:-:S07]  /*c8c0*/  IMAD.MOV.U32 R10, RZ, RZ, R17 ;  /* 0x000000ffff0a7224 */ /* 0x001fce00078e0011 */
        /* <DEDUP_REMOVED lines=29> */
[----:B------:R-:W3:Y:S01]  /*caa0*/  LDL.LU R30, [R1+0x4a4] ;  /* 0x0004a400011e7983 */ /* 0x000ee20000300800 */
[----:B----4-:R-:W-:Y:S01]  /*cab0*/  IABS R6, R37 ;  /* 0x0000002500067213 */ /* 0x010fe20000000000 */
[----:B------:R-:W-:Y:S01]  /*cac0*/  IMAD.HI.U32 R19, R0, R9, RZ ;  /* 0x0000000900137227 */ /* 0x000fe200078e00ff */
[----:B------:R-:W-:-:S03]  /*cad0*/  IABS R16, R35 ;  /* 0x0000002300107213 */ /* 0x000fc60000000000 */
[----:B------:R-:W-:-:S04]  /*cae0*/  IMAD.HI.U32 R18, R0, R6, RZ ;  /* 0x0000000600127227 */ /* 0x000fc800078e00ff */
[----:B------:R-:W-:Y:S02]  /*caf0*/  IMAD.MOV R19, RZ, RZ, -R19 ;  /* 0x000000ffff137224 */ /* 0x000fe400078e0a13 */
[----:B------:R-:W-:Y:S02]  /*cb00*/  IMAD.MOV R18, RZ, RZ, -R18 ;  /* 0x000000ffff127224 */ /* 0x000fe400078e0a12 */
[----:B------:R-:W-:Y:S02]  /*cb10*/  IMAD R9, R4, R19, R9 ;  /* 0x0000001304097224 */ /* 0x000fe400078e0209 */
[----:B------:R-:W-:-:S03]  /*cb20*/  IMAD.HI.U32 R7, R0, R16, RZ ;  /* 0x0000001000077227 */ /* 0x000fc600078e00ff */
[C---:B------:R-:W-:Y:S01]  /*cb30*/  ISETP.GT.U32.AND P5, PT, R4.reuse, R9, PT ;  /* 0x000000090400720c */ /* 0x040fe20003fa4070 */
[----:B------:R-:W-:Y:S01]  /*cb40*/  IMAD R6, R4, R18, R6 ;  /* 0x0000001204067224 */ /* 0x000fe200078e0206 */
[----:B-----5:R-:W-:Y:S01]  /*cb50*/  IABS R18, R33 ;  /* 0x0000002100127213 */ /* 0x020fe20000000000 */
[----:B------:R-:W-:-:S03]  /*cb60*/  IMAD.MOV R7, RZ, RZ, -R7 ;  /* 0x000000ffff077224 */ /* 0x000fc600078e0a07 */
[----:B------:R-:W-:Y:S01]  /*cb70*/  ISETP.GT.U32.AND P4, PT, R4, R6, PT ;  /* 0x000000060400720c */ /* 0x000fe20003f84070 */
[----:B------:R-:W-:-:S04]  /*cb80*/  IMAD.HI.U32 R17, R0, R18, RZ ;  /* 0x0000001200117227 */ /* 0x000fc800078e00ff */
[----:B------:R-:W-:Y:S02]  /*cb90*/  IMAD R16, R4, R7, R16 ;  /* 0x0000000704107224 */ /* 0x000fe400078e0210 */
[----:B------:R-:W-:-:S03]  /*cba0*/  IMAD.MOV R17, RZ, RZ, -R17 ;  /* 0x000000ffff117224 */ /* 0x000fc600078e0a11 */
[C---:B------:R-:W-:Y:S01]  /*cbb0*/  ISETP.GT.U32.AND P6, PT, R4.reuse, R16, PT ;  /* 0x000000100400720c */ /* 0x040fe20003fc4070 */
[C---:B------:R-:W-:Y:S02]  /*cbc0*/  IMAD R17, R4.reuse, R17, R18 ;  /* 0x0000001104117224 */ /* 0x040fe400078e0212 */
[--C-:B------:R-:W-:Y:S01]  /*cbd0*/  @!P5 IMAD.IADD R9, R9, 0x1, -R4.reuse ;  /* 0x000000010909d824 */ /* 0x100fe200078e0a04 */
[----:B------:R-:W-:Y:S02]  /*cbe0*/  ISETP.GT.U32.AND P5, PT, R4, R2, PT ;  /* 0x000000020400720c */ /* 0x000fe40003fa4070 */
[----:B------:R-:W-:Y:S02]  /*cbf0*/  IABS R7, R36 ;  /* 0x0000002400077213 */ /* 0x000fe40000000000 */
[----:B------:R-:W-:Y:S01]  /*cc00*/  IABS R5, R34 ;  /* 0x0000002200057213 */ /* 0x000fe20000000000 */
[----:B------:R-:W-:Y:S01]  /*cc10*/  @!P4 IMAD.IADD R6, R6, 0x1, -R4 ;  /* 0x000000010606c824 */ /* 0x000fe200078e0a04 */
[----:B------:R-:W-:Y:S01]  /*cc20*/  ISETP.GT.U32.AND P0, PT, R4, R17, PT ;  /* 0x000000110400720c */ /* 0x000fe20003f04070 */
[----:B------:R-:W-:Y:S01]  /*cc30*/  IMAD.HI.U32 R20, R0, R7, RZ ;  /* 0x0000000700147227 */ /* 0x000fe200078e00ff */
[----:B------:R-:W-:-:S03]  /*cc40*/  ISETP.GT.U32.AND P4, PT, R4, R9, PT ;  /* 0x000000090400720c */ /* 0x000fc60003f84070 */
[----:B------:R-:W-:-:S04]  /*cc50*/  IMAD.HI.U32 R19, R0, R5, RZ ;  /* 0x0000000500137227 */ /* 0x000fc800078e00ff */
[----:B------:R-:W-:Y:S02]  /*cc60*/  IMAD.MOV R20, RZ, RZ, -R20 ;  /* 0x000000ffff147224 */ /* 0x000fe400078e0a14 */
[--C-:B------:R-:W-:Y:S02]  /*cc70*/  @!P6 IMAD.IADD R16, R16, 0x1, -R4.reuse ;  /* 0x000000011010e824 */ /* 0x100fe400078e0a04 */
[----:B------:R-:W-:Y:S02]  /*cc80*/  IMAD.MOV R19, RZ, RZ, -R19 ;  /* 0x000000ffff137224 */ /* 0x000fe400078e0a13 */
[----:B------:R-:W-:Y:S01]  /*cc90*/  @!P5 IMAD.IADD R2, R2, 0x1, -R4 ;  /* 0x000000010202d824 */ /* 0x000fe200078e0a04 */
[C---:B------:R-:W-:Y:S01]  /*cca0*/  ISETP.GT.U32.AND P1, PT, R4.reuse, R16, PT ;  /* 0x000000100400720c */ /* 0x040fe20003f24070 */
[C---:B------:R-:W-:Y:S01]  /*ccb0*/  IMAD R7, R4.reuse, R20, R7 ;  /* 0x0000001404077224 */ /* 0x040fe200078e0207 */
[C---:B------:R-:W-:Y:S01]  /*ccc0*/  ISETP.GT.U32.AND P6, PT, R4.reuse, R6, PT ;  /* 0x000000060400720c */ /* 0x040fe20003fc4070 */
[----:B------:R-:W-:-:S02]  /*ccd0*/  IMAD R19, R4, R19, R5 ;  /* 0x0000001304137224 */ /* 0x000fc400078e0205 */
[----:B------:R-:W-:Y:S02]  /*cce0*/  @!P0 IMAD.IADD R17, R17, 0x1, -R4 ;  /* 0x0000000111118824 */ /* 0x000fe400078e0a04 */
[----:B0-----:R-:W-:Y:S01]  /*ccf0*/  IMAD.MOV.U32 R10, RZ, RZ, R2 ;  /* 0x000000ffff0a7224 */ /* 0x001fe200078e0002 */
[C---:B------:R-:W-:Y:S01]  /*cd00*/  ISETP.GT.U32.AND P5, PT, R4.reuse, R7, PT ;  /* 0x000000070400720c */ /* 0x040fe20003fa4070 */
[----:B------:R-:W-:Y:S01]  /*cd10*/  @!P4 IMAD.IADD R9, R9, 0x1, -R4 ;  /* 0x000000010909c824 */ /* 0x000fe200078e0a04 */
[----:B------:R-:W-:Y:S01]  /*cd20*/  ISETP.GE.AND P4, PT, R37, RZ, PT ;  /* 0x000000ff2500720c */ /* 0x000fe20003f86270 */
[----:B------:R-:W-:Y:S01]  /*cd30*/  @!P3 IMAD.MOV R10, RZ, RZ, -R10 ;  /* 0x000000ffff0ab224 */ /* 0x000fe200078e0a0a */
[----:B------:R-:W-:Y:S01]  /*cd40*/  ISETP.GT.U32.AND P3, PT, R4, R17, PT ;  /* 0x000000110400720c */ /* 0x000fe20003f64070 */
[--C-:B------:R-:W-:Y:S01]  /*cd50*/  @!P1 IMAD.IADD R16, R16, 0x1, -R4.reuse ;  /* 0x0000000110109824 */ /* 0x100fe200078e0a04 */
[----:B------:R-:W-:Y:S01]  /*cd60*/  ISETP.GE.AND P1, PT, R35, RZ, PT ;  /* 0x000000ff2300720c */ /* 0x000fe20003f26270 */
[--C-:B------:R-:W-:Y:S01]  /*cd70*/  @!P6 IMAD.IADD R6, R6, 0x1, -R4.reuse ;  /* 0x000000010606e824 */ /* 0x100fe200078e0a04 */
[----:B------:R-:W-:Y:S01]  /*cd80*/  ISETP.GE.AND P0, PT, R33, RZ, PT ;  /* 0x000000ff2100720c */ /* 0x000fe20003f06270 */
[----:B------:R-:W4:Y:S04]  /*cd90*/  LDL.LU R35, [R1+0x4a8] ;  /* 0x0004a80001237983 */ /* 0x000f280000300800 */
[----:B------:R-:W-:Y:S01]  /*cda0*/  @!P5 IMAD.IADD R7, R7, 0x1, -R4 ;  /* 0x000000010707d824 */ /* 0x000fe200078e0a04 */
[----:B------:R-:W5:Y:S01]  /*cdb0*/  LDL.LU R33, [R1+0x4ac] ;  /* 0x0004ac0001217983 */ /* 0x000f620000300800 */
[----:B------:R-:W-:-:S02]  /*cdc0*/  @!P4 IMAD.MOV R6, RZ, RZ, -R6 ;  /* 0x000000ffff06c224 */ /* 0x000fc400078e0a06 */
[----:B------:R-:W-:Y:S01]  /*cdd0*/  @!P3 IMAD.IADD R17, R17, 0x1, -R4 ;  /* 0x000000011111b824 */ /* 0x000fe200078e0a04 */
[----:B------:R0:W-:Y:S01]  /*cde0*/  STL [R1+0x250], R10 ;  /* 0x0002500a01007387 */ /* 0x0001e20000100800 */
[----:B------:R-:W-:Y:S01]  /*cdf0*/  @!P2 IMAD.MOV R9, RZ, RZ, -R9 ;  /* 0x000000ffff09a224 */ /* 0x000fe200078e0a09 */
[----:B------:R-:W-:Y:S01]  /*ce00*/  ISETP.GT.U32.AND P2, PT, R4, R7, PT ;  /* 0x000000070400720c */ /* 0x000fe20003f44070 */
[----:B0-----:R-:W-:-:S03]  /*ce10*/  IMAD.MOV.U32 R10, RZ, RZ, R16 ;  /* 0x000000ffff0a7224 */ /* 0x001fc600078e0010 */
[----:B------:R0:W-:Y:S01]  /*ce20*/  STL [R1+0x24c], R9 ;  /* 0x00024c0901007387 */ /* 0x0001e20000100800 */
[----:B------:R-:W-:-:S03]  /*ce30*/  @!P1 IMAD.MOV R10, RZ, RZ, -R10 ;  /* 0x000000ffff0a9224 */ /* 0x000fc600078e0a0a */
[----:B------:R1:W-:Y:S01]  /*ce40*/  STL [R1+0x248], R6 ;  /* 0x0002480601007387 */ /* 0x0003e20000100800 */
[----:B------:R-:W-:-:S03]  /*ce50*/  ISETP.GE.AND P1, PT, R34, RZ, PT ;  /* 0x000000ff2200720c */ /* 0x000fc60003f26270 */
[----:B------:R0:W-:Y:S01]  /*ce60*/  STL [R1+0x244], R10 ;  /* 0x0002440a01007387 */ /* 0x0001e20000100800 */
[----:B------:R-:W-:Y:S01]  /*ce70*/  @!P2 IMAD.IADD R7, R7, 0x1, -R4 ;  /* 0x000000010707a824 */ /* 0x000fe200078e0a04 */
[----:B------:R-:W-:-:S13]  /*ce80*/  ISETP.GT.U32.AND P6, PT, R4, R19, PT ;  /* 0x000000130400720c */ /* 0x000fda0003fc4070 */
[----:B------:R-:W-:-:S05]  /*ce90*/  @!P6 IMAD.IADD R19, R19, 0x1, -R4 ;  /* 0x000000011313e824 */ /* 0x000fca00078e0a04 */
[----:B------:R-:W-:-:S13]  /*cea0*/  ISETP.GT.U32.AND P6, PT, R4, R19, PT ;  /* 0x000000130400720c */ /* 0x000fda0003fc4070 */
[----:B------:R-:W-:Y:S01]  /*ceb0*/  @!P6 IMAD.IADD R19, R19, 0x1, -R4 ;  /* 0x000000011313e824 */ /* 0x000fe200078e0a04 */
[----:B--2---:R-:W-:-:S05]  /*cec0*/  IABS R5, R32 ;  /* 0x0000002000057213 */ /* 0x004fca0000000000 */
[----:B------:R-:W-:-:S04]  /*ced0*/  IMAD.HI.U32 R18, R0, R5, RZ ;  /* 0x0000000500127227 */ /* 0x000fc800078e00ff */
[----:B------:R-:W-:Y:S01]  /*cee0*/  IMAD.MOV R18, RZ, RZ, -R18 ;  /* 0x000000ffff127224 */ /* 0x000fe200078e0a12 */
[----:B---3--:R-:W-:-:S03]  /*cef0*/  IABS R8, R31 ;  /* 0x0000001f00087213 */ /* 0x008fc60000000000 */
[----:B------:R-:W-:Y:S02]  /*cf00*/  IMAD R5, R4, R18, R5 ;  /* 0x0000001204057224 */ /* 0x000fe400078e0205 */
[----:B------:R-:W-:-:S03]  /*cf10*/  IMAD.HI.U32 R15, R0, R8, RZ ;  /* 0x00000008000f7227 */ /* 0x000fc600078e00ff */
[----:B------:R-:W-:Y:S01]  /*cf20*/  ISETP.GT.U32.AND P4, PT, R4, R5, PT ;  /* 0x000000050400720c */ /* 0x000fe20003f84070 */
[----:B------:R-:W-:-:S04]  /*cf30*/  IMAD.MOV R2, RZ, RZ, -R15 ;  /* 0x000000ffff027224 */ /* 0x000fc800078e0a0f */
[----:B------:R-:W-:Y:S02]  /*cf40*/  IMAD R16, R4, R2, R8 ;  /* 0x0000000204107224 */ /* 0x000fe400078e0208 */
[----:B------:R-:W-:-:S04]  /*cf50*/  IMAD.MOV.U32 R8, RZ, RZ, R17 ;  /* 0x000000ffff087224 */ /* 0x000fc800078e0011 */
[----:B------:R-:W-:Y:S02]  /*cf60*/  @!P0 IMAD.MOV R8, RZ, RZ, -R8 ;  /* 0x000000ffff088224 */ /* 0x000fe400078e0a08 */
[----:B------:R-:W-:-:S03]  /*cf70*/  @!P4 IMAD.IADD R5, R5, 0x1, -R4 ;  /* 0x000000010505c824 */ /* 0x000fc600078e0a04 */
[----:B------:R2:W-:Y:S01]  /*cf80*/  STL [R1+0x240], R8 ;  /* 0x0002400801007387 */ /* 0x0005e20000100800 */
[----:B------:R-:W-:Y:S02]  /*cf90*/  ISETP.GE.AND P2, PT, R32, RZ, PT ;  /* 0x000000ff2000720c */ /* 0x000fe40003f46270 */
[----:B0-----:R-:W-:Y:S02]  /*cfa0*/  IABS R9, R30 ;  /* 0x0000001e00097213 */ /* 0x001fe40000000000 */
[----:B------:R-:W-:Y:S02]  /*cfb0*/  ISETP.GE.AND P4, PT, R30, RZ, PT ;  /* 0x000000ff1e00720c */ /* 0x000fe40003f86270 */
[----:B------:R-:W3:Y:S04]  /*cfc0*/  LDL.LU R30, [R1+0x4c8] ;  /* 0x0004c800011e7983 */ /* 0x000ee80000300800 */
[----:B------:R-:W3:Y:S04]  /*cfd0*/  LDL.LU R37, [R1+0x4cc] ;  /* 0x0004cc0001257983 */ /* 0x000ee80000300800 */
[----:B------:R-:W3:Y:S04]  /*cfe0*/  LDL.LU R34, [R1+0x4d0] ;  /* 0x0004d00001227983 */ /* 0x000ee80000300800 */
[----:B------:R-:W3:Y:S01]  /*cff0*/  LDL.LU R32, [R1+0x4c0] ;  /* 0x0004c00001207983 */ /* 0x000ee20000300800 */
[----:B------:R-:W-:-:S03]  /*d000*/  ISETP.GE.AND P6, PT, R31, RZ, PT ;  /* 0x000000ff1f00720c */ /* 0x000fc60003fc6270 */
[----:B------:R-:W3:Y:S01]  /*d010*/  LDL.LU R31, [R1+0x4c4] ;  /* 0x0004c400011f7983 */ /* 0x000ee20000300800 */
[----:B------:R-:W-:Y:S01]  /*d020*/  ISETP.GE.AND P5, PT, R36, RZ, PT ;  /* 0x000000ff2400720c */ /* 0x000fe20003fa6270 */
[----:B-1----:R-:W-:Y:S01]  /*d030*/  IMAD.HI.U32 R6, R0, R9, RZ ;  /* 0x0000000900067227 */ /* 0x002fe200078e00ff */
[----:B------:R-:W-:-:S03]  /*d040*/  ISETP.GT.U32.AND P3, PT, R4, R16, PT ;  /* 0x000000100400720c */ /* 0x000fc60003f64070 */
[----:B------:R-:W-:Y:S02]  /*d050*/  IMAD.MOV R6, RZ, RZ, -R6 ;  /* 0x000000ffff067224 */ /* 0x000fe400078e0a06 */
[----:B------:R-:W-:Y:S02]  /*d060*/  IMAD.MOV.U32 R10, RZ, RZ, R7 ;  /* 0x000000ffff0a7224 */ /* 0x000fe400078e0007 */
[----:B------:R-:W-:-:S04]  /*d070*/  IMAD R9, R4, R6, R9 ;  /* 0x0000000604097224 */ /* 0x000fc800078e0209 */
[----:B------:R-:W-:Y:S01]  /*d080*/  @!P5 IMAD.MOV R10, RZ, RZ, -R10 ;  /* 0x000000ffff0ad224 */ /* 0x000fe200078e0a0a */
[----:B------:R-:W-:Y:S01]  /*d090*/  ISETP.GT.U32.AND P5, PT, R4, R9, PT ;  /* 0x000000090400720c */ /* 0x000fe20003fa4070 */
[----:B------:R-:W-:Y:S01]  /*d0a0*/  @!P3 IMAD.IADD R16, R16, 0x1, -R4 ;  /* 0x000000011010b824 */ /* 0x000fe200078e0a04 */
[----:B------:R-:W-:-:S04]  /*d0b0*/  ISETP.GT.U32.AND P3, PT, R4, R5, PT ;  /* 0x000000050400720c */ /* 0x000fc80003f64070 */
[----:B------:R-:W-:Y:S01]  /*d0c0*/  ISETP.GT.U32.AND P0, PT, R4, R16, PT ;  /* 0x000000100400720c */ /* 0x000fe20003f04070 */
[----:B--2---:R-:W-:-:S06]  /*d0d0*/  IMAD.MOV.U32 R8, RZ, RZ, R19 ;  /* 0x000000ffff087224 */ /* 0x004fcc00078e0013 */
[----:B------:R-:W-:Y:S02]  /*d0e0*/  @!P5 IMAD.IADD R9, R9, 0x1, -R4 ;  /* 0x000000010909d824 */ /* 0x000fe400078e0a04 */
[----:B------:R-:W-:-:S03]  /*d0f0*/  @!P1 IMAD.MOV R8, RZ, RZ, -R8 ;  /* 0x000000ffff089224 */ /* 0x000fc600078e0a08 */
[----:B------:R-:W-:Y:S01]  /*d100*/  ISETP.GT.U32.AND P5, PT, R4, R9, PT ;  /* 0x000000090400720c */ /* 0x000fe20003fa4070 */
[--C-:B------:R-:W-:Y:S01]  /*d110*/  @!P0 IMAD.IADD R16, R16, 0x1, -R4.reuse ;  /* 0x0000000110108824 */ /* 0x100fe200078e0a04 */
[----:B------:R0:W-:Y:S01]  /*d120*/  STL [R1+0x23c], R10 ;  /* 0x00023c0a01007387 */ /* 0x0001e20000100800 */
[----:B------:R-:W-:-:S03]  /*d130*/  @!P3 IMAD.IADD R5, R5, 0x1, -R4 ;  /* 0x000000010505b824 */ /* 0x000fc600078e0a04 */
[----:B------:R-:W-:Y:S01]  /*d140*/  STL [R1+0x238], R8 ;  /* 0x0002380801007387 */ /* 0x000fe20000100800 */
[----:B------:R-:W-:Y:S02]  /*d150*/  @!P2 IMAD.MOV R5, RZ, RZ, -R5 ;  /* 0x000000ffff05a224 */ /* 0x000fe400078e0a05 */
[----:B0-----:R-:W-:Y:S01]  /*d160*/  IMAD.MOV.U32 R10, RZ, RZ, R16 ;  /* 0x000000ffff0a7224 */ /* 0x001fe200078e0010 */
[----:B----4-:R-:W-:Y:S02]  /*d170*/  IABS R2, R35 ;  /* 0x0000002300027213 */ /* 0x010fe40000000000 */
[----:B-----5:R-:W-:-:S03]  /*d180*/  IABS R15, R33 ;  /* 0x00000021000f7213 */ /* 0x020fc60000000000 */
[----:B------:R-:W-:-:S04]  /*d190*/  IMAD.HI.U32 R6, R0, R2, RZ ;  /* 0x0000000200067227 */ /* 0x000fc800078e00ff */
[----:B------:R-:W-:-:S04]  /*d1a0*/  IMAD.HI.U32 R7, R0, R15, RZ ;  /* 0x0000000f00077227 */ /* 0x000fc800078e00ff */
[----:B------:R-:W-:Y:S02]  /*d1b0*/  IMAD.MOV R6, RZ, RZ, -R6 ;  /* 0x000000ffff067224 */ /* 0x000fe400078e0a06 */
[----:B------:R-:W-:Y:S02]  /*d1c0*/  IMAD.MOV R7, RZ, RZ, -R7 ;  /* 0x000000ffff077224 */ /* 0x000fe400078e0a07 */
[C---:B------:R-:W-:Y:S02]  /*d1d0*/  IMAD R17, R4.reuse, R6, R2 ;  /* 0x0000000604117224 */ /* 0x040fe400078e0202 */
[C---:B------:R-:W-:Y:S02]  /*d1e0*/  IMAD R15, R4.reuse, R7, R15 ;  /* 0x00000007040f7224 */ /* 0x040fe400078e020f */
[----:B------:R-:W-:Y:S01]  /*d1f0*/  @!P6 IMAD.MOV R10, RZ, RZ, -R10 ;  /* 0x000000ffff0ae224 */ /* 0x000fe200078e0a0a */
[C---:B------:R-:W-:Y:S01]  /*d200*/  ISETP.GT.U32.AND P6, PT, R4.reuse, R17, PT ;  /* 0x000000110400720c */ /* 0x040fe20003fc4070 */
[----:B------:R-:W-:Y:S01]  /*d210*/  STL [R1+0x234], R5 ;  /* 0x0002340501007387 */ /* 0x000fe20000100800 */
[----:B------:R-:W-:Y:S01]  /*d220*/  ISETP.GE.AND P3, PT, R33, RZ, PT ;  /* 0x000000ff2100720c */ /* 0x000fe20003f66270 */
[----:B------:R-:W-:Y:S01]  /*d230*/  @!P5 IMAD.IADD R9, R9, 0x1, -R4 ;  /* 0x000000010909d824 */ /* 0x000fe200078e0a04 */
[----:B------:R-:W-:Y:S01]  /*d240*/  ISETP.GT.U32.AND P5, PT, R4, R15, PT ;  /* 0x0000000f0400720c */ /* 0x000fe20003fa4070 */
[----:B------:R-:W2:Y:S01]  /*d250*/  LDL.LU R33, [R1+0x4d4] ;  /* 0x0004d40001217983 */ /* 0x000ea20000300800 */
[----:B------:R-:W-:-:S03]  /*d260*/  ISETP.GE.AND P1, PT, R35, RZ, PT ;  /* 0x000000ff2300720c */ /* 0x000fc60003f26270 */
[----:B------:R-:W4:Y:S04]  /*d270*/  LDL.LU R36, [R1+0x4d8] ;  /* 0x0004d80001247983 */ /* 0x000f280000300800 */
[--C-:B------:R-:W-:Y:S01]  /*d280*/  @!P6 IMAD.IADD R17, R17, 0x1, -R4.reuse ;  /* 0x000000011111e824 */ /* 0x100fe200078e0a04 */
[----:B------:R-:W5:Y:S03]  /*d290*/  LDL.LU R35, [R1+0x4dc] ;  /* 0x0004dc0001237983 */ /* 0x000f660000300800 */
[----:B------:R-:W-:Y:S01]  /*d2a0*/  @!P5 IMAD.IADD R15, R15, 0x1, -R4 ;  /* 0x000000010f0fd824 */ /* 0x000fe200078e0a04 */
[----:B------:R-:W-:Y:S01]  /*d2b0*/  ISETP.GT.U32.AND P5, PT, R4, R17, PT ;  /* 0x000000110400720c */ /* 0x000fe20003fa4070 */
[----:B------:R0:W-:Y:S02]  /*d2c0*/  STL [R1+0x230], R10 ;  /* 0x0002300a01007387 */ /* 0x0001e40000100800 */
[----:B0-----:R-:W-:-:S04]  /*d2d0*/  IMAD.MOV.U32 R10, RZ, RZ, R9 ;  /* 0x000000ffff0a7224 */ /* 0x001fc800078e0009 */
[----:B------:R-:W-:-:S06]  /*d2e0*/  @!P4 IMAD.MOV R10, RZ, RZ, -R10 ;  /* 0x000000ffff0ac224 */ /* 0x000fcc00078e0a0a */
[----:B------:R-:W-:Y:S01]  /*d2f0*/  @!P5 IMAD.IADD R17, R17, 0x1, -R4 ;  /* 0x000000011111d824 */ /* 0x000fe200078e0a04 */
[----:B------:R0:W-:Y:S03]  /*d300*/  STL [R1+0x228], R10 ;  /* 0x0002280a01007387 */ /* 0x0001e60000100800 */
[----:B0-----:R-:W-:-:S04]  /*d310*/  IMAD.MOV.U32 R10, RZ, RZ, R17 ;  /* 0x000000ffff0a7224 */ /* 0x001fc800078e0011 */
[----:B------:R-:W-:Y:S01]  /*d320*/  @!P1 IMAD.MOV R10, RZ, RZ, -R10 ;  /* 0x000000ffff0a9224 */ /* 0x000fe200078e0a0a */
[----:B---3--:R-:W-:-:S05]  /*d330*/  IABS R8, R32 ;  /* 0x0000002000087213 */ /* 0x008fca0000000000 */
[----:B------:R-:W-:-:S04]  /*d340*/  IMAD.HI.U32 R18, R0, R8, RZ ;  /* 0x0000000800127227 */ /* 0x000fc800078e00ff */
[----:B------:R-:W-:-:S04]  /*d350*/  IMAD.MOV R18, RZ, RZ, -R18 ;  /* 0x000000ffff127224 */ /* 0x000fc800078e0a12 */
[----:B------:R-:W-:-:S05]  /*d360*/  IMAD R8, R4, R18, R8 ;  /* 0x0000001204087224 */ /* 0x000fca00078e0208 */
[----:B------:R-:W-:Y:S02]  /*d370*/  ISETP.GT.U32.AND P6, PT, R4, R8, PT ;  /* 0x000000080400720c */ /* 0x000fe40003fc4070 */
[----:B------:R-:W-:Y:S02]  /*d380*/  ISETP.GE.AND P0, PT, R32, RZ, PT ;  /* 0x000000ff2000720c */ /* 0x000fe40003f06270 */
[----:B------:R-:W-:Y:S01]  /*d390*/  IABS R2, R31 ;  /* 0x0000001f00027213 */ /* 0x000fe20000000000 */
[----:B------:R-:W3:Y:S08]  /*d3a0*/  LDL.LU R32, [R1+0x4e0] ;  /* 0x0004e00001207983 */ /* 0x000ef00000300800 */
[----:B------:R-:W-:Y:S01]  /*d3b0*/  @!P6 IMAD.IADD R8, R8, 0x1, -R4 ;  /* 0x000000010808e824 */ /* 0x000fe200078e0a04 */
[----:B------:R-:W-:Y:S01]  /*d3c0*/  ISETP.GT.U32.AND P6, PT, R4, R15, PT ;  /* 0x0000000f0400720c */ /* 0x000fe20003fc4070 */
[----:B------:R-:W-:-:S03]  /*d3d0*/  IMAD.HI.U32 R5, R0, R2, RZ ;  /* 0x0000000200057227 */ /* 0x000fc600078e00ff */
[C---:B------:R-:W-:Y:S01]  /*d3e0*/  ISETP.GT.U32.AND P4, PT, R4.reuse, R8, PT ;  /* 0x000000080400720c */ /* 0x040fe20003f84070 */
[----:B------:R-:W-:Y:S01]  /*d3f0*/  IMAD.MOV R5, RZ, RZ, -R5 ;  /* 0x000000ffff057224 */ /* 0x000fe200078e0a05 */
[----:B------:R-:W-:Y:S02]  /*d400*/  ISETP.GE.AND P2, PT, R31, RZ, PT ;  /* 0x000000ff1f00720c */ /* 0x000fe40003f46270 */
[----:B------:R-:W3:Y:S01]  /*d410*/  LDL.LU R31, [R1+0x4e4] ;  /* 0x0004e400011f7983 */ /* 0x000ee20000300800 */
[----:B------:R-:W-:-:S04]  /*d420*/  IMAD R2, R4, R5, R2 ;  /* 0x0000000504027224 */ /* 0x000fc800078e0202 */
[--C-:B------:R-:W-:Y:S01]  /*d430*/  @!P6 IMAD.IADD R15, R15, 0x1, -R4.reuse ;  /* 0x000000010f0fe824 */ /* 0x100fe200078e0a04 */
[----:B------:R0:W-:Y:S01]  /*d440*/  STL [R1+0x22c], R10 ;  /* 0x00022c0a01007387 */ /* 0x0001e20000100800 */
[----:B------:R-:W-:Y:S02]  /*d450*/  ISETP.GT.U32.AND P5, PT, R4, R2, PT ;  /* 0x000000020400720c */ /* 0x000fe40003fa4070 */
[----:B------:R-:W-:Y:S02]  /*d460*/  @!P4 IMAD.IADD R8, R8, 0x1, -R4 ;  /* 0x000000010808c824 */ /* 0x000fe400078e0a04 */
[----:B0-----:R-:W-:-:S04]  /*d470*/  IMAD.MOV.U32 R10, RZ, RZ, R15 ;  /* 0x000000ffff0a7224 */ /* 0x001fc800078e000f */
        /* <DEDUP_REMOVED lines=19> */
[----:B------:R-:W-:Y:S01]  /*d5b0*/  IMAD R6, R4, R18, R6 ;  /* 0x0000001204067224 */ /* 0x000fe200078e0206 */
[----:B--2---:R-:W-:-:S02]  /*d5c0*/  IABS R18, R33 ;  /* 0x0000002100127213 */ /* 0x004fc40000000000 */
[C---:B------:R-:W-:Y:S02]  /*d5d0*/  ISETP.GT.U32.AND P1, PT, R4.reuse, R7, PT ;  /* 0x000000070400720c */ /* 0x040fe40003f24070 */
[----:B------:R-:W-:Y:S01]  /*d5e0*/  ISETP.GT.U32.AND P4, PT, R4, R16, PT ;  /* 0x000000100400720c */ /* 0x000fe20003f84070 */
[----:B------:R-:W-:Y:S01]  /*d5f0*/  IMAD.HI.U32 R17, R0, R18, RZ ;  /* 0x0000001200117227 */ /* 0x000fe200078e00ff */
[----:B------:R-:W-:-:S03]  /*d600*/  ISETP.GT.U32.AND P6, PT, R4, R6, PT ;  /* 0x000000060400720c */ /* 0x000fc60003fc4070 */
[----:B------:R-:W-:Y:S01]  /*d610*/  IMAD.MOV R17, RZ, RZ, -R17 ;  /* 0x000000ffff117224 */ /* 0x000fe200078e0a11 */
[----:B----4-:R-:W-:-:S03]  /*d620*/  IABS R5, R36 ;  /* 0x0000002400057213 */ /* 0x010fc60000000000 */
[C---:B------:R-:W-:Y:S02]  /*d630*/  IMAD R17, R4.reuse, R17, R18 ;  /* 0x0000001104117224 */ /* 0x040fe400078e0212 */
[--C-:B------:R-:W-:Y:S01]  /*d640*/  @!P1 IMAD.IADD R7, R7, 0x1, -R4.reuse ;  /* 0x0000000107079824 */ /* 0x100fe200078e0a04 */
[----:B------:R-:W-:Y:S01]  /*d650*/  ISETP.GT.U32.AND P1, PT, R4, R2, PT ;  /* 0x000000020400720c */ /* 0x000fe20003f24070 */
[--C-:B------:R-:W-:Y:S01]  /*d660*/  @!P4 IMAD.IADD R16, R16, 0x1, -R4.reuse ;  /* 0x000000011010c824 */ /* 0x100fe200078e0a04 */
[----:B------:R-:W-:Y:S01]  /*d670*/  ISETP.GT.U32.AND P0, PT, R4, R17, PT ;  /* 0x000000110400720c */ /* 0x000fe20003f04070 */
[----:B------:R-:W-:Y:S01]  /*d680*/  @!P6 IMAD.IADD R6, R6, 0x1, -R4 ;  /* 0x000000010606e824 */ /* 0x000fe200078e0a04 */
[----:B-----5:R-:W-:Y:S01]  /*d690*/  IABS R9, R35 ;  /* 0x0000002300097213 */ /* 0x020fe20000000000 */
[----:B------:R-:W-:Y:S01]  /*d6a0*/  IMAD.HI.U32 R20, R0, R5, RZ ;  /* 0x0000000500147227 */ /* 0x000fe200078e00ff */
[C---:B------:R-:W-:Y:S02]  /*d6b0*/  ISETP.GT.U32.AND P6, PT, R4.reuse, R7, PT ;  /* 0x000000070400720c */ /* 0x040fe40003fc4070 */
[----:B------:R-:W-:Y:S01]  /*d6c0*/  ISETP.GT.U32.AND P3, PT, R4, R16, PT ;  /* 0x000000100400720c */ /* 0x000fe20003f64070 */
[----:B------:R-:W-:Y:S01]  /*d6d0*/  IMAD.HI.U32 R19, R0, R9, RZ ;  /* 0x0000000900137227 */ /* 0x000fe200078e00ff */
[----:B------:R-:W-:-:S03]  /*d6e0*/  ISETP.GT.U32.AND P4, PT, R4, R6, PT ;  /* 0x000000060400720c */ /* 0x000fc60003f84070 */
[----:B------:R-:W-:Y:S02]  /*d6f0*/  IMAD.MOV R20, RZ, RZ, -R20 ;  /* 0x000000ffff147224 */ /* 0x000fe400078e0a14 */
[--C-:B------:R-:W-:Y:S02]  /*d700*/  @!P1 IMAD.IADD R2, R2, 0x1, -R4.reuse ;  /* 0x0000000102029824 */ /* 0x100fe400078e0a04 */
[----:B------:R-:W-:Y:S02]  /*d710*/  IMAD.MOV R19, RZ, RZ, -R19 ;  /* 0x000000ffff137224 */ /* 0x000fe400078e0a13 */
[C---:B------:R-:W-:Y:S02]  /*d720*/  IMAD R5, R4.reuse, R20, R5 ;  /* 0x0000001404057224 */ /* 0x040fe400078e0205 */
[----:B------:R-:W-:Y:S02]  /*d730*/  @!P0 IMAD.IADD R17, R17, 0x1, -R4 ;  /* 0x0000000111118824 */ /* 0x000fe400078e0a04 */
[----:B0-----:R-:W-:Y:S01]  /*d740*/  IMAD.MOV.U32 R10, RZ, RZ, R2 ;  /* 0x000000ffff0a7224 */ /* 0x001fe200078e0002 */
[C---:B------:R-:W-:Y:S01]  /*d750*/  ISETP.GT.U32.AND P1, PT, R4.reuse, R5, PT ;  /* 0x000000050400720c */ /* 0x040fe20003f24070 */
[----:B------:R-:W-:-:S02]  /*d760*/  IMAD R9, R4, R19, R9 ;  /* 0x0000001304097224 */ /* 0x000fc400078e0209 */
[--C-:B------:R-:W-:Y:S01]  /*d770*/  @!P6 IMAD.IADD R7, R7, 0x1, -R4.reuse ;  /* 0x000000010707e824 */ /* 0x100fe200078e0a04 */
[----:B------:R-:W-:Y:S01]  /*d780*/  ISETP.GE.AND P6, PT, R37, RZ, PT ;  /* 0x000000ff2500720c */ /* 0x000fe20003fc6270 */
[----:B------:R-:W-:Y:S01]  /*d790*/  @!P3 IMAD.IADD R16, R16, 0x1, -R4 ;  /* 0x000000011010b824 */ /* 0x000fe200078e0a04 */
[----:B------:R-:W-:Y:S01]  /*d7a0*/  ISETP.GE.AND P3, PT, R34, RZ, PT ;  /* 0x000000ff2200720c */ /* 0x000fe20003f66270 */
[----:B------:R-:W-:Y:S01]  /*d7b0*/  @!P2 IMAD.MOV R10, RZ, RZ, -R10 ;  /* 0x000000ffff0aa224 */ /* 0x000fe200078e0a0a */
[----:B------:R-:W-:Y:S01]  /*d7c0*/  ISETP.GT.U32.AND P2, PT, R4, R17, PT ;  /* 0x000000110400720c */ /* 0x000fe20003f44070 */
[----:B------:R-:W-:Y:S01]  /*d7d0*/  @!P4 IMAD.IADD R6, R6, 0x1, -R4 ;  /* 0x000000010606c824 */ /* 0x000fe200078e0a04 */
[----:B------:R-:W-:Y:S01]  /*d7e0*/  ISETP.GT.U32.AND P4, PT, R4, R9, PT ;  /* 0x000000090400720c */ /* 0x000fe20003f84070 */
[----:B------:R-:W2:Y:S01]  /*d7f0*/  LDL.LU R34, [R1+0x4ec] ;  /* 0x0004ec0001227983 */ /* 0x000ea20000300800 */
[----:B------:R-:W-:-:S03]  /*d800*/  ISETP.GE.AND P0, PT, R33, RZ, PT ;  /* 0x000000ff2100720c */ /* 0x000fc60003f06270 */
[----:B------:R-:W4:Y:S01]  /*d810*/  LDL.LU R33, [R1+0x4f0] ;  /* 0x0004f00001217983 */ /* 0x000f220000300800 */
[----:B------:R-:W-:-:S03]  /*d820*/  @!P5 IMAD.MOV R7, RZ, RZ, -R7 ;  /* 0x000000ffff07d224 */ /* 0x000fc600078e0a07 */
[----:B------:R0:W-:Y:S01]  /*d830*/  STL [R1+0x21c], R10 ;  /* 0x00021c0a01007387 */ /* 0x0001e20000100800 */
[----:B------:R-:W-:Y:S02]  /*d840*/  @!P1 IMAD.IADD R5, R5, 0x1, -R4 ;  /* 0x0000000105059824 */ /* 0x000fe400078e0a04 */
[----:B------:R-:W-:Y:S02]  /*d850*/  @!P6 IMAD.MOV R6, RZ, RZ, -R6 ;  /* 0x000000ffff06e224 */ /* 0x000fe400078e0a06 */
[----:B0-----:R-:W-:Y:S01]  /*d860*/  IMAD.MOV.U32 R10, RZ, RZ, R16 ;  /* 0x000000ffff0a7224 */ /* 0x001fe200078e0010 */
[----:B------:R-:W-:Y:S01]  /*d870*/  STL [R1+0x218], R7 ;  /* 0x0002180701007387 */ /* 0x000fe20000100800 */
[----:B------:R-:W-:Y:S02]  /*d880*/  @!P2 IMAD.IADD R17, R17, 0x1, -R4 ;  /* 0x000000011111a824 */ /* 0x000fe400078e0a04 */
[----:B------:R-:W-:Y:S01]  /*d890*/  @!P3 IMAD.MOV R10, RZ, RZ, -R10 ;  /* 0x000000ffff0ab224 */ /* 0x000fe200078e0a0a */
[----:B------:R-:W-:Y:S01]  /*d8a0*/  STL [R1+0x214], R6 ;  /* 0x0002140601007387 */ /* 0x000fe20000100800 */
[----:B------:R-:W-:Y:S01]  /*d8b0*/  @!P4 IMAD.IADD R9, R9, 0x1, -R4 ;  /* 0x000000010909c824 */ /* 0x000fe200078e0a04 */
[----:B------:R-:W-:-:S02]  /*d8c0*/  ISETP.GT.U32.AND P4, PT, R4, R5, PT ;  /* 0x000000050400720c */ /* 0x000fc40003f84070 */
[----:B------:R0:W-:Y:S02]  /*d8d0*/  STL [R1+0x210], R10 ;  /* 0x0002100a01007387 */ /* 0x0001e40000100800 */
[----:B0-----:R-:W-:-:S04]  /*d8e0*/  IMAD.MOV.U32 R10, RZ, RZ, R17 ;  /* 0x000000ffff0a7224 */ /* 0x001fc800078e0011 */
[----:B------:R-:W-:Y:S01]  /*d8f0*/  @!P0 IMAD.MOV R10, RZ, RZ, -R10 ;  /* 0x000000ffff0a8224 */ /* 0x000fe200078e0a0a */
[----:B------:R-:W-:-:S04]  /*d900*/  ISETP.GE.AND P3, PT, R35, RZ, PT ;  /* 0x000000ff2300720c */ /* 0x000fc80003f66270 */
[----:B------:R-:W-:Y:S01]  /*d910*/  @!P4 IMAD.IADD R5, R5, 0x1, -R4 ;  /* 0x000000010505c824 */ /* 0x000fe200078e0a04 */
[----:B------:R0:W-:Y:S01]  /*d920*/  STL [R1+0x20c], R10 ;  /* 0x00020c0a01007387 */ /* 0x0001e20000100800 */
[----:B------:R-:W-:-:S13]  /*d930*/  ISETP.GT.U32.AND P5, PT, R4, R9, PT ;  /* 0x000000090400720c */ /* 0x000fda0003fa4070 */
[----:B------:R-:W-:Y:S01]  /*d940*/  @!P5 IMAD.IADD R9, R9, 0x1, -R4 ;  /* 0x000000010909d824 */ /* 0x000fe200078e0a04 */
[----:B---3--:R-:W-:-:S05]  /*d950*/  IABS R8, R32 ;  /* 0x0000002000087213 */ /* 0x008fca0000000000 */
[----:B------:R-:W-:-:S04]  /*d960*/  IMAD.HI.U32 R19, R0, R8, RZ ;  /* 0x0000000800137227 */ /* 0x000fc800078e00ff */
[----:B------:R-:W-:-:S04]  /*d970*/  IMAD.MOV R19, RZ, RZ, -R19 ;  /* 0x000000ffff137224 */ /* 0x000fc800078e0a13 */
[----:B------:R-:W-:-:S05]  /*d980*/  IMAD R8, R4, R19, R8 ;  /* 0x0000001304087224 */ /* 0x000fca00078e0208 */
[----:B------:R-:W-:Y:S02]  /*d990*/  ISETP.GT.U32.AND P6, PT, R4, R8, PT ;  /* 0x000000080400720c */ /* 0x000fe40003fc4070 */
[----:B------:R-:W-:-:S11]  /*d9a0*/  ISETP.GE.AND P4, PT, R32, RZ, PT ;  /* 0x000000ff2000720c */ /* 0x000fd60003f86270 */
[----:B------:R-:W-:Y:S01]  /*d9b0*/  @!P6 IMAD.IADD R8, R8, 0x1, -R4 ;  /* 0x000000010808e824 */ /* 0x000fe200078e0a04 */
[----:B------:R-:W-:Y:S02]  /*d9c0*/  IABS R7, R30 ;  /* 0x0000001e00077213 */ /* 0x000fe40000000000 */
[----:B------:R-:W-:Y:S02]  /*d9d0*/  ISETP.GE.AND P6, PT, R30, RZ, PT ;  /* 0x000000ff1e00720c */ /* 0x000fe40003fc6270 */
[----:B------:R-:W3:Y:S04]  /*d9e0*/  LDL.LU R30, [R1+0x4fc] ;  /* 0x0004fc00011e7983 */ /* 0x000ee80000300800 */
[----:B------:R-:W5:Y:S04]  /*d9f0*/  LDL.LU R37, [R1+0x500] ;  /* 0x0005000001257983 */ /* 0x000f680000300800 */
[----:B------:R-:W3:Y:S04]  /*da00*/  LDL.LU R35, [R1+0x504] ;  /* 0x0005040001237983 */ /* 0x000ee80000300800 */
[----:B------:R-:W3:Y:S01]  /*da10*/  LDL.LU R32, [R1+0x4f4] ;  /* 0x0004f40001207983 */ /* 0x000ee20000300800 */
[----:B------:R-:W-:-:S02]  /*da20*/  IABS R15, R31 ;  /* 0x0000001f000f7213 */ /* 0x000fc40000000000 */
[----:B------:R-:W-:Y:S02]  /*da30*/  ISETP.GE.AND P5, PT, R31, RZ, PT ;  /* 0x000000ff1f00720c */ /* 0x000fe40003fa6270 */
[----:B------:R-:W5:Y:S01]  /*da40*/  LDL.LU R31, [R1+0x4f8] ;  /* 0x0004f800011f7983 */ /* 0x000f620000300800 */
[----:B------:R-:W-:-:S04]  /*da50*/  IMAD.HI.U32 R18, R0, R15, RZ ;  /* 0x0000000f00127227 */ /* 0x000fc800078e00ff */
[----:B------:R-:W-:-:S04]  /*da60*/  IMAD.MOV R2, RZ, RZ, -R18 ;  /* 0x000000ffff027224 */ /* 0x000fc800078e0a12 */
[----:B------:R-:W-:Y:S02]  /*da70*/  IMAD R6, R4, R2, R15 ;  /* 0x0000000204067224 */ /* 0x000fe400078e020f */
[----:B------:R-:W-:-:S03]  /*da80*/  IMAD.MOV.U32 R15, RZ, RZ, R7 ;  /* 0x000000ffff0f7224 */ /* 0x000fc600078e0007 */
[----:B------:R-:W-:Y:S01]  /*da90*/  ISETP.GT.U32.AND P2, PT, R4, R6, PT ;  /* 0x000000060400720c */ /* 0x000fe20003f44070 */
[----:B------:R-:W-:Y:S01]  /*daa0*/  IMAD.HI.U32 R16, R0, R15, RZ ;  /* 0x0000000f00107227 */ /* 0x000fe200078e00ff */
[----:B------:R-:W-:-:S03]  /*dab0*/  ISETP.GE.AND P1, PT, R36, RZ, PT ;  /* 0x000000ff2400720c */ /* 0x000fc60003f26270 */
[----:B------:R-:W-:Y:S02]  /*dac0*/  IMAD.MOV R16, RZ, RZ, -R16 ;  /* 0x000000ffff107224 */ /* 0x000fe400078e0a10 */
[----:B0-----:R-:W-:Y:S02]  /*dad0*/  IMAD.MOV.U32 R10, RZ, RZ, R5 ;  /* 0x000000ffff0a7224 */ /* 0x001fe400078e0005 */
[----:B------:R-:W-:-:S04]  /*dae0*/  IMAD R15, R4, R16, R15 ;  /* 0x00000010040f7224 */ /* 0x000fc800078e020f */
[----:B------:R-:W-:Y:S01]  /*daf0*/  @!P2 IMAD.IADD R6, R6, 0x1, -R4 ;  /* 0x000000010606a824 */ /* 0x000fe200078e0a04 */
[C---:B------:R-:W-:Y:S01]  /*db00*/  ISETP.GT.U32.AND P2, PT, R4.reuse, R8, PT ;  /* 0x000000080400720c */ /* 0x040fe20003f44070 */
[----:B------:R-:W-:Y:S01]  /*db10*/  @!P1 IMAD.MOV R10, RZ, RZ, -R10 ;  /* 0x000000ffff0a9224 */ /* 0x000fe200078e0a0a */
[C---:B------:R-:W-:Y:S02]  /*db20*/  ISETP.GT.U32.AND P1, PT, R4.reuse, R15, PT ;  /* 0x0000000f0400720c */ /* 0x040fe40003f24070 */
[----:B------:R-:W-:Y:S01]  /*db30*/  ISETP.GT.U32.AND P0, PT, R4, R6, PT ;  /* 0x000000060400720c */ /* 0x000fe20003f04070 */
[----:B------:R-:W-:Y:S01]  /*db40*/  @!P3 IMAD.MOV R9, RZ, RZ, -R9 ;  /* 0x000000ffff09b224 */ /* 0x000fe200078e0a09 */
[----:B------:R0:W-:Y:S07]  /*db50*/  STL [R1+0x208], R10 ;  /* 0x0002080a01007387 */ /* 0x0001ee0000100800 */
[----:B------:R-:W-:-:S02]  /*db60*/  @!P2 IMAD.IADD R8, R8, 0x1, -R4 ;  /* 0x000000010808a824 */ /* 0x000fc400078e0a04 */
[--C-:B------:R-:W-:Y:S02]  /*db70*/  @!P1 IMAD.IADD R15, R15, 0x1, -R4.reuse ;  /* 0x000000010f0f9824 */ /* 0x100fe400078e0a04 */
[----:B------:R-:W-:Y:S01]  /*db80*/  @!P0 IMAD.IADD R6, R6, 0x1, -R4 ;  /* 0x0000000106068824 */ /* 0x000fe200078e0a04 */
[----:B--2---:R-:W-:Y:S02]  /*db90*/  IABS R7, R34 ;  /* 0x0000002200077213 */ /* 0x004fe40000000000 */
[----:B----4-:R-:W-:-:S03]  /*dba0*/  IABS R2, R33 ;  /* 0x0000002100027213 */ /* 0x010fc60000000000 */
[----:B------:R-:W-:-:S04]  /*dbb0*/  IMAD.HI.U32 R16, R0, R7, RZ ;  /* 0x0000000700107227 */ /* 0x000fc800078e00ff */
[----:B------:R-:W-:-:S04]  /*dbc0*/  IMAD.HI.U32 R5, R0, R2, RZ ;  /* 0x0000000200057227 */ /* 0x000fc800078e00ff */
[----:B------:R-:W-:Y:S02]  /*dbd0*/  IMAD.MOV R16, RZ, RZ, -R16 ;  /* 0x000000ffff107224 */ /* 0x000fe400078e0a10 */
[----:B------:R-:W-:Y:S02]  /*dbe0*/  IMAD.MOV R5, RZ, RZ, -R5 ;  /* 0x000000ffff057224 */ /* 0x000fe400078e0a05 */
[----:B------:R-:W-:Y:S01]  /*dbf0*/  @!P4 IMAD.MOV R8, RZ, RZ, -R8 ;  /* 0x000000ffff08c224 */ /* 0x000fe200078e0a08 */
[----:B------:R-:W-:Y:S01]  /*dc00*/  STL [R1+0x200], R9 ;  /* 0x0002000901007387 */ /* 0x000fe20000100800 */
[C---:B------:R-:W-:Y:S01]  /*dc10*/  IMAD R7, R4.reuse, R16, R7 ;  /* 0x0000001004077224 */ /* 0x040fe200078e0207 */
[C---:B------:R-:W-:Y:S01]  /*dc20*/  ISETP.GT.U32.AND P4, PT, R4.reuse, R15, PT ;  /* 0x0000000f0400720c */ /* 0x040fe20003f84070 */
[----:B------:R-:W-:Y:S01]  /*dc30*/  IMAD R5, R4, R5, R2 ;  /* 0x0000000504057224 */ /* 0x000fe200078e0202 */
[----:B------:R-:W-:Y:S01]  /*dc40*/  ISETP.GE.AND P3, PT, R34, RZ, PT ;  /* 0x000000ff2200720c */ /* 0x000fe20003f66270 */
[----:B0-----:R-:W-:Y:S01]  /*dc50*/  IMAD.MOV.U32 R10, RZ, RZ, R6 ;  /* 0x000000ffff0a7224 */ /* 0x001fe200078e0006 */
[----:B------:R-:W-:Y:S04]  /*dc60*/  STL [R1+0x1fc], R8 ;  /* 0x0001fc0801007387 */ /* 0x000fe80000100800 */
[----:B------:R-:W2:Y:S01]  /*dc70*/  LDL.LU R34, [R1+0x508] ;  /* 0x0005080001227983 */ /* 0x000ea20000300800 */
[----:B------:R-:W-:Y:S01]  /*dc80*/  @!P5 IMAD.MOV R10, RZ, RZ, -R10 ;  /* 0x000000ffff0ad224 */ /* 0x000fe200078e0a0a */
[----:B------:R-:W-:-:S02]  /*dc90*/  ISETP.GT.U32.AND P5, PT, R4, R7, PT ;  /* 0x000000070400720c */ /* 0x000fc40003fa4070 */
[----:B------:R-:W-:Y:S01]  /*dca0*/  ISETP.GE.AND P2, PT, R33, RZ, PT ;  /* 0x000000ff2100720c */ /* 0x000fe20003f46270 */
[----:B------:R-:W4:Y:S01]  /*dcb0*/  LDL.LU R36, [R1+0x50c] ;  /* 0x00050c0001247983 */ /* 0x000f220000300800 */
[--C-:B------:R-:W-:Y:S01]  /*dcc0*/  @!P4 IMAD.IADD R15, R15, 0x1, -R4.reuse ;  /* 0x000000010f0fc824 */ /* 0x100fe200078e0a04 */
[C---:B------:R-:W-:Y:S02]  /*dcd0*/  ISETP.GT.U32.AND P4, PT, R4.reuse, R5, PT ;  /* 0x000000050400720c */ /* 0x040fe40003f84070 */
[----:B------:R-:W2:Y:S06]  /*dce0*/  LDL.LU R33, [R1+0x560] ;  /* 0x0005600001217983 */ /* 0x000eac0000300800 */
[--C-:B------:R-:W-:Y:S01]  /*dcf0*/  @!P5 IMAD.IADD R7, R7, 0x1, -R4.reuse ;  /* 0x000000010707d824 */ /* 0x100fe200078e0a04 */
[----:B------:R0:W-:Y:S04]  /*dd00*/  STL [R1+0x1f8], R10 ;  /* 0x0001f80a01007387 */ /* 0x0001e80000100800 */
[----:B------:R-:W-:Y:S01]  /*dd10*/  @!P4 IMAD.IADD R5, R5, 0x1, -R4 ;  /* 0x000000010505c824 */ /* 0x000fe200078e0a04 */
[----:B------:R-:W-:Y:S01]  /*dd20*/  ISETP.GT.U32.AND P4, PT, R4, R7, PT ;  /* 0x000000070400720c */ /* 0x000fe20003f84070 */
[----:B0-----:R-:W-:-:S04]  /*dd30*/  IMAD.MOV.U32 R10, RZ, RZ, R15 ;  /* 0x000000ffff0a7224 */ /* 0x001fc800078e000f */
[----:B------:R-:W-:-:S05]  /*dd40*/  @!P6 IMAD.MOV R10, RZ, RZ, -R10 ;  /* 0x000000ffff0ae224 */ /* 0x000fca00078e0a0a */
[----:B------:R0:W-:Y:S03]  /*dd50*/  STL [R1+0x1f0], R10 ;  /* 0x0001f00a01007387 */ /* 0x0001e60000100800 */
[----:B------:R-:W-:-:S04]  /*dd60*/  @!P4 IMAD.IADD R7, R7, 0x1, -R4 ;  /* 0x000000010707c824 */ /* 0x000fc800078e0a04 */
        /* <DEDUP_REMOVED lines=8> */
[----:B-----5:R-:W-:Y:S01]  /*ddf0*/  IABS R18, R31 ;  /* 0x0000001f00127213 */ /* 0x020fe20000000000 */
[----:B------:R-:W3:Y:S08]  /*de00*/  LDL.LU R32, [R1+0x564] ;  /* 0x0005640001207983 */ /* 0x000ef00000300800 */
[----:B------:R-:W-:Y:S01]  /*de10*/  @!P5 IMAD.IADD R2, R2, 0x1, -R4 ;  /* 0x000000010202d824 */ /* 0x000fe200078e0a04 */
[----:B------:R-:W-:Y:S01]  /*de20*/  ISETP.GT.U32.AND P5, PT, R4, R5, PT ;  /* 0x000000050400720c */ /* 0x000fe20003fa4070 */
[----:B------:R-:W-:-:S03]  /*de30*/  IMAD.HI.U32 R6, R0, R18, RZ ;  /* 0x0000001200067227 */ /* 0x000fc600078e00ff */
[----:B------:R-:W-:Y:S01]  /*de40*/  ISETP.GT.U32.AND P6, PT, R4, R2, PT ;  /* 0x000000020400720c */ /* 0x000fe20003fc4070 */
[----:B------:R-:W-:-:S04]  /*de50*/  IMAD.MOV R6, RZ, RZ, -R6 ;  /* 0x000000ffff067224 */ /* 0x000fc800078e0a06 */
[----:B------:R-:W-:-:S04]  /*de60*/  IMAD R18, R4, R6, R18 ;  /* 0x0000000604127224 */ /* 0x000fc800078e0212 */
[----:B------:R-:W-:Y:S01]  /*de70*/  @!P5 IMAD.IADD R5, R5, 0x1, -R4 ;  /* 0x000000010505d824 */ /* 0x000fe200078e0a04 */
[----:B------:R-:W-:-:S03]  /*de80*/  ISETP.GT.U32.AND P4, PT, R4, R18, PT ;  /* 0x000000120400720c */ /* 0x000fc60003f84070 */
[----:B------:R-:W-:Y:S01]  /*de90*/  @!P2 IMAD.MOV R5, RZ, RZ, -R5 ;  /* 0x000000ffff05a224 */ /* 0x000fe200078e0a05 */
[----:B------:R-:W-:Y:S01]  /*dea0*/  ISETP.GE.AND P1, PT, R31, RZ, PT ;  /* 0x000000ff1f00720c */ /* 0x000fe20003f26270 */
[--C-:B------:R-:W-:Y:S01]  /*deb0*/  @!P6 IMAD.IADD R2, R2, 0x1, -R4.reuse ;  /* 0x000000010202e824 */ /* 0x100fe200078e0a04 */
[----:B------:R-:W5:Y:S04]  /*dec0*/  LDL.LU R31, [R1+0x568] ;  /* 0x00056800011f7983 */ /* 0x000f680000300800 */
[----:B------:R-:W-:Y:S04]  /*ded0*/  STL [R1+0x1f4], R10 ;  /* 0x0001f40a01007387 */ /* 0x000fe80000100800 */
[----:B------:R0:W-:Y:S01]  /*dee0*/  STL [R1+0x16c], R5 ;  /* 0x00016c0501007387 */ /* 0x0001e20000100800 */
[----:B------:R-:W-:-:S02]  /*def0*/  @!P4 IMAD.IADD R18, R18, 0x1, -R4 ;  /* 0x000000011212c824 */ /* 0x000fc400078e0a04 */
[----:B0-----:R-:W-:-:S04]  /*df00*/  IMAD.MOV.U32 R5, RZ, RZ, R2 ;  /* 0x000000ffff057224 */ /* 0x001fc800078e0002 */
[----:B------:R-:W-:Y:S01]  /*df10*/  @!P0 IMAD.MOV R5, RZ, RZ, -R5 ;  /* 0x000000ffff058224 */ /* 0x000fe200078e0a05 */
[----:B------:R-:W-:Y:S02]  /*df20*/  IABS R17, R30 ;  /* 0x0000001e00117213 */ /* 0x000fe40000000000 */
[----:B------:R-:W-:Y:S02]  /*df30*/  ISETP.GE.AND P4, PT, R30, RZ, PT ;  /* 0x000000ff1e00720c */ /* 0x000fe40003f86270 */
[----:B------:R-:W-:Y:S04]  /*df40*/  STL [R1+0x1e8], R5 ;  /* 0x0001e80501007387 */ /* 0x000fe80000100800 */
[----:B------:R-:W5:Y:S01]  /*df50*/  LDL.LU R30, [R1+0x56c] ;  /* 0x00056c00011e7983 */ /* 0x000f620000300800 */
[----:B------:R-:W-:Y:S01]  /*df60*/  IABS R8, R37 ;  /* 0x0000002500087213 */ /* 0x000fe20000000000 */
[----:B------:R-:W-:Y:S01]  /*df70*/  IMAD.HI.U32 R19, R0, R17, RZ ;  /* 0x0000001100137227 */ /* 0x000fe200078e00ff */
[----:B------:R-:W-:-:S03]  /*df80*/  IABS R9, R35 ;  /* 0x0000002300097213 */ /* 0x000fc60000000000 */
[----:B------:R-:W-:-:S04]  /*df90*/  IMAD.HI.U32 R16, R0, R8, RZ ;  /* 0x0000000800107227 */ /* 0x000fc800078e00ff */
[----:B------:R-:W-:Y:S02]  /*dfa0*/  IMAD.MOV R19, RZ, RZ, -R19 ;  /* 0x000000ffff137224 */ /* 0x000fe400078e0a13 */
[----:B------:R-:W-:Y:S02]  /*dfb0*/  IMAD.MOV R16, RZ, RZ, -R16 ;  /* 0x000000ffff107224 */ /* 0x000fe400078e0a10 */
[----:B------:R-:W-:-:S04]  /*dfc0*/  IMAD.HI.U32 R6, R0, R9, RZ ;  /* 0x0000000900067227 */ /* 0x000fc800078e00ff */
[C---:B------:R-:W-:Y:S02]  /*dfd0*/  IMAD R17, R4.reuse, R19, R17 ;  /* 0x0000001304117224 */ /* 0x040fe400078e0211 */
[C---:B------:R-:W-:Y:S02]  /*dfe0*/  IMAD R8, R4.reuse, R16, R8 ;  /* 0x0000001004087224 */ /* 0x040fe400078e0208 */
[----:B------:R-:W-:Y:S01]  /*dff0*/  IMAD.MOV R6, RZ, RZ, -R6 ;  /* 0x000000ffff067224 */ /* 0x000fe200078e0a06 */
[C---:B------:R-:W-:Y:S02]  /*e000*/  ISETP.GT.U32.AND P3, PT, R4.reuse, R17, PT ;  /* 0x000000110400720c */ /* 0x040fe40003f64070 */
[C---:B------:R-:W-:Y:S01]  /*e010*/  ISETP.GT.U32.AND P5, PT, R4.reuse, R8, PT ;  /* 0x000000080400720c */ /* 0x040fe20003fa4070 */
[----:B------:R-:W-:Y:S01]  /*e020*/  IMAD R9, R4, R6, R9 ;  /* 0x0000000604097224 */ /* 0x000fe200078e0209 */
[----:B--2---:R-:W-:-:S04]  /*e030*/  IABS R16, R34 ;  /* 0x0000002200107213 */ /* 0x004fc80000000000 */
[----:B------:R-:W-:Y:S01]  /*e040*/  ISETP.GT.U32.AND P6, PT, R4, R9, PT ;  /* 0x000000090400720c */ /* 0x000fe20003fc4070 */
[----:B------:R-:W-:Y:S01]  /*e050*/  IMAD.HI.U32 R20, R0, R16, RZ ;  /* 0x0000001000147227 */ /* 0x000fe200078e00ff */
[----:B------:R-:W-:-:S03]  /*e060*/  IABS R15, R33 ;  /* 0x00000021000f7213 */ /* 0x000fc60000000000 */
[----:B------:R-:W-:Y:S02]  /*e070*/  IMAD.MOV R20, RZ, RZ, -R20 ;  /* 0x000000ffff147224 */ /* 0x000fe400078e0a14 */
[--C-:B------:R-:W-:Y:S02]  /*e080*/  @!P3 IMAD.IADD R17, R17, 0x1, -R4.reuse ;  /* 0x000000011111b824 */ /* 0x100fe400078e0a04 */
[----:B------:R-:W-:Y:S01]  /*e090*/  @!P5 IMAD.IADD R8, R8, 0x1, -R4 ;  /* 0x000000010808d824 */ /* 0x000fe200078e0a04 */
[C---:B------:R-:W-:Y:S01]  /*e0a0*/  ISETP.GT.U32.AND P3, PT, R4.reuse, R18, PT ;  /* 0x000000120400720c */ /* 0x040fe20003f64070 */
[C---:B------:R-:W-:Y:S01]  /*e0b0*/  IMAD R16, R4.reuse, R20, R16 ;  /* 0x0000001404107224 */ /* 0x040fe200078e0210 */
[----:B------:R-:W-:Y:S01]  /*e0c0*/  ISETP.GT.U32.AND P5, PT, R4, R17, PT ;  /* 0x000000110400720c */ /* 0x000fe20003fa4070 */
[----:B------:R-:W-:Y:S01]  /*e0d0*/  IMAD.HI.U32 R7, R0, R15, RZ ;  /* 0x0000000f00077227 */ /* 0x000fe200078e00ff */
[C---:B------:R-:W-:Y:S02]  /*e0e0*/  ISETP.GT.U32.AND P2, PT, R4.reuse, R8, PT ;  /* 0x000000080400720c */ /* 0x040fe40003f44070 */
[----:B------:R-:W-:Y:S01]  /*e0f0*/  ISETP.GT.U32.AND P0, PT, R4, R16, PT ;  /* 0x000000100400720c */ /* 0x000fe20003f04070 */
[----:B------:R-:W-:-:S02]  /*e100*/  @!P6 IMAD.IADD R9, R9, 0x1, -R4 ;  /* 0x000000010909e824 */ /* 0x000fc400078e0a04 */
[----:B------:R-:W-:Y:S01]  /*e110*/  IMAD.MOV R7, RZ, RZ, -R7 ;  /* 0x000000ffff077224 */ /* 0x000fe200078e0a07 */
[----:B----4-:R-:W-:Y:S02]  /*e120*/  IABS R6, R36 ;  /* 0x0000002400067213 */ /* 0x010fe40000000000 */
[C---:B------:R-:W-:Y:S01]  /*e130*/  ISETP.GT.U32.AND P6, PT, R4.reuse, R9, PT ;  /* 0x000000090400720c */ /* 0x040fe20003fc4070 */
[----:B------:R-:W-:Y:S02]  /*e140*/  IMAD R15, R4, R7, R15 ;  /* 0x00000007040f7224 */ /* 0x000fe400078e020f */
[----:B------:R-:W-:Y:S02]  /*e150*/  @!P3 IMAD.IADD R18, R18, 0x1, -R4 ;  /* 0x000000011212b824 */ /* 0x000fe400078e0a04 */
[----:B------:R-:W-:-:S04]  /*e160*/  IMAD.HI.U32 R19, R0, R6, RZ ;  /* 0x0000000600137227 */ /* 0x000fc800078e00ff */
[--C-:B------:R-:W-:Y:S02]  /*e170*/  @!P5 IMAD.IADD R17, R17, 0x1, -R4.reuse ;  /* 0x000000011111d824 */ /* 0x100fe400078e0a04 */
[--C-:B------:R-:W-:Y:S01]  /*e180*/  @!P2 IMAD.IADD R8, R8, 0x1, -R4.reuse ;  /* 0x000000010808a824 */ /* 0x100fe200078e0a04 */
[----:B------:R-:W-:Y:S01]  /*e190*/  ISETP.GT.U32.AND P2, PT, R4, R15, PT ;  /* 0x0000000f0400720c */ /* 0x000fe20003f44070 */
[----:B------:R-:W-:Y:S02]  /*e1a0*/  @!P0 IMAD.IADD R16, R16, 0x1, -R4 ;  /* 0x0000000110108824 */ /* 0x000fe400078e0a04 */
[----:B------:R-:W-:Y:S02]  /*e1b0*/  IMAD.MOV.U32 R11, RZ, RZ, R18 ;  /* 0x000000ffff0b7224 */ /* 0x000fe400078e0012 */
[----:B------:R-:W-:Y:S01]  /*e1c0*/  IMAD.MOV R19, RZ, RZ, -R19 ;  /* 0x000000ffff137224 */ /* 0x000fe200078e0a13 */
[----:B------:R-:W-:Y:S01]  /*e1d0*/  ISETP.GE.AND P5, PT, R37, RZ, PT ;  /* 0x000000ff2500720c */ /* 0x000fe20003fa6270 */
[----:B------:R-:W-:-:S02]  /*e1e0*/  IMAD.MOV.U32 R10, RZ, RZ, R17 ;  /* 0x000000ffff0a7224 */ /* 0x000fc400078e0011 */
[----:B------:R-:W-:Y:S01]  /*e1f0*/  @!P1 IMAD.MOV R11, RZ, RZ, -R11 ;  /* 0x000000ffff0b9224 */ /* 0x000fe200078e0a0b */
[C---:B------:R-:W-:Y:S01]  /*e200*/  ISETP.GT.U32.AND P1, PT, R4.reuse, R16, PT ;  /* 0x000000100400720c */ /* 0x040fe20003f24070 */
[----:B------:R-:W-:Y:S02]  /*e210*/  IMAD R6, R4, R19, R6 ;  /* 0x0000001304067224 */ /* 0x000fe400078e0206 */
[----:B------:R-:W-:Y:S01]  /*e220*/  @!P6 IMAD.IADD R9, R9, 0x1, -R4 ;  /* 0x000000010909e824 */ /* 0x000fe200078e0a04 */
[----:B------:R-:W-:Y:S01]  /*e230*/  ISETP.GE.AND P6, PT, R35, RZ, PT ;  /* 0x000000ff2300720c */ /* 0x000fe20003fc6270 */
[----:B------:R-:W-:Y:S01]  /*e240*/  @!P4 IMAD.MOV R10, RZ, RZ, -R10 ;  /* 0x000000ffff0ac224 */ /* 0x000fe200078e0a0a */
[----:B------:R-:W2:Y:S01]  /*e250*/  LDL.LU R35, [R1+0x570] ;  /* 0x0005700001237983 */ /* 0x000ea20000300800 */
[----:B------:R-:W-:-:S03]  /*e260*/  ISETP.GE.AND P0, PT, R34, RZ, PT ;  /* 0x000000ff2200720c */ /* 0x000fc60003f06270 */
[----:B------:R-:W4:Y:S01]  /*e270*/  LDL.LU R34, [R1+0x574] ;  /* 0x0005740001227983 */ /* 0x000f220000300800 */
[----:B------:R-:W-:-:S03]  /*e280*/  @!P2 IMAD.IADD R15, R15, 0x1, -R4 ;  /* 0x000000010f0fa824 */ /* 0x000fc600078e0a04 */
[----:B------:R-:W-:Y:S04]  /*e290*/  STL [R1+0x1c4], R11 ;  /* 0x0001c40b01007387 */ /* 0x000fe80000100800 */
[----:B------:R0:W-:Y:S01]  /*e2a0*/  STL [R1+0x1c8], R10 ;  /* 0x0001c80a01007387 */ /* 0x0001e20000100800 */
        /* <DEDUP_REMOVED lines=9> */
[----:B------:R0:W-:Y:S01]  /*e340*/  STL [R1+0x1e4], R9 ;  /* 0x0001e40901007387 */ /* 0x0001e20000100800 */
[----:B------:R-:W-:-:S03]  /*e350*/  @!P2 IMAD.IADD R15, R15, 0x1, -R4 ;  /* 0x000000010f0fa824 */ /* 0x000fc600078e0a04 */
[----:B------:R1:W-:Y:S01]  /*e360*/  STL [R1+0x1cc], R10 ;  /* 0x0001cc0a01007387 */ /* 0x0003e20000100800 */
[----:B------:R-:W-:Y:S01]  /*e370*/  ISETP.GE.AND P6, PT, R33, RZ, PT ;  /* 0x000000ff2100720c */ /* 0x000fe20003fc6270 */
[----:B------:R-:W-:-:S05]  /*e380*/  @!P3 IMAD.IADD R6, R6, 0x1, -R4 ;  /* 0x000000010606b824 */ /* 0x000fca00078e0a04 */
[----:B------:R-:W-:-:S13]  /*e390*/  ISETP.GT.U32.AND P4, PT, R4, R6, PT ;  /* 0x000000060400720c */ /* 0x000fda0003f84070 */
[----:B------:R-:W-:Y:S01]  /*e3a0*/  @!P4 IMAD.IADD R6, R6, 0x1, -R4 ;  /* 0x000000010606c824 */ /* 0x000fe200078e0a04 */
[----:B---3--:R-:W-:-:S05]  /*e3b0*/  IABS R2, R32 ;  /* 0x0000002000027213 */ /* 0x008fca0000000000 */
[----:B------:R-:W-:-:S04]  /*e3c0*/  IMAD.HI.U32 R19, R0, R2, RZ ;  /* 0x0000000200137227 */ /* 0x000fc800078e00ff */
[----:B------:R-:W-:-:S04]  /*e3d0*/  IMAD.MOV R19, RZ, RZ, -R19 ;  /* 0x000000ffff137224 */ /* 0x000fc800078e0a13 */
[----:B------:R-:W-:-:S05]  /*e3e0*/  IMAD R2, R4, R19, R2 ;  /* 0x0000001304027224 */ /* 0x000fca00078e0202 */
[----:B------:R-:W-:Y:S02]  /*e3f0*/  ISETP.GT.U32.AND P5, PT, R4, R2, PT ;  /* 0x000000020400720c */ /* 0x000fe40003fa4070 */
[----:B-----5:R-:W-:Y:S02]  /*e400*/  IABS R7, R31 ;  /* 0x0000001f00077213 */ /* 0x020fe40000000000 */
[----:B------:R-:W-:-:S09]  /*e410*/  ISETP.GE.AND P2, PT, R31, RZ, PT ;  /* 0x000000ff1f00720c */ /* 0x000fd20003f46270 */
[----:B------:R-:W-:Y:S01]  /*e420*/  @!P5 IMAD.IADD R2, R2, 0x1, -R4 ;  /* 0x000000010202d824 */ /* 0x000fe200078e0a04 */
[----:B------:R-:W3:Y:S04]  /*e430*/  LDL.LU R31, [R1+0x580] ;  /* 0x00058000011f7983 */ /* 0x000ee80000300800 */
[----:B------:R-:W5:Y:S01]  /*e440*/  LDL.LU R37, [R1+0x584] ;  /* 0x0005840001257983 */ /* 0x000f620000300800 */
[----:B------:R-:W-:Y:S02]  /*e450*/  IABS R8, R30 ;  /* 0x0000001e00087213 */ /* 0x000fe40000000000 */
[----:B------:R-:W-:Y:S02]  /*e460*/  ISETP.GE.AND P5, PT, R30, RZ, PT ;  /* 0x000000ff1e00720c */ /* 0x000fe40003fa6270 */
[----:B------:R-:W3:Y:S04]  /*e470*/  LDL.LU R30, [R1+0x588] ;  /* 0x00058800011e7983 */ /* 0x000ee80000300800 */
[----:B------:R-:W3:Y:S01]  /*e480*/  LDL.LU R33, [R1+0x578] ;  /* 0x0005780001217983 */ /* 0x000ee20000300800 */
[----:B------:R-:W-:-:S03]  /*e490*/  ISETP.GE.AND P4, PT, R32, RZ, PT ;  /* 0x000000ff2000720c */ /* 0x000fc60003f86270 */
[----:B------:R-:W5:Y:S01]  /*e4a0*/  LDL.LU R32, [R1+0x57c] ;  /* 0x00057c0001207983 */ /* 0x000f620000300800 */
[----:B------:R-:W-:-:S04]  /*e4b0*/  IMAD.HI.U32 R5, R0, R7, RZ ;  /* 0x0000000700057227 */ /* 0x000fc800078e00ff */
[----:B------:R-:W-:-:S04]  /*e4c0*/  IMAD.MOV R5, RZ, RZ, -R5 ;  /* 0x000000ffff057224 */ /* 0x000fc800078e0a05 */
[----:B------:R-:W-:-:S05]  /*e4d0*/  IMAD R7, R4, R5, R7 ;  /* 0x0000000504077224 */ /* 0x000fca00078e0207 */
[----:B------:R-:W-:Y:S02]  /*e4e0*/  ISETP.GT.U32.AND P1, PT, R4, R7, PT ;  /* 0x000000070400720c */ /* 0x000fe40003f24070 */
[----:B------:R-:W-:Y:S01]  /*e4f0*/  ISETP.GE.AND P3, PT, R36, RZ, PT ;  /* 0x000000ff2400720c */ /* 0x000fe20003f66270 */
[----:B0-----:R-:W-:-:S10]  /*e500*/  IMAD.HI.U32 R9, R0, R8, RZ ;  /* 0x0000000800097227 */ /* 0x001fd400078e00ff */
[----:B------:R-:W-:-:S05]  /*e510*/  @!P1 IMAD.IADD R7, R7, 0x1, -R4 ;  /* 0x0000000107079824 */ /* 0x000fca00078e0a04 */
[C---:B------:R-:W-:Y:S01]  /*e520*/  ISETP.GT.U32.AND P1, PT, R4.reuse, R7, PT ;  /* 0x000000070400720c */ /* 0x040fe20003f24070 */
[----:B------:R-:W-:Y:S01]  /*e530*/  IMAD.MOV R9, RZ, RZ, -R9 ;  /* 0x000000ffff097224 */ /* 0x000fe200078e0a09 */
[C---:B------:R-:W-:Y:S01]  /*e540*/  ISETP.GT.U32.AND P0, PT, R4.reuse, R2, PT ;  /* 0x000000020400720c */ /* 0x040fe20003f04070 */
[----:B------:R-:W-:Y:S02]  /*e550*/  IMAD.MOV.U32 R11, RZ, RZ, R6 ;  /* 0x000000ffff0b7224 */ /* 0x000fe400078e0006 */
[----:B-1----:R-:W-:Y:S02]  /*e560*/  IMAD.MOV.U32 R10, RZ, RZ, R15 ;  /* 0x000000ffff0a7224 */ /* 0x002fe400078e000f */
[----:B------:R-:W-:Y:S02]  /*e570*/  IMAD R8, R4, R9, R8 ;  /* 0x0000000904087224 */ /* 0x000fe400078e0208 */
[----:B------:R-:W-:Y:S02]  /*e580*/  @!P3 IMAD.MOV R11, RZ, RZ, -R11 ;  /* 0x000000ffff0bb224 */ /* 0x000fe400078e0a0b */
[----:B------:R-:W-:-:S02]  /*e590*/  @!P6 IMAD.MOV R10, RZ, RZ, -R10 ;  /* 0x000000ffff0ae224 */ /* 0x000fc400078e0a0a */
[--C-:B------:R-:W-:Y:S01]  /*e5a0*/  @!P1 IMAD.IADD R7, R7, 0x1, -R4.reuse ;  /* 0x0000000107079824 */ /* 0x100fe200078e0a04 */
[----:B------:R-:W-:Y:S01]  /*e5b0*/  STL [R1+0x1dc], R11 ;  /* 0x0001dc0b01007387 */ /* 0x000fe20000100800 */
[----:B------:R-:W-:Y:S01]  /*e5c0*/  ISETP.GT.U32.AND P3, PT, R4, R8, PT ;  /* 0x000000080400720c */ /* 0x000fe20003f64070 */
[----:B------:R-:W-:Y:S02]  /*e5d0*/  @!P0 IMAD.IADD R2, R2, 0x1, -R4 ;  /* 0x0000000102028824 */ /* 0x000fe400078e0a04 */
[----:B------:R0:W-:Y:S01]  /*e5e0*/  STL [R1+0x1d0], R10 ;  /* 0x0001d00a01007387 */ /* 0x0001e20000100800 */
[----:B--2---:R-:W-:Y:S02]  /*e5f0*/  IABS R17, R35 ;  /* 0x0000002300117213 */ /* 0x004fe40000000000 */
[----:B----4-:R-:W-:-:S03]  /*e600*/  IABS R5, R34 ;  /* 0x0000002200057213 */ /* 0x010fc60000000000 */
[----:B------:R-:W-:-:S04]  /*e610*/  IMAD.HI.U32 R9, R0, R17, RZ ;  /* 0x0000001100097227 */ /* 0x000fc800078e00ff */
[----:B------:R-:W-:-:S04]  /*e620*/  IMAD.HI.U32 R6, R0, R5, RZ ;  /* 0x0000000500067227 */ /* 0x000fc800078e00ff */
[----:B------:R-:W-:Y:S02]  /*e630*/  IMAD.MOV R9, RZ, RZ, -R9 ;  /* 0x000000ffff097224 */ /* 0x000fe400078e0a09 */
[----:B------:R-:W-:Y:S02]  /*e640*/  IMAD.MOV R6, RZ, RZ, -R6 ;  /* 0x000000ffff067224 */ /* 0x000fe400078e0a06 */
[C---:B------:R-:W-:Y:S02]  /*e650*/  IMAD R17, R4.reuse, R9, R17 ;  /* 0x0000000904117224 */ /* 0x040fe400078e0211 */
[----:B------:R-:W-:Y:S02]  /*e660*/  IMAD R5, R4, R6, R5 ;  /* 0x0000000604057224 */ /* 0x000fe400078e0205 */
[----:B0-----:R-:W-:Y:S02]  /*e670*/  IMAD.MOV.U32 R10, RZ, RZ, R7 ;  /* 0x000000ffff0a7224 */ /* 0x001fe400078e0007 */
[----:B------:R-:W-:-:S02]  /*e680*/  @!P4 IMAD.MOV R2, RZ, RZ, -R2 ;  /* 0x000000ffff02c224 */ /* 0x000fc400078e0a02 */
[----:B------:R-:W-:Y:S01]  /*e690*/  @!P2 IMAD.MOV R10, RZ, RZ, -R10 ;  /* 0x000000ffff0aa224 */ /* 0x000fe200078e0a0a */
[----:B------:R-:W-:Y:S02]  /*e6a0*/  ISETP.GT.U32.AND P2, PT, R4, R17, PT ;  /* 0x000000110400720c */ /* 0x000fe40003f44070 */
[----:B------:R5:W-:Y:S01]  /*e6b0*/  STL [R1+0x1d8], R2 ;  /* 0x0001d80201007387 */ /* 0x000be20000100800 */
[----:B------:R-:W-:-:S03]  /*e6c0*/  ISETP.GE.AND P6, PT, R35, RZ, PT ;  /* 0x000000ff2300720c */ /* 0x000fc60003fc6270 */
[----:B------:R-:W2:Y:S01]  /*e6d0*/  LDL.LU R36, [R1+0x58c] ;  /* 0x00058c0001247983 */ /* 0x000ea20000300800 */
[----:B------:R-:W-:-:S05]  /*e6e0*/  @!P3 IMAD.IADD R8, R8, 0x1, -R4 ;  /* 0x000000010808b824 */ /* 0x000fca00078e0a04 */
[----:B------:R-:W-:Y:S01]  /*e6f0*/  ISETP.GT.U32.AND P4, PT, R4, R8, PT ;  /* 0x000000080400720c */ /* 0x000fe20003f84070 */
[----:B------:R-:W-:-:S12]  /*e700*/  @!P2 IMAD.IADD R17, R17, 0x1, -R4 ;  /* 0x000000011111a824 */ /* 0x000fd800078e0a04 */
[----:B------:R-:W-:Y:S01]  /*e710*/  @!P4 IMAD.IADD R8, R8, 0x1, -R4 ;  /* 0x000000010808c824 */ /* 0x000fe200078e0a04 */
[----:B------:R-:W-:Y:S02]  /*e720*/  ISETP.GT.U32.AND P4, PT, R4, R5, PT ;  /* 0x000000050400720c */ /* 0x000fe40003f84070 */
[----:B------:R-:W-:-:S11]  /*e730*/  ISETP.GE.AND P0, PT, R34, RZ, PT ;  /* 0x000000ff2200720c */ /* 0x000fd60003f06270 */
[----:B------:R-:W-:Y:S01]  /*e740*/  @!P4 IMAD.IADD R5, R5, 0x1, -R4 ;  /* 0x000000010505c824 */ /* 0x000fe200078e0a04 */
[----:B------:R-:W-:-:S13]  /*e750*/  ISETP.GT.U32.AND P4, PT, R4, R17, PT ;  /* 0x000000110400720c */ /* 0x000fda0003f84070 */
[----:B------:R-:W-:Y:S01]  /*e760*/  @!P4 IMAD.IADD R17, R17, 0x1, -R4 ;  /* 0x000000011111c824 */ /* 0x000fe200078e0a04 */
[----:B---3--:R-:W-:-:S05]  /*e770*/  IABS R6, R33 ;  /* 0x0000002100067213 */ /* 0x008fca0000000000 */
[----:B------:R-:W-:Y:S01]  /*e780*/  IMAD.HI.U32 R18, R0, R6, RZ ;  /* 0x0000000600127227 */ /* 0x000fe200078e00ff */
[----:B------:R-:W-:Y:S02]  /*e790*/  ISETP.GE.AND P1, PT, R33, RZ, PT ;  /* 0x000000ff2100720c */ /* 0x000fe40003f26270 */
[----:B------:R-:W3:Y:S01]  /*e7a0*/  LDL.LU R33, [R1+0x590] ;  /* 0x0005900001217983 */ /* 0x000ee20000300800 */
[----:B------:R-:W-:-:S03]  /*e7b0*/  IMAD.MOV R18, RZ, RZ, -R18 ;  /* 0x000000ffff127224 */ /* 0x000fc600078e0a12 */
[----:B------:R-:W4:Y:S01]  /*e7c0*/  LDL.LU R35, [R1+0x594] ;  /* 0x0005940001237983 */ /* 0x000f220000300800 */
[----:B------:R-:W-:-:S05]  /*e7d0*/  IMAD R6, R4, R18, R6 ;  /* 0x0000001204067224 */ /* 0x000fca00078e0206 */
[----:B------:R-:W-:Y:S02]  /*e7e0*/  ISETP.GT.U32.AND P2, PT, R4, R6, PT ;  /* 0x000000060400720c */ /* 0x000fe40003f44070 */
[----:B-----5:R-:W-:-:S05]  /*e7f0*/  IABS R2, R32 ;  /* 0x0000002000027213 */ /* 0x020fca0000000000 */
[----:B------:R-:W-:Y:S01]  /*e800*/  IMAD.HI.U32 R15, R0, R2, RZ ;  /* 0x00000002000f7227 */ /* 0x000fe200078e00ff */
[----:B------:R-:W-:-:S03]  /*e810*/  IABS R7, R30 ;  /* 0x0000001e00077213 */ /* 0x000fc60000000000 */
[----:B------:R-:W-:Y:S02]  /*e820*/  IMAD.MOV R15, RZ, RZ, -R15 ;  /* 0x000000ffff0f7224 */ /* 0x000fe400078e0a0f */
[----:B------:R-:W-:Y:S01]  /*e830*/  @!P2 IMAD.IADD R6, R6, 0x1, -R4 ;  /* 0x000000010606a824 */ /* 0x000fe200078e0a04 */
[----:B------:R0:W-:Y:S01]  /*e840*/  STL [R1+0x1d4], R10 ;  /* 0x0001d40a01007387 */ /* 0x0001e20000100800 */
[----:B------:R-:W-:Y:S02]  /*e850*/  IMAD R2, R4, R15, R2 ;  /* 0x0000000f04027224 */ /* 0x000fe400078e0202 */
[----:B------:R-:W-:Y:S01]  /*e860*/  IMAD.HI.U32 R15, R0, R7, RZ ;  /* 0x00000007000f7227 */ /* 0x000fe200078e00ff */
[----:B------:R-:W-:-:S03]  /*e870*/  ISETP.GT.U32.AND P2, PT, R4, R6, PT ;  /* 0x000000060400720c */ /* 0x000fc60003f44070 */
[----:B------:R-:W-:Y:S02]  /*e880*/  IMAD.MOV R15, RZ, RZ, -R15 ;  /* 0x000000ffff0f7224 */ /* 0x000fe400078e0a0f */
[----:B0-----:R-:W-:-:S04]  /*e890*/  IMAD.MOV.U32 R10, RZ, RZ, R8 ;  /* 0x000000ffff0a7224 */ /* 0x001fc800078e0008 */
[----:B------:R-:W-:Y:S02]  /*e8a0*/  @!P5 IMAD.MOV R10, RZ, RZ, -R10 ;  /* 0x000000ffff0ad224 */ /* 0x000fe400078e0a0a */
[----:B------:R-:W-:-:S03]  /*e8b0*/  IMAD R7, R4, R15, R7 ;  /* 0x0000000f04077224 */ /* 0x000fc600078e0207 */
[----:B------:R0:W-:Y:S01]  /*e8c0*/  STL [R1+0x1bc], R10 ;  /* 0x0001bc0a01007387 */ /* 0x0001e20000100800 */
[--C-:B------:R-:W-:Y:S01]  /*e8d0*/  @!P2 IMAD.IADD R6, R6, 0x1, -R4.reuse ;  /* 0x000000010606a824 */ /* 0x100fe200078e0a04 */
[C---:B------:R-:W-:Y:S02]  /*e8e0*/  ISETP.GT.U32.AND P5, PT, R4.reuse, R5, PT ;  /* 0x000000050400720c */ /* 0x040fe40003fa4070 */
[----:B------:R-:W5:Y:S01]  /*e8f0*/  LDL.LU R34, [R1+0x598] ;  /* 0x0005980001227983 */ /* 0x000f620000300800 */
[C---:B------:R-:W-:Y:S02]  /*e900*/  ISETP.GT.U32.AND P2, PT, R4.reuse, R7, PT ;  /* 0x000000070400720c */ /* 0x040fe40003f44070 */
[----:B------:R-:W-:Y:S02]  /*e910*/  ISETP.GT.U32.AND P4, PT, R4, R2, PT ;  /* 0x000000020400720c */ /* 0x000fe40003f84070 */
[----:B------:R-:W-:Y:S01]  /*e920*/  ISETP.GE.AND P3, PT, R32, RZ, PT ;  /* 0x000000ff2000720c */ /* 0x000fe20003f66270 */
[----:B0-----:R-:W-:Y:S01]  /*e930*/  IMAD.MOV.U32 R10, RZ, RZ, R17 ;  /* 0x000000ffff0a7224 */ /* 0x001fe200078e0011 */
[----:B------:R-:W5:Y:S04]  /*e940*/  LDL.LU R32, [R1+0x59c] ;  /* 0x00059c0001207983 */ /* 0x000f680000300800 */
[----:B------:R-:W-:-:S03]  /*e950*/  @!P5 IMAD.IADD R5, R5, 0x1, -R4 ;  /* 0x000000010505d824 */ /* 0x000fc600078e0a04 */
[----:B------:R-:W-:Y:S02]  /*e960*/  @!P2 IMAD.IADD R7, R7, 0x1, -R4 ;  /* 0x000000010707a824 */ /* 0x000fe400078e0a04 */
[----:B------:R-:W-:-:S03]  /*e970*/  @!P0 IMAD.MOV R5, RZ, RZ, -R5 ;  /* 0x000000ffff058224 */ /* 0x000fc600078e0a05 */
[----:B------:R-:W-:Y:S01]  /*e980*/  ISETP.GT.U32.AND P0, PT, R4, R7, PT ;  /* 0x000000070400720c */ /* 0x000fe20003f04070 */
[----:B------:R-:W-:Y:S02]  /*e990*/  @!P6 IMAD.MOV R10, RZ, RZ, -R10 ;  /* 0x000000ffff0ae224 */ /* 0x000fe400078e0a0a */
[----:B------:R-:W-:Y:S01]  /*e9a0*/  @!P1 IMAD.MOV R6, RZ, RZ, -R6 ;  /* 0x000000ffff069224 */ /* 0x000fe200078e0a06 */
[----:B------:R-:W-:Y:S01]  /*e9b0*/  IABS R16, R31 ;  /* 0x0000001f00107213 */ /* 0x000fe20000000000 */
[----:B------:R-:W-:Y:S01]  /*e9c0*/  @!P4 IMAD.IADD R2, R2, 0x1, -R4 ;  /* 0x000000010202c824 */ /* 0x000fe200078e0a04 */
[----:B------:R0:W-:Y:S01]  /*e9d0*/  STL [R1+0x1c0], R10 ;  /* 0x0001c00a01007387 */ /* 0x0001e20000100800 */
[----:B------:R-:W-:-:S03]  /*e9e0*/  ISETP.GE.AND P4, PT, R31, RZ, PT ;  /* 0x000000ff1f00720c */ /* 0x000fc60003f86270 */
[----:B------:R-:W-:Y:S04]  /*e9f0*/  STL [R1+0x1b8], R5 ;  /* 0x0001b80501007387 */ /* 0x000fe80000100800 */
[----:B------:R-:W-:Y:S01]  /*ea00*/  STL [R1+0x1b4], R6 ;  /* 0x0001b40601007387 */ /* 0x000fe20000100800 */
[----:B------:R-:W-:Y:S01]  /*ea10*/  @!P0 IMAD.IADD R7, R7, 0x1, -R4 ;  /* 0x0000000107078824 */ /* 0x000fe200078e0a04 */
[----:B------:R-:W-:Y:S02]  /*ea20*/  ISETP.GE.AND P0, PT, R30, RZ, PT ;  /* 0x000000ff1e00720c */ /* 0x000fe40003f06270 */
[----:B------:R-:W5:Y:S04]  /*ea30*/  LDL.LU R31, [R1+0x5a0] ;  /* 0x0005a000011f7983 */ /* 0x000f680000300800 */
[----:B------:R-:W5:Y:S01]  /*ea40*/  LDL.LU R30, [R1+0x5a4] ;  /* 0x0005a400011e7983 */ /* 0x000f620000300800 */
        /* <DEDUP_REMOVED lines=8> */
[----:B--2---:R-:W-:-:S04]  /*ead0*/  IABS R18, R36 ;  /* 0x0000002400127213 */ /* 0x004fc80000000000 */
[----:B------:R-:W-:Y:S01]  /*eae0*/  ISETP.GT.U32.AND P6, PT, R4, R16, PT ;  /* 0x000000100400720c */ /* 0x000fe20003fc4070 */
[----:B------:R-:W-:-:S06]  /*eaf0*/  IMAD.HI.U32 R17, R0, R18, RZ ;  /* 0x0000001200117227 */ /* 0x000fcc00078e00ff */
[----:B------:R-:W-:Y:S02]  /*eb00*/  @!P5 IMAD.IADD R9, R9, 0x1, -R4 ;  /* 0x000000010909d824 */ /* 0x000fe400078e0a04 */
[----:B------:R-:W-:-:S03]  /*eb10*/  IMAD.MOV R17, RZ, RZ, -R17 ;  /* 0x000000ffff117224 */ /* 0x000fc600078e0a11 */
[C---:B------:R-:W-:Y:S01]  /*eb20*/  ISETP.GT.U32.AND P2, PT, R4.reuse, R9, PT ;  /* 0x000000090400720c */ /* 0x040fe20003f44070 */
[----:B------:R-:W-:Y:S02]  /*eb30*/  IMAD R17, R4, R17, R18 ;  /* 0x0000001104117224 */ /* 0x000fe400078e0212 */
[----:B------:R-:W-:Y:S01]  /*eb40*/  @!P6 IMAD.IADD R16, R16, 0x1, -R4 ;  /* 0x000000011010e824 */ /* 0x000fe200078e0a04 */
[C---:B------:R-:W-:Y:S02]  /*eb50*/  ISETP.GT.U32.AND P6, PT, R4.reuse, R2, PT ;  /* 0x000000020400720c */ /* 0x040fe40003fc4070 */
[C---:B------:R-:W-:Y:S02]  /*eb60*/  ISETP.GT.U32.AND P1, PT, R4.reuse, R17, PT ;  /* 0x000000110400720c */ /* 0x040fe40003f24070 */
[----:B------:R-:W-:-:S05]  /*eb70*/  ISETP.GT.U32.AND P5, PT, R4, R16, PT ;  /* 0x000000100400720c */ /* 0x000fca0003fa4070 */
[----:B------:R-:W-:-:S04]  /*eb80*/  @!P2 IMAD.IADD R9, R9, 0x1, -R4 ;  /* 0x000000010909a824 */ /* 0x000fc800078e0a04 */
[--C-:B------:R-:W-:Y:S02]  /*eb90*/  @!P6 IMAD.IADD R2, R2, 0x1, -R4.reuse ;  /* 0x000000010202e824 */ /* 0x100fe400078e0a04 */
[--C-:B------:R-:W-:Y:S02]  /*eba0*/  @!P1 IMAD.IADD R17, R17, 0x1, -R4.reuse ;  /* 0x0000000111119824 */ /* 0x100fe400078e0a04 */
[----:B------:R-:W-:Y:S01]  /*ebb0*/  @!P5 IMAD.IADD R16, R16, 0x1, -R4 ;  /* 0x000000011010d824 */ /* 0x000fe200078e0a04 */
[----:B------:R-:W-:Y:S01]  /*ebc0*/  ISETP.GE.AND P5, PT, R37, RZ, PT ;  /* 0x000000ff2500720c */ /* 0x000fe20003fa6270 */
[----:B------:R-:W-:Y:S01]  /*ebd0*/  @!P3 IMAD.MOV R2, RZ, RZ, -R2 ;  /* 0x000000ffff02b224 */ /* 0x000fe200078e0a02 */
[----:B------:R-:W-:Y:S01]  /*ebe0*/  ISETP.GE.AND P1, PT, R36, RZ, PT ;  /* 0x000000ff2400720c */ /* 0x000fe20003f26270 */
[----:B0-----:R-:W-:-:S04]  /*ebf0*/  IMAD.MOV.U32 R10, RZ, RZ, R16 ;  /* 0x000000ffff0a7224 */ /* 0x001fc800078e0010 */
[----:B------:R-:W-:Y:S01]  /*ec00*/  @!P4 IMAD.MOV R10, RZ, RZ, -R10 ;  /* 0x000000ffff0ac224 */ /* 0x000fe200078e0a0a */
[----:B------:R-:W-:Y:S01]  /*ec10*/  STL [R1+0x1b0], R2 ;  /* 0x0001b00201007387 */ /* 0x000fe20000100800 */
[----:B------:R-:W-:-:S04]  /*ec20*/  @!P0 IMAD.MOV R7, RZ, RZ, -R7 ;  /* 0x000000ffff078224 */ /* 0x000fc800078e0a07 */
[----:B------:R-:W-:Y:S01]  /*ec30*/  @!P5 IMAD.MOV R9, RZ, RZ, -R9 ;  /* 0x000000ffff09d224 */ /* 0x000fe200078e0a09 */
[----:B----4-:R-:W-:Y:S02]  /*ec40*/  IABS R8, R35 ;  /* 0x0000002300087213 */ /* 0x010fe40000000000 */
[----:B---3--:R-:W-:-:S03]  /*ec50*/  IABS R15, R33 ;  /* 0x00000021000f7213 */ /* 0x008fc60000000000 */
[----:B------:R-:W-:-:S04]  /*ec60*/  IMAD.HI.U32 R19, R0, R8, RZ ;  /* 0x0000000800137227 */ /* 0x000fc800078e00ff */
[----:B------:R-:W-:Y:S02]  /*ec70*/  IMAD.MOV R19, RZ, RZ, -R19 ;  /* 0x000000ffff137224 */ /* 0x000fe400078e0a13 */
[----:B------:R-:W-:-:S04]  /*ec80*/  IMAD.HI.U32 R20, R0, R15, RZ ;  /* 0x0000000f00147227 */ /* 0x000fc800078e00ff */
[----:B------:R-:W-:Y:S02]  /*ec90*/  IMAD R8, R4, R19, R8 ;  /* 0x0000001304087224 */ /* 0x000fe400078e0208 */
[----:B------:R-:W-:-:S03]  /*eca0*/  IMAD.MOV R20, RZ, RZ, -R20 ;  /* 0x000000ffff147224 */ /* 0x000fc600078e0a14 */
[C---:B------:R-:W-:Y:S01]  /*ecb0*/  ISETP.GT.U32.AND P2, PT, R4.reuse, R8, PT ;  /* 0x000000080400720c */ /* 0x040fe20003f44070 */
[----:B------:R-:W-:-:S05]  /*ecc0*/  IMAD R15, R4, R20, R15 ;  /* 0x00000014040f7224 */ /* 0x000fca00078e020f */
[----:B------:R-:W-:-:S07]  /*ecd0*/  ISETP.GT.U32.AND P6, PT, R4, R15, PT ;  /* 0x0000000f0400720c */ /* 0x000fce0003fc4070 */
[----:B------:R-:W-:Y:S01]  /*ece0*/  @!P2 IMAD.IADD R8, R8, 0x1, -R4 ;  /* 0x000000010808a824 */ /* 0x000fe200078e0a04 */
[----:B------:R-:W-:-:S05]  /*ecf0*/  ISETP.GT.U32.AND P2, PT, R4, R17, PT ;  /* 0x000000110400720c */ /* 0x000fca0003f44070 */
[----:B------:R-:W-:Y:S01]  /*ed00*/  @!P6 IMAD.IADD R15, R15, 0x1, -R4 ;  /* 0x000000010f0fe824 */ /* 0x000fe200078e0a04 */
[----:B-----5:R-:W-:-:S04]  /*ed10*/  IABS R18, R34 ;  /* 0x0000002200127213 */ /* 0x020fc80000000000 */
[----:B------:R-:W-:Y:S01]  /*ed20*/  ISETP.GT.U32.AND P3, PT, R4, R15, PT ;  /* 0x0000000f0400720c */ /* 0x000fe20003f64070 */
[----:B------:R-:W-:Y:S01]  /*ed30*/  IMAD.HI.U32 R19, R0, R18, RZ ;  /* 0x0000001200137227 */ /* 0x000fe200078e00ff */
[----:B------:R-:W-:Y:S02]  /*ed40*/  ISETP.GE.AND P6, PT, R33, RZ, PT ;  /* 0x000000ff2100720c */ /* 0x000fe40003fc6270 */
[----:B------:R-:W2:Y:S01]  /*ed50*/  LDL.LU R33, [R1+0x5a8] ;  /* 0x0005a80001217983 */ /* 0x000ea20000300800 */
[----:B------:R-:W-:Y:S02]  /*ed60*/  IMAD.MOV R19, RZ, RZ, -R19 ;  /* 0x000000ffff137224 */ /* 0x000fe400078e0a13 */
[----:B------:R-:W-:Y:S01]  /*ed70*/  @!P2 IMAD.IADD R17, R17, 0x1, -R4 ;  /* 0x000000011111a824 */ /* 0x000fe200078e0a04 */
[C---:B------:R-:W-:Y:S01]  /*ed80*/  ISETP.GT.U32.AND P4, PT, R4.reuse, R8, PT ;  /* 0x000000080400720c */ /* 0x040fe20003f84070 */
[----:B------:R-:W-:Y:S01]  /*ed90*/  IMAD R18, R4, R19, R18 ;  /* 0x0000001304127224 */ /* 0x000fe200078e0212 */
[----:B------:R0:W-:Y:S01]  /*eda0*/  STL [R1+0x1ac], R10 ;  /* 0x0001ac0a01007387 */ /* 0x0001e20000100800 */
[----:B------:R-:W-:-:S03]  /*edb0*/  ISETP.GE.AND P0, PT, R35, RZ, PT ;  /* 0x000000ff2300720c */ /* 0x000fc60003f06270 */
[----:B------:R-:W-:Y:S01]  /*edc0*/  ISETP.GT.U32.AND P5, PT, R4, R18, PT ;  /* 0x000000120400720c */ /* 0x000fe20003fa4070 */
[----:B0-----:R-:W-:Y:S01]  /*edd0*/  IMAD.MOV.U32 R10, RZ, RZ, R17 ;  /* 0x000000ffff0a7224 */ /* 0x001fe200078e0011 */
[----:B------:R-:W-:Y:S01]  /*ede0*/  IABS R5, R32 ;  /* 0x0000002000057213 */ /* 0x000fe20000000000 */
[----:B------:R-:W-:Y:S02]  /*edf0*/  @!P3 IMAD.IADD R15, R15, 0x1, -R4 ;  /* 0x000000010f0fb824 */ /* 0x000fe400078e0a04 */
[----:B------:R-:W-:Y:S01]  /*ee00*/  @!P1 IMAD.MOV R10, RZ, RZ, -R10 ;  /* 0x000000ffff0a9224 */ /* 0x000fe200078e0a0a */
[----:B------:R-:W-:Y:S01]  /*ee10*/  STL [R1+0x1a8], R9 ;  /* 0x0001a80901007387 */ /* 0x000fe20000100800 */
[----:B------:R-:W-:-:S03]  /*ee20*/  IMAD.HI.U32 R6, R0, R5, RZ ;  /* 0x0000000500067227 */ /* 0x000fc600078e00ff */
[----:B------:R-:W-:Y:S01]  /*ee30*/  STL [R1+0x1a4], R7 ;  /* 0x0001a40701007387 */ /* 0x000fe20000100800 */
[----:B------:R-:W-:-:S03]  /*ee40*/  @!P4 IMAD.IADD R8, R8, 0x1, -R4 ;  /* 0x000000010808c824 */ /* 0x000fc600078e0a04 */
[----:B------:R0:W-:Y:S01]  /*ee50*/  STL [R1+0x1a0], R10 ;  /* 0x0001a00a01007387 */ /* 0x0001e20000100800 */
[----:B------:R-:W-:Y:S01]  /*ee60*/  IMAD.MOV R6, RZ, RZ, -R6 ;  /* 0x000000ffff067224 */ /* 0x000fe200078e0a06 */
[----:B------:R-:W-:Y:S01]  /*ee70*/  ISETP.GE.AND P4, PT, R32, RZ, PT ;  /* 0x000000ff2000720c */ /* 0x000fe20003f86270 */
[----:B------:R-:W-:Y:S01]  /*ee80*/  @!P0 IMAD.MOV R8, RZ, RZ, -R8 ;  /* 0x000000ffff088224 */ /* 0x000fe200078e0a08 */
[----:B------:R-:W-:Y:S01]  /*ee90*/  IABS R2, R31 ;  /* 0x0000001f00027213 */ /* 0x000fe20000000000 */
[----:B------:R-:W-:Y:S02]  /*eea0*/  @!P5 IMAD.IADD R18, R18, 0x1, -R4 ;  /* 0x000000011212d824 */ /* 0x000fe400078e0a04 */
[----:B0-----:R-:W-:Y:S01]  /*eeb0*/  IMAD.MOV.U32 R10, RZ, RZ, R15 ;  /* 0x000000ffff0a7224 */ /* 0x001fe200078e000f */
[----:B------:R-:W-:Y:S01]  /*eec0*/  ISETP.GE.AND P5, PT, R31, RZ, PT ;  /* 0x000000ff1f00720c */ /* 0x000fe20003fa6270 */
[----:B------:R-:W3:Y:S02]  /*eed0*/  LDL.LU R32, [R1+0x5b4] ;  /* 0x0005b40001207983 */ /* 0x000ee40000300800 */
[----:B------:R-:W-:-:S02]  /*eee0*/  @!P6 IMAD.MOV R10, RZ, RZ, -R10 ;  /* 0x000000ffff0ae224 */ /* 0x000fc400078e0a0a */
[----:B------:R-:W4:Y:S01]  /*eef0*/  LDL.LU R31, [R1+0x5ac] ;  /* 0x0005ac00011f7983 */ /* 0x000f220000300800 */
[----:B------:R-:W-:Y:S01]  /*ef00*/  IMAD R5, R4, R6, R5 ;  /* 0x0000000604057224 */ /* 0x000fe200078e0205 */
[----:B------:R-:W-:Y:S02]  /*ef10*/  IABS R6, R30 ;  /* 0x0000001e00067213 */ /* 0x000fe40000000000 */
[----:B------:R-:W-:Y:S01]  /*ef20*/  STL [R1+0x19c], R10 ;  /* 0x00019c0a01007387 */ /* 0x000fe20000100800 */
[----:B------:R-:W-:-:S03]  /*ef30*/  ISETP.GE.AND P0, PT, R30, RZ, PT ;  /* 0x000000ff1e00720c */ /* 0x000fc60003f06270 */
[----:B------:R0:W-:Y:S04]  /*ef40*/  STL [R1+0x198], R8 ;  /* 0x0001980801007387 */ /* 0x0001e80000100800 */
[----:B------:R-:W5:Y:S01]  /*ef50*/  LDL.LU R30, [R1+0x5b0] ;  /* 0x0005b000011e7983 */ /* 0x000f620000300800 */
[----:B------:R-:W-:Y:S01]  /*ef60*/  ISETP.GT.U32.AND P2, PT, R4, R5, PT ;  /* 0x000000050400720c */ /* 0x000fe20003f44070 */
[----:B------:R-:W-:-:S04]  /*ef70*/  IMAD.HI.U32 R7, R0, R2, RZ ;  /* 0x0000000200077227 */ /* 0x000fc800078e00ff */
[----:B------:R-:W-:-:S04]  /*ef80*/  IMAD.MOV R9, RZ, RZ, -R7 ;  /* 0x000000ffff097224 */ /* 0x000fc800078e0a07 */
[----:B------:R-:W-:-:S04]  /*ef90*/  IMAD R2, R4, R9, R2 ;  /* 0x0000000904027224 */ /* 0x000fc800078e0202 */
[----:B------:R-:W-:Y:S01]  /*efa0*/  @!P2 IMAD.IADD R5, R5, 0x1, -R4 ;  /* 0x000000010505a824 */ /* 0x000fe200078e0a04 */
[C---:B------:R-:W-:Y:S02]  /*efb0*/  ISETP.GT.U32.AND P2, PT, R4.reuse, R18, PT ;  /* 0x000000120400720c */ /* 0x040fe40003f44070 */
[----:B------:R-:W-:Y:S02]  /*efc0*/  ISETP.GT.U32.AND P6, PT, R4, R2, PT ;  /* 0x000000020400720c */ /* 0x000fe40003fc4070 */
[----:B------:R-:W-:Y:S02]  /*efd0*/  ISETP.GE.AND P3, PT, R34, RZ, PT ;  /* 0x000000ff2200720c */ /* 0x000fe40003f66270 */
[----:B------:R-:W-:Y:S01]  /*efe0*/  ISETP.GT.U32.AND P1, PT, R4, R5, PT ;  /* 0x000000050400720c */ /* 0x000fe20003f24070 */
[----:B------:R-:W-:-:S06]  /*eff0*/  IMAD.HI.U32 R7, R0, R6, RZ ;  /* 0x0000000600077227 */ /* 0x000fcc00078e00ff */
[--C-:B------:R-:W-:Y:S02]  /*f000*/  @!P2 IMAD.IADD R18, R18, 0x1, -R4.reuse ;  /* 0x000000011212a824 */ /* 0x100fe400078e0a04 */
[----:B------:R-:W-:Y:S02]  /*f010*/  @!P6 IMAD.IADD R2, R2, 0x1, -R4 ;  /* 0x000000010202e824 */ /* 0x000fe400078e0a04 */
[----:B0-----:R-:W-:Y:S02]  /*f020*/  IMAD.MOV.U32 R8, RZ, RZ, R18 ;  /* 0x000000ffff087224 */ /* 0x001fe400078e0012 */
[----:B------:R-:W-:Y:S02]  /*f030*/  IMAD.MOV R7, RZ, RZ, -R7 ;  /* 0x000000ffff077224 */ /* 0x000fe400078e0a07 */
[----:B------:R-:W-:Y:S01]  /*f040*/  @!P3 IMAD.MOV R8, RZ, RZ, -R8 ;  /* 0x000000ffff08b224 */ /* 0x000fe200078e0a08 */
[C---:B------:R-:W-:Y:S01]  /*f050*/  ISETP.GT.U32.AND P3, PT, R4.reuse, R2, PT ;  /* 0x000000020400720c */ /* 0x040fe20003f64070 */
[----:B------:R-:W-:-:S02]  /*f060*/  IMAD R6, R4, R7, R6 ;  /* 0x0000000704067224 */ /* 0x000fc400078e0206 */
[----:B------:R-:W-:Y:S01]  /*f070*/  @!P1 IMAD.IADD R5, R5, 0x1, -R4 ;  /* 0x0000000105059824 */ /* 0x000fe200078e0a04 */
[----:B------:R0:W-:Y:S03]  /*f080*/  STL [R1+0x13c], R8 ;  /* 0x00013c0801007387 */ /* 0x0001e60000100800 */
[----:B------:R-:W-:-:S06]  /*f090*/  @!P4 IMAD.MOV R5, RZ, RZ, -R5 ;  /* 0x000000ffff05c224 */ /* 0x000fcc00078e0a05 */
[----:B------:R-:W-:Y:S01]  /*f0a0*/  @!P3 IMAD.IADD R2, R2, 0x1, -R4 ;  /* 0x000000010202b824 */ /* 0x000fe200078e0a04 */
[----:B--2---:R-:W-:-:S05]  /*f0b0*/  IABS R15, R33 ;  /* 0x00000021000f7213 */ /* 0x004fca0000000000 */
[----:B------:R-:W-:-:S04]  /*f0c0*/  IMAD.HI.U32 R7, R0, R15, RZ ;  /* 0x0000000f00077227 */ /* 0x000fc800078e00ff */
[----:B------:R-:W-:-:S04]  /*f0d0*/  IMAD.MOV R7, RZ, RZ, -R7 ;  /* 0x000000ffff077224 */ /* 0x000fc800078e0a07 */
[----:B------:R-:W-:Y:S01]  /*f0e0*/  IMAD R15, R4, R7, R15 ;  /* 0x00000007040f7224 */ /* 0x000fe200078e020f */
[----:B----4-:R-:W-:Y:S02]  /*f0f0*/  IABS R16, R31 ;  /* 0x0000001f00107213 */ /* 0x010fe40000000000 */
[----:B------:R-:W-:Y:S02]  /*f100*/  ISETP.GE.AND P6, PT, R31, RZ, PT ;  /* 0x000000ff1f00720c */ /* 0x000fe40003fc6270 */
[----:B------:R-:W2:Y:S04]  /*f110*/  LDL.LU R31, [R1+0x5c0] ;  /* 0x0005c000011f7983 */ /* 0x000ea80000300800 */
[----:B------:R-:W4:Y:S01]  /*f120*/  LDL.LU R36, [R1+0x5c4] ;  /* 0x0005c40001247983 */ /* 0x000f220000300800 */
[----:B-----5:R-:W-:-:S03]  /*f130*/  IABS R7, R30 ;  /* 0x0000001e00077213 */ /* 0x020fc60000000000 */
[----:B------:R1:W-:Y:S01]  /*f140*/  STL [R1+0x188], R5 ;  /* 0x0001880501007387 */ /* 0x0003e20000100800 */
[----:B------:R-:W-:Y:S01]  /*f150*/  ISETP.GE.AND P3, PT, R30, RZ, PT ;  /* 0x000000ff1e00720c */ /* 0x000fe20003f66270 */
[----:B------:R-:W-:Y:S02]  /*f160*/  IMAD.MOV.U32 R30, RZ, RZ, R25 ;  /* 0x000000ffff1e7224 */ /* 0x000fe400078e0019 */
[----:B------:R-:W5:Y:S01]  /*f170*/  LDL.LU R25, [R1+0x5bc] ;  /* 0x0005bc0001197983 */ /* 0x000f620000300800 */
[C---:B------:R-:W-:Y:S02]  /*f180*/  ISETP.GT.U32.AND P2, PT, R4.reuse, R6, PT ;  /* 0x000000060400720c */ /* 0x040fe40003f44070 */
[----:B------:R-:W-:Y:S01]  /*f190*/  ISETP.GT.U32.AND P4, PT, R4, R15, PT ;  /* 0x0000000f0400720c */ /* 0x000fe20003f84070 */
[----:B------:R-:W-:Y:S01]  /*f1a0*/  IMAD.MOV.U32 R10, RZ, RZ, R2 ;  /* 0x000000ffff0a7224 */ /* 0x000fe200078e0002 */
[----:B------:R-:W2:Y:S09]  /*f1b0*/  LDL.LU R35, [R1+0x5c8] ;  /* 0x0005c80001237983 */ /* 0x000eb20000300800 */
[----:B------:R-:W-:-:S05]  /*f1c0*/  @!P2 IMAD.IADD R6, R6, 0x1, -R4 ;  /* 0x000000010606a824 */ /* 0x000fca00078e0a04 */
[----:B------:R-:W-:Y:S01]  /*f1d0*/  ISETP.GT.U32.AND P2, PT, R4, R6, PT ;  /* 0x000000060400720c */ /* 0x000fe20003f44070 */
[----:B------:R-:W-:Y:S02]  /*f1e0*/  @!P5 IMAD.MOV R10, RZ, RZ, -R10 ;  /* 0x000000ffff0ad224 */ /* 0x000fe400078e0a0a */
[----:B0-----:R-:W-:Y:S01]  /*f1f0*/  IMAD.HI.U32 R8, R0, R16, RZ ;  /* 0x0000001000087227 */ /* 0x001fe200078e00ff */
[----:B---3--:R-:W-:-:S09]  /*f200*/  IABS R9, R32 ;  /* 0x0000002000097213 */ /* 0x008fd20000000000 */
[----:B------:R-:W-:-:S04]  /*f210*/  @!P2 IMAD.IADD R6, R6, 0x1, -R4 ;  /* 0x000000010606a824 */ /* 0x000fc800078e0a04 */
[----:B------:R-:W-:Y:S01]  /*f220*/  @!P0 IMAD.MOV R6, RZ, RZ, -R6 ;  /* 0x000000ffff068224 */ /* 0x000fe200078e0a06 */
[----:B------:R0:W-:Y:S01]  /*f230*/  STL [R1+0x18c], R10 ;  /* 0x00018c0a01007387 */ /* 0x0001e20000100800 */
[----:B------:R-:W-:Y:S01]  /*f240*/  @!P4 IMAD.IADD R15, R15, 0x1, -R4 ;  /* 0x000000010f0fc824 */ /* 0x000fe200078e0a04 */
[----:B------:R-:W-:Y:S01]  /*f250*/  ISETP.GE.AND P4, PT, R32, RZ, PT ;  /* 0x000000ff2000720c */ /* 0x000fe20003f86270 */
[----:B------:R-:W-:Y:S01]  /*f260*/  IMAD.MOV R8, RZ, RZ, -R8 ;  /* 0x000000ffff087224 */ /* 0x000fe200078e0a08 */
[----:B------:R-:W-:Y:S04]  /*f270*/  STL [R1+0x194], R6 ;  /* 0x0001940601007387 */ /* 0x000fe80000100800 */
[----:B------:R-:W3:Y:S01]  /*f280*/  LDL.LU R32, [R1+0x5cc] ;  /* 0x0005cc0001207983 */ /* 0x000ee20000300800 */
[C---:B------:R-:W-:Y:S01]  /*f290*/  IMAD R16, R4.reuse, R8, R16 ;  /* 0x0000000804107224 */ /* 0x040fe200078e0210 */
[----:B------:R-:W-:-:S02]  /*f2a0*/  ISETP.GT.U32.AND P5, PT, R4, R15, PT ;  /* 0x0000000f0400720c */ /* 0x000fc40003fa4070 */
[----:B------:R-:W-:Y:S01]  /*f2b0*/  ISETP.GE.AND P1, PT, R33, RZ, PT ;  /* 0x000000ff2100720c */ /* 0x000fe20003f26270 */
[----:B-1----:R-:W-:Y:S01]  /*f2c0*/  IMAD.HI.U32 R5, R0, R7, RZ ;  /* 0x0000000700057227 */ /* 0x002fe200078e00ff */
[----:B------:R-:W-:Y:S01]  /*f2d0*/  ISETP.GT.U32.AND P2, PT, R4, R16, PT ;  /* 0x000000100400720c */ /* 0x000fe20003f44070 */
[----:B------:R-:W3:Y:S08]  /*f2e0*/  LDL.LU R34, [R1+0x5d0] ;  /* 0x0005d00001227983 */ /* 0x000ef00000300800 */
[----:B------:R-:W-:-:S04]  /*f2f0*/  @!P5 IMAD.IADD R15, R15, 0x1, -R4 ;  /* 0x000000010f0fd824 */ /* 0x000fc800078e0a04 */
[----:B------:R-:W-:Y:S02]  /*f300*/  @!P2 IMAD.IADD R16, R16, 0x1, -R4 ;  /* 0x000000011010a824 */ /* 0x000fe400078e0a04 */
[----:B0-----:R-:W-:-:S03]  /*f310*/  IMAD.MOV.U32 R10, RZ, RZ, R15 ;  /* 0x000000ffff0a7224 */ /* 0x001fc600078e000f */
[----:B------:R-:W-:Y:S01]  /*f320*/  ISETP.GT.U32.AND P2, PT, R4, R16, PT ;  /* 0x000000100400720c */ /* 0x000fe20003f44070 */
[----:B------:R-:W-:-:S04]  /*f330*/  IMAD.HI.U32 R8, R0, R9, RZ ;  /* 0x0000000900087227 */ /* 0x000fc800078e00ff */
[----:B------:R-:W-:Y:S02]  /*f340*/  IMAD.MOV R5, RZ, RZ, -R5 ;  /* 0x000000ffff057224 */ /* 0x000fe400078e0a05 */
[----:B------:R-:W-:Y:S02]  /*f350*/  @!P1 IMAD.MOV R10, RZ, RZ, -R10 ;  /* 0x000000ffff0a9224 */ /* 0x000fe400078e0a0a */
[----:B------:R-:W-:Y:S02]  /*f360*/  IMAD.MOV R2, RZ, RZ, -R8 ;  /* 0x000000ffff027224 */ /* 0x000fe400078e0a08 */
[C---:B------:R-:W-:Y:S01]  /*f370*/  IMAD R7, R4.reuse, R5, R7 ;  /* 0x0000000504077224 */ /* 0x040fe200078e0207 */
[----:B------:R0:W-:Y:S01]  /*f380*/  STL [R1+0x190], R10 ;  /* 0x0001900a01007387 */ /* 0x0001e20000100800 */
[----:B------:R-:W-:-:S03]  /*f390*/  IMAD R9, R4, R2, R9 ;  /* 0x0000000204097224 */ /* 0x000fc600078e0209 */
[----:B------:R-:W3:Y:S01]  /*f3a0*/  LDL.LU R33, [R1+0x5d4] ;  /* 0x0005d40001217983 */ /* 0x000ee20000300800 */
[----:B------:R-:W-:Y:S01]  /*f3b0*/  ISETP.GT.U32.AND P5, PT, R4, R7, PT ;  /* 0x000000070400720c */ /* 0x000fe20003fa4070 */
[----:B------:R-:W-:Y:S01]  /*f3c0*/  @!P2 IMAD.IADD R16, R16, 0x1, -R4 ;  /* 0x000000011010a824 */ /* 0x000fe200078e0a04 */
[----:B------:R-:W-:-:S03]  /*f3d0*/  ISETP.GT.U32.AND P1, PT, R4, R9, PT ;  /* 0x000000090400720c */ /* 0x000fc60003f24070 */
[----:B0-----:R-:W-:-:S04]  /*f3e0*/  IMAD.MOV.U32 R10, RZ, RZ, R16 ;  /* 0x000000ffff0a7224 */ /* 0x001fc800078e0010 */
[----:B------:R-:W-:-:S04]  /*f3f0*/  @!P6 IMAD.MOV R10, RZ, RZ, -R10 ;  /* 0x000000ffff0ae224 */ /* 0x000fc800078e0a0a */
[--C-:B------:R-:W-:Y:S01]  /*f400*/  @!P5 IMAD.IADD R7, R7, 0x1, -R4.reuse ;  /* 0x000000010707d824 */ /* 0x100fe200078e0a04 */
[----:B------:R0:W-:Y:S01]  /*f410*/  STL [R1+0x170], R10 ;  /* 0x0001700a01007387 */ /* 0x0001e20000100800 */
[----:B------:R-:W-:-:S03]  /*f420*/  @!P1 IMAD.IADD R9, R9, 0x1, -R4 ;  /* 0x0000000109099824 */ /* 0x000fc600078e0a04 */
[----:B------:R-:W-:-:S13]  /*f430*/  ISETP.GT.U32.AND P1, PT, R4, R7, PT ;  /* 0x000000070400720c */ /* 0x000fda0003f24070 */
[----:B------:R-:W-:-:S04]  /*f440*/  @!P1 IMAD.IADD R7, R7, 0x1, -R4 ;  /* 0x0000000107079824 */ /* 0x000fc800078e0a04 */
[----:B0-----:R-:W-:Y:S01]  /*f450*/  IMAD.MOV.U32 R10, RZ, RZ, R7 ;  /* 0x000000ffff0a7224 */ /* 0x001fe200078e0007 */
[----:B------:R-:W-:-:S03]  /*f460*/  ISETP.GE.AND P0, PT, R30, RZ, PT ;  /* 0x000000ff1e00720c */ /* 0x000fc60003f06270 */
[----:B------:R-:W-:Y:S01]  /*f470*/  @!P3 IMAD.MOV R10, RZ, RZ, -R10 ;  /* 0x000000ffff0ab224 */ /* 0x000fe200078e0a0a */
[----:B------:R-:W-:Y:S01]  /*f480*/  IABS R8, R30 ;  /* 0x0000001e00087213 */ /* 0x000fe20000000000 */
[----:B------:R-:W-:Y:S01]  /*f490*/  IMAD.MOV.U32 R30, RZ, RZ, R24 ;  /* 0x000000ffff1e7224 */ /* 0x000fe200078e0018 */
[----:B-----5:R-:W-:Y:S02]  /*f4a0*/  IABS R2, R25 ;  /* 0x0000001900027213 */ /* 0x020fe40000000000 */
[----:B------:R-:W-:Y:S02]  /*f4b0*/  ISETP.GE.AND P2, PT, R25, RZ, PT ;  /* 0x000000ff1900720c */ /* 0x000fe40003f46270 */
[----:B------:R-:W5:Y:S01]  /*f4c0*/  LDL.LU R25, [R1+0x5d8] ;  /* 0x0005d80001197983 */ /* 0x000f620000300800 */
[----:B------:R-:W-:Y:S01]  /*f4d0*/  IMAD.HI.U32 R6, R0, R2, RZ ;  /* 0x0000000200067227 */ /* 0x000fe200078e00ff */
[----:B--2---:R-:W-:Y:S02]  /*f4e0*/  IABS R18, R31 ;  /* 0x0000001f00127213 */ /* 0x004fe40000000000 */
[----:B------:R-:W2:Y:S01]  /*f4f0*/  LDL.LU R24, [R1+0x5dc] ;  /* 0x0005dc0001187983 */ /* 0x000ea20000300800 */
[----:B------:R-:W-:-:S04]  /*f500*/  IMAD.MOV R6, RZ, RZ, -R6 ;  /* 0x000000ffff067224 */ /* 0x000fc800078e0a06 */
[----:B------:R-:W-:-:S05]  /*f510*/  IMAD R2, R4, R6, R2 ;  /* 0x0000000604027224 */ /* 0x000fca00078e0202 */
[----:B------:R-:W-:Y:S01]  /*f520*/  ISETP.GT.U32.AND P1, PT, R4, R2, PT ;  /* 0x000000020400720c */ /* 0x000fe20003f24070 */
[----:B------:R-:W-:-:S12]  /*f530*/  STL [R1+0x168], R10 ;  /* 0x0001680a01007387 */ /* 0x000fd80000100800 */
[----:B------:R-:W-:Y:S01]  /*f540*/  @!P1 IMAD.IADD R2, R2, 0x1, -R4 ;  /* 0x0000000102029824 */ /* 0x000fe200078e0a04 */
[----:B------:R-:W-:Y:S01]  /*f550*/  ISETP.GE.AND P1, PT, R31, RZ, PT ;  /* 0x000000ff1f00720c */ /* 0x000fe20003f26270 */
[----:B------:R-:W-:Y:S02]  /*f560*/  IMAD.MOV.U32 R31, RZ, RZ, R23 ;  /* 0x000000ffff1f7224 */ /* 0x000fe400078e0017 */
[----:B------:R-:W2:Y:S01]  /*f570*/  LDL.LU R23, [R1+0x5e0] ;  /* 0x0005e00001177983 */ /* 0x000ea20000300800 */
[----:B------:R-:W-:-:S04]  /*f580*/  IMAD.HI.U32 R5, R0, R8, RZ ;  /* 0x0000000800057227 */ /* 0x000fc800078e00ff */
[----:B------:R-:W-:-:S04]  /*f590*/  IMAD.MOV R5, RZ, RZ, -R5 ;  /* 0x000000ffff057224 */ /* 0x000fc800078e0a05 */
[----:B------:R-:W-:-:S05]  /*f5a0*/  IMAD R8, R4, R5, R8 ;  /* 0x0000000504087224 */ /* 0x000fca00078e0208 */
[----:B------:R-:W-:Y:S01]  /*f5b0*/  ISETP.GT.U32.AND P5, PT, R4, R8, PT ;  /* 0x000000080400720c */ /* 0x000fe20003fa4070 */
[----:B------:R-:W-:Y:S01]  /*f5c0*/  IMAD.HI.U32 R15, R0, R18, RZ ;  /* 0x00000012000f7227 */ /* 0x000fe200078e00ff */
[----:B----4-:R-:W-:Y:S02]  /*f5d0*/  IABS R17, R36 ;  /* 0x0000002400117213 */ /* 0x010fe40000000000 */
[----:B---3--:R-:W-:-:S09]  /*f5e0*/  IABS R19, R32 ;  /* 0x0000002000137213 */ /* 0x008fd20000000000 */
[----:B------:R-:W-:Y:S01]  /*f5f0*/  @!P5 IMAD.IADD R8, R8, 0x1, -R4 ;  /* 0x000000010808d824 */ /* 0x000fe200078e0a04 */
[----:B------:R-:W-:Y:S01]  /*f600*/  ISETP.GT.U32.AND P5, PT, R4, R9, PT ;  /* 0x000000090400720c */ /* 0x000fe20003fa4070 */
[----:B------:R-:W-:-:S03]  /*f610*/  IMAD.MOV R15, RZ, RZ, -R15 ;  /* 0x000000ffff0f7224 */ /* 0x000fc600078e0a0f */
[----:B------:R-:W-:Y:S01]  /*f620*/  ISETP.GT.U32.AND P6, PT, R4, R8, PT ;  /* 0x000000080400720c */ /* 0x000fe20003fc4070 */
[----:B------:R-:W-:Y:S01]  /*f630*/  IMAD.HI.U32 R5, R0, R17, RZ ;  /* 0x0000001100057227 */ /* 0x000fe200078e00ff */
[----:B------:R-:W-:-:S03]  /*f640*/  IABS R6, R35 ;  /* 0x0000002300067213 */ /* 0x000fc60000000000 */
[----:B------:R-:W-:Y:S02]  /*f650*/  IMAD.MOV.U32 R16, RZ, RZ, R19 ;  /* 0x000000ffff107224 */ /* 0x000fe400078e0013 */
[----:B------:R-:W-:Y:S02]  /*f660*/  IMAD R18, R4, R15, R18 ;  /* 0x0000000f04127224 */ /* 0x000fe400078e0212 */
[----:B------:R-:W-:Y:S02]  /*f670*/  @!P5 IMAD.IADD R9, R9, 0x1, -R4 ;  /* 0x000000010909d824 */ /* 0x000fe400078e0a04 */
[----:B------:R-:W-:Y:S02]  /*f680*/  IMAD.MOV R5, RZ, RZ, -R5 ;  /* 0x000000ffff057224 */ /* 0x000fe400078e0a05 */
[----:B------:R-:W-:-:S04]  /*f690*/  IMAD.HI.U32 R15, R0, R6, RZ ;  /* 0x00000006000f7227 */ /* 0x000fc800078e00ff */
[----:B------:R-:W-:Y:S01]  /*f6a0*/  IMAD.HI.U32 R19, R0, R16, RZ ;  /* 0x0000001000137227 */ /* 0x000fe200078e00ff */
[----:B------:R-:W-:-:S03]  /*f6b0*/  ISETP.GT.U32.AND P3, PT, R4, R18, PT ;  /* 0x000000120400720c */ /* 0x000fc60003f64070 */
[----:B------:R-:W-:Y:S02]  /*f6c0*/  @!P4 IMAD.MOV R9, RZ, RZ, -R9 ;  /* 0x000000ffff09c224 */ /* 0x000fe400078e0a09 */
[----:B------:R-:W-:Y:S02]  /*f6d0*/  IMAD R17, R4, R5, R17 ;  /* 0x0000000504117224 */ /* 0x000fe400078e0211 */
[----:B------:R-:W-:Y:S02]  /*f6e0*/  IMAD.MOV R15, RZ, RZ, -R15 ;  /* 0x000000ffff0f7224 */ /* 0x000fe400078e0a0f */
[----:B------:R-:W-:Y:S02]  /*f6f0*/  IMAD.MOV R19, RZ, RZ, -R19 ;  /* 0x000000ffff137224 */ /* 0x000fe400078e0a13 */
[----:B------:R-:W-:Y:S01]  /*f700*/  @!P6 IMAD.IADD R8, R8, 0x1, -R4 ;  /* 0x000000010808e824 */ /* 0x000fe200078e0a04 */
[----:B------:R0:W-:Y:S01]  /*f710*/  STL [R1+0x160], R9 ;  /* 0x0001600901007387 */ /* 0x0001e20000100800 */
[C---:B------:R-:W-:Y:S01]  /*f720*/  IMAD R6, R4.reuse, R15, R6 ;  /* 0x0000000f04067224 */ /* 0x040fe200078e0206 */
[C---:B------:R-:W-:Y:S01]  /*f730*/  ISETP.GT.U32.AND P5, PT, R4.reuse, R17, PT ;  /* 0x000000110400720c */ /* 0x040fe20003fa4070 */
[----:B------:R-:W-:-:S03]  /*f740*/  IMAD R16, R4, R19, R16 ;  /* 0x0000001304107224 */ /* 0x000fc600078e0210 */
[----:B------:R-:W-:Y:S01]  /*f750*/  ISETP.GT.U32.AND P6, PT, R4, R6, PT ;  /* 0x000000060400720c */ /* 0x000fe20003fc4070 */
[----:B0-----:R-:W-:-:S04]  /*f760*/  IMAD.MOV.U32 R9, RZ, RZ, R8 ;  /* 0x000000ffff097224 */ /* 0x001fc800078e0008 */
[----:B------:R-:W-:Y:S01]  /*f770*/  @!P0 IMAD.MOV R9, RZ, RZ, -R9 ;  /* 0x000000ffff098224 */ /* 0x000fe200078e0a09 */
[----:B------:R-:W-:Y:S01]  /*f780*/  ISETP.GT.U32.AND P0, PT, R4, R16, PT ;  /* 0x000000100400720c */ /* 0x000fe20003f04070 */
[--C-:B------:R-:W-:Y:S01]  /*f790*/  @!P3 IMAD.IADD R18, R18, 0x1, -R4.reuse ;  /* 0x000000011212b824 */ /* 0x100fe200078e0a04 */
[----:B------:R-:W-:Y:S01]  /*f7a0*/  IABS R5, R34 ;  /* 0x0000002200057213 */ /* 0x000fe20000000000 */
[--C-:B------:R-:W-:Y:S01]  /*f7b0*/  @!P5 IMAD.IADD R17, R17, 0x1, -R4.reuse ;  /* 0x000000011111d824 */ /* 0x100fe200078e0a04 */
[C---:B------:R-:W-:Y:S02]  /*f7c0*/  ISETP.GT.U32.AND P3, PT, R4.reuse, R2, PT ;  /* 0x000000020400720c */ /* 0x040fe40003f64070 */
[----:B------:R-:W-:Y:S01]  /*f7d0*/  ISETP.GT.U32.AND P5, PT, R4, R18, PT ;  /* 0x000000120400720c */ /* 0x000fe20003fa4070 */
[----:B------:R-:W-:Y:S01]  /*f7e0*/  IMAD.HI.U32 R7, R0, R5, RZ ;  /* 0x0000000500077227 */ /* 0x000fe200078e00ff */
[----:B------:R-:W-:Y:S01]  /*f7f0*/  IABS R15, R33 ;  /* 0x00000021000f7213 */ /* 0x000fe20000000000 */
[----:B------:R-:W-:Y:S02]  /*f800*/  STL [R1+0x164], R9 ;  /* 0x0001640901007387 */ /* 0x000fe40000100800 */
[----:B------:R-:W-:Y:S01]  /*f810*/  @!P6 IMAD.IADD R6, R6, 0x1, -R4 ;  /* 0x000000010606e824 */ /* 0x000fe200078e0a04 */
[----:B------:R-:W-:Y:S01]  /*f820*/  ISETP.GT.U32.AND P6, PT, R4, R17, PT ;  /* 0x000000110400720c */ /* 0x000fe20003fc4070 */
[----:B------:R-:W-:-:S02]  /*f830*/  IMAD.MOV R7, RZ, RZ, -R7 ;  /* 0x000000ffff077224 */ /* 0x000fc400078e0a07 */
[----:B------:R-:W-:Y:S01]  /*f840*/  @!P0 IMAD.IADD R16, R16, 0x1, -R4 ;  /* 0x0000000110108824 */ /* 0x000fe200078e0a04 */
[----:B------:R-:W-:Y:S02]  /*f850*/  ISETP.GE.AND P0, PT, R32, RZ, PT ;  /* 0x000000ff2000720c */ /* 0x000fe40003f06270 */
[----:B------:R-:W3:Y:S01]  /*f860*/  LDL.LU R32, [R1+0x5e4] ;  /* 0x0005e40001207983 */ /* 0x000ee20000300800 */
[C---:B------:R-:W-:Y:S01]  /*f870*/  IMAD R5, R4.reuse, R7, R5 ;  /* 0x0000000704057224 */ /* 0x040fe200078e0205 */
[----:B------:R-:W-:Y:S01]  /*f880*/  ISETP.GT.U32.AND P4, PT, R4, R6, PT ;  /* 0x000000060400720c */ /* 0x000fe20003f84070 */
[----:B------:R-:W-:-:S04]  /*f890*/  IMAD.HI.U32 R7, R0, R15, RZ ;  /* 0x0000000f00077227 */ /* 0x000fc800078e00ff */
[--C-:B------:R-:W-:Y:S02]  /*f8a0*/  @!P3 IMAD.IADD R2, R2, 0x1, -R4.reuse ;  /* 0x000000010202b824 */ /* 0x100fe400078e0a04 */
[----:B------:R-:W-:Y:S02]  /*f8b0*/  IMAD.MOV R7, RZ, RZ, -R7 ;  /* 0x000000ffff077224 */ /* 0x000fe400078e0a07 */
[----:B------:R-:W-:Y:S02]  /*f8c0*/  @!P5 IMAD.IADD R18, R18, 0x1, -R4 ;  /* 0x000000011212d824 */ /* 0x000fe400078e0a04 */
[----:B------:R-:W-:Y:S01]  /*f8d0*/  IMAD.MOV.U32 R11, RZ, RZ, R2 ;  /* 0x000000ffff0b7224 */ /* 0x000fe200078e0002 */
[----:B------:R-:W-:Y:S01]  /*f8e0*/  ISETP.GE.AND P3, PT, R36, RZ, PT ;  /* 0x000000ff2400720c */ /* 0x000fe20003f66270 */
[----:B------:R-:W-:Y:S02]  /*f8f0*/  IMAD R15, R4, R7, R15 ;  /* 0x00000007040f7224 */ /* 0x000fe400078e020f */
[----:B------:R-:W-:-:S02]  /*f900*/  IMAD.MOV.U32 R10, RZ, RZ, R18 ;  /* 0x000000ffff0a7224 */ /* 0x000fc400078e0012 */
[--C-:B------:R-:W-:Y:S01]  /*f910*/  @!P6 IMAD.IADD R17, R17, 0x1, -R4.reuse ;  /* 0x000000011111e824 */ /* 0x100fe200078e0a04 */
[----:B------:R-:W-:Y:S01]  /*f920*/  ISETP.GE.AND P6, PT, R35, RZ, PT ;  /* 0x000000ff2300720c */ /* 0x000fe20003fc6270 */
[----:B------:R-:W-:Y:S02]  /*f930*/  @!P2 IMAD.MOV R11, RZ, RZ, -R11 ;  /* 0x000000ffff0ba224 */ /* 0x000fe400078e0a0b */
[----:B------:R-:W-:Y:S01]  /*f940*/  @!P4 IMAD.IADD R6, R6, 0x1, -R4 ;  /* 0x000000010606c824 */ /* 0x000fe200078e0a04 */
[C---:B------:R-:W-:Y:S01]  /*f950*/  ISETP.GT.U32.AND P4, PT, R4.reuse, R15, PT ;  /* 0x0000000f0400720c */ /* 0x040fe20003f84070 */
[----:B------:R-:W-:Y:S01]  /*f960*/  @!P1 IMAD.MOV R10, RZ, RZ, -R10 ;  /* 0x000000ffff0a9224 */ /* 0x000fe200078e0a0a */
[----:B------:R-:W-:Y:S01]  /*f970*/  ISETP.GT.U32.AND P2, PT, R4, R16, PT ;  /* 0x000000100400720c */ /* 0x000fe20003f44070 */
[----:B------:R-:W-:Y:S04]  /*f980*/  STL [R1+0xd8], R11 ;  /* 0x0000d80b01007387 */ /* 0x000fe80000100800 */
[----:B------:R0:W-:Y:S02]  /*f990*/  STL [R1+0x140], R10 ;  /* 0x0001400a01007387 */ /* 0x0001e40000100800 */
[----:B------:R-:W-:-:S02]  /*f9a0*/  @!P6 IMAD.MOV R6, RZ, RZ, -R6 ;  /* 0x000000ffff06e224 */ /* 0x000fc400078e0a06 */
[----:B0-----:R-:W-:-:S04]  /*f9b0*/  IMAD.MOV.U32 R10, RZ, RZ, R17 ;  /* 0x000000ffff0a7224 */ /* 0x001fc800078e0011 */
[----:B------:R-:W-:Y:S02]  /*f9c0*/  @!P3 IMAD.MOV R10, RZ, RZ, -R10 ;  /* 0x000000ffff0ab224 */ /* 0x000fe400078e0a0a */
[--C-:B------:R-:W-:Y:S02]  /*f9d0*/  @!P4 IMAD.IADD R15, R15, 0x1, -R4.reuse ;  /* 0x000000010f0fc824 */ /* 0x100fe400078e0a04 */
[----:B------:R-:W-:Y:S01]  /*f9e0*/  @!P2 IMAD.IADD R16, R16, 0x1, -R4 ;  /* 0x000000011010a824 */ /* 0x000fe200078e0a04 */
[----:B------:R-:W-:Y:S04]  /*f9f0*/  STL [R1+0x14c], R10 ;  /* 0x00014c0a01007387 */ /* 0x000fe80000100800 */
[----:B------:R0:W-:Y:S01]  /*fa00*/  STL [R1+0x15c], R6 ;  /* 0x00015c0601007387 */ /* 0x0001e20000100800 */
[----:B------:R-:W-:-:S13]  /*fa10*/  ISETP.GT.U32.AND P1, PT, R4, R15, PT ;  /* 0x0000000f0400720c */ /* 0x000fda0003f24070 */
[----:B------:R-:W-:Y:S01]  /*fa20*/  @!P1 IMAD.IADD R15, R15, 0x1, -R4 ;  /* 0x000000010f0f9824 */ /* 0x000fe200078e0a04 */
[----:B-----5:R-:W-:-:S05]  /*fa30*/  IABS R8, R25 ;  /* 0x0000001900087213 */ /* 0x020fca0000000000 */
[----:B------:R-:W-:-:S04]  /*fa40*/  IMAD.HI.U32 R19, R0, R8, RZ ;  /* 0x0000000800137227 */ /* 0x000fc800078e00ff */
[----:B------:R-:W-:Y:S01]  /*fa50*/  IMAD.MOV R19, RZ, RZ, -R19 ;  /* 0x000000ffff137224 */ /* 0x000fe200078e0a13 */
[----:B------:R-:W-:Y:S02]  /*fa60*/  ISETP.GE.AND P2, PT, R25, RZ, PT ;  /* 0x000000ff1900720c */ /* 0x000fe40003f46270 */
[----:B------:R-:W4:Y:S01]  /*fa70*/  LDL.LU R25, [R1+0x5f0] ;  /* 0x0005f00001197983 */ /* 0x000f220000300800 */
[----:B------:R-:W-:-:S05]  /*fa80*/  IMAD R8, R4, R19, R8 ;  /* 0x0000001304087224 */ /* 0x000fca00078e0208 */
[----:B------:R-:W-:Y:S02]  /*fa90*/  ISETP.GT.U32.AND P3, PT, R4, R8, PT ;  /* 0x000000080400720c */ /* 0x000fe40003f64070 */
[----:B--2---:R-:W-:Y:S02]  /*faa0*/  IABS R9, R24 ;  /* 0x0000001800097213 */ /* 0x004fe40000000000 */
[----:B------:R-:W-:Y:S01]  /*fab0*/  ISETP.GE.AND P1, PT, R24, RZ, PT ;  /* 0x000000ff1800720c */ /* 0x000fe20003f26270 */
[----:B------:R-:W-:-:S08]  /*fac0*/  IMAD.MOV.U32 R24, RZ, RZ, R22 ;  /* 0x000000ffff187224 */ /* 0x000fd000078e0016 */
[----:B------:R-:W-:Y:S01]  /*fad0*/  @!P3 IMAD.IADD R8, R8, 0x1, -R4 ;  /* 0x000000010808b824 */ /* 0x000fe200078e0a04 */
[----:B------:R-:W-:Y:S02]  /*fae0*/  IABS R7, R23 ;  /* 0x0000001700077213 */ /* 0x000fe40000000000 */
[----:B------:R-:W-:Y:S02]  /*faf0*/  ISETP.GE.AND P3, PT, R23, RZ, PT ;  /* 0x000000ff1700720c */ /* 0x000fe40003f66270 */
[----:B------:R-:W2:Y:S04]  /*fb00*/  LDL.LU R23, [R1+0x5f4] ;  /* 0x0005f40001177983 */ /* 0x000ea80000300800 */
[----:B------:R-:W5:Y:S01]  /*fb10*/  LDL.LU R22, [R1+0x5f8] ;  /* 0x0005f80001167983 */ /* 0x000f620000300800 */
[----:B------:R-:W-:Y:S01]  /*fb20*/  ISETP.GT.U32.AND P5, PT, R4, R5, PT ;  /* 0x000000050400720c */ /* 0x000fe20003fa4070 */
[----:B------:R-:W-:-:S12]  /*fb30*/  IMAD.HI.U32 R2, R0, R9, RZ ;  /* 0x0000000900027227 */ /* 0x000fd800078e00ff */
[----:B------:R-:W-:-:S05]  /*fb40*/  @!P5 IMAD.IADD R5, R5, 0x1, -R4 ;  /* 0x000000010505d824 */ /* 0x000fca00078e0a04 */
[----:B------:R-:W-:Y:S01]  /*fb50*/  ISETP.GT.U32.AND P4, PT, R4, R5, PT ;  /* 0x000000050400720c */ /* 0x000fe20003f84070 */
[----:B------:R-:W-:-:S04]  /*fb60*/  IMAD.MOV R2, RZ, RZ, -R2 ;  /* 0x000000ffff027224 */ /* 0x000fc800078e0a02 */
[----:B------:R-:W-:-:S08]  /*fb70*/  IMAD R9, R4, R2, R9 ;  /* 0x0000000204097224 */ /* 0x000fd000078e0209 */
[----:B------:R-:W-:Y:S01]  /*fb80*/  @!P4 IMAD.IADD R5, R5, 0x1, -R4 ;  /* 0x000000010505c824 */ /* 0x000fe200078e0a04 */
[----:B------:R-:W-:Y:S01]  /*fb90*/  ISETP.GT.U32.AND P4, PT, R4, R9, PT ;  /* 0x000000090400720c */ /* 0x000fe20003f84070 */
[----:B0-----:R-:W-:Y:S01]  /*fba0*/  IMAD.HI.U32 R6, R0, R7, RZ ;  /* 0x0000000700067227 */ /* 0x001fe200078e00ff */
[----:B------:R-:W-:-:S03]  /*fbb0*/  ISETP.GE.AND P5, PT, R34, RZ, PT ;  /* 0x000000ff2200720c */ /* 0x000fc60003fa6270 */
[----:B------:R-:W-:Y:S02]  /*fbc0*/  IMAD.MOV R6, RZ, RZ, -R6 ;  /* 0x000000ffff067224 */ /* 0x000fe400078e0a06 */
[----:B------:R-:W-:Y:S01]  /*fbd0*/  IMAD.MOV.U32 R10, RZ, RZ, R16 ;  /* 0x000000ffff0a7224 */ /* 0x000fe200078e0010 */
[----:B------:R-:W-:Y:S01]  /*fbe0*/  ISETP.GE.AND P6, PT, R33, RZ, PT ;  /* 0x000000ff2100720c */ /* 0x000fe20003fc6270 */
[C---:B------:R-:W-:Y:S01]  /*fbf0*/  IMAD R7, R4.reuse, R6, R7 ;  /* 0x0000000604077224 */ /* 0x040fe200078e0207 */
[----:B------:R-:W2:Y:S03]  /*fc00*/  LDL.LU R33, [R1+0x5fc] ;  /* 0x0005fc0001217983 */ /* 0x000ea60000300800 */
[----:B------:R-:W-:Y:S01]  /*fc10*/  @!P4 IMAD.IADD R9, R9, 0x1, -R4 ;  /* 0x000000010909c824 */ /* 0x000fe200078e0a04 */
[----:B------:R-:W-:Y:S01]  /*fc20*/  ISETP.GT.U32.AND P4, PT, R4, R8, PT ;  /* 0x000000080400720c */ /* 0x000fe20003f84070 */
[----:B------:R-:W-:-:S03]  /*fc30*/  @!P0 IMAD.MOV R10, RZ, RZ, -R10 ;  /* 0x000000ffff0a8224 */ /* 0x000fc600078e0a0a */
[C---:B------:R-:W-:Y:S01]  /*fc40*/  ISETP.GT.U32.AND P0, PT, R4.reuse, R9, PT ;  /* 0x000000090400720c */ /* 0x040fe20003f04070 */
[----:B------:R-:W-:Y:S01]  /*fc50*/  @!P5 IMAD.MOV R5, RZ, RZ, -R5 ;  /* 0x000000ffff05d224 */ /* 0x000fe200078e0a05 */
[----:B------:R-:W-:Y:S01]  /*fc60*/  ISETP.GT.U32.AND P5, PT, R4, R7, PT ;  /* 0x000000070400720c */ /* 0x000fe20003fa4070 */
[----:B------:R0:W-:Y:S01]  /*fc70*/  STL [R1+0x158], R10 ;  /* 0x0001580a01007387 */ /* 0x0001e20000100800 */
[----:B------:R-:W-:Y:S02]  /*fc80*/  IABS R6, R31 ;  /* 0x0000001f00067213 */ /* 0x000fe40000000000 */
[----:B------:R-:W-:Y:S01]  /*fc90*/  IABS R16, R30 ;  /* 0x0000001e00107213 */ /* 0x000fe20000000000 */
[----:B0-----:R-:W-:Y:S02]  /*fca0*/  IMAD.MOV.U32 R10, RZ, RZ, R15 ;  /* 0x000000ffff0a7224 */ /* 0x001fe400078e000f */
[----:B------:R-:W-:Y:S02]  /*fcb0*/  @!P4 IMAD.IADD R8, R8, 0x1, -R4 ;  /* 0x000000010808c824 */ /* 0x000fe400078e0a04 */
[----:B------:R-:W-:Y:S01]  /*fcc0*/  @!P6 IMAD.MOV R10, RZ, RZ, -R10 ;  /* 0x000000ffff0ae224 */ /* 0x000fe200078e0a0a */
[----:B---3--:R-:W-:-:S05]  /*fcd0*/  IABS R2, R32 ;  /* 0x0000002000027213 */ /* 0x008fca0000000000 */
[----:B------:R-:W-:-:S04]  /*fce0*/  IMAD.HI.U32 R17, R0, R2, RZ ;  /* 0x0000000200117227 */ /* 0x000fc800078e00ff */
[----:B------:R-:W-:-:S04]  /*fcf0*/  IMAD.MOV R17, RZ, RZ, -R17 ;  /* 0x000000ffff117224 */ /* 0x000fc800078e0a11 */
[C---:B------:R-:W-:Y:S02]  /*fd00*/  IMAD R2, R4.reuse, R17, R2 ;  /* 0x0000001104027224 */ /* 0x040fe400078e0202 */
[--C-:B------:R-:W-:Y:S01]  /*fd10*/  @!P0 IMAD.IADD R9, R9, 0x1, -R4.reuse ;  /* 0x0000000109098824 */ /* 0x100fe200078e0a04 */
[----:B------:R-:W-:Y:S02]  /*fd20*/  STL [R1+0x154], R5 ;  /* 0x0001540501007387 */ /* 0x000fe40000100800 */
[----:B------:R-:W-:Y:S01]  /*fd30*/  ISETP.GT.U32.AND P0, PT, R4, R2, PT ;  /* 0x000000020400720c */ /* 0x000fe20003f04070 */
[----:B------:R-:W-:Y:S01]  /*fd40*/  @!P5 IMAD.IADD R7, R7, 0x1, -R4 ;  /* 0x000000010707d824 */ /* 0x000fe200078e0a04 */
[----:B------:R0:W-:Y:S01]  /*fd50*/  STL [R1+0x150], R10 ;  /* 0x0001500a01007387 */ /* 0x0001e20000100800 */
[----:B------:R-:W-:Y:S01]  /*fd60*/  ISETP.GE.AND P6, PT, R32, RZ, PT ;  /* 0x000000ff2000720c */ /* 0x000fe20003fc6270 */
[----:B------:R-:W-:Y:S02]  /*fd70*/  IMAD.MOV.U32 R15, RZ, RZ, R16 ;  /* 0x000000ffff0f7224 */ /* 0x000fe400078e0010 */
[----:B------:R-:W3:Y:S01]  /*fd80*/  LDL.LU R32, [R1+0x600] ;  /* 0x0006000001207983 */ /* 0x000ee20000300800 */
        /* <DEDUP_REMOVED lines=9> */
[----:B------:R-:W-:Y:S01]  /*fe20*/  ISETP.GE.AND P4, PT, R31, RZ, PT ;  /* 0x000000ff1f00720c */ /* 0x000fe20003f86270 */
[C---:B------:R-:W-:Y:S01]  /*fe30*/  IMAD R15, R4.reuse, R16, R15 ;  /* 0x00000010040f7224 */ /* 0x040fe200078e020f */
[----:B------:R-:W3:Y:S01]  /*fe40*/  LDL.LU R31, [R1+0x604] ;  /* 0x00060400011f7983 */ /* 0x000ee20000300800 */
[----:B------:R-:W-:Y:S01]  /*fe50*/  @!P1 IMAD.MOV R9, RZ, RZ, -R9 ;  /* 0x000000ffff099224 */ /* 0x000fe200078e0a09 */
[----:B------:R-:W-:-:S02]  /*fe60*/  ISETP.GT.U32.AND P0, PT, R4, R2, PT ;  /* 0x000000020400720c */ /* 0x000fc40003f04070 */
[C---:B------:R-:W-:Y:S01]  /*fe70*/  ISETP.GT.U32.AND P1, PT, R4.reuse, R6, PT ;  /* 0x000000060400720c */ /* 0x040fe20003f24070 */
[--C-:B------:R-:W-:Y:S01]  /*fe80*/  @!P2 IMAD.IADD R7, R7, 0x1, -R4.reuse ;  /* 0x000000010707a824 */ /* 0x100fe200078e0a04 */
[----:B------:R-:W-:Y:S01]  /*fe90*/  ISETP.GT.U32.AND P2, PT, R4, R15, PT ;  /* 0x0000000f0400720c */ /* 0x000fe20003f44070 */
[----:B------:R-:W-:Y:S08]  /*fea0*/  STL [R1+0x148], R10 ;  /* 0x0001480a01007387 */ /* 0x000ff00000100800 */
[----:B------:R-:W-:-:S02]  /*feb0*/  @!P0 IMAD.IADD R2, R2, 0x1, -R4 ;  /* 0x0000000102028824 */ /* 0x000fc400078e0a04 */
[--C-:B------:R-:W-:Y:S01]  /*fec0*/  @!P1 IMAD.IADD R6, R6, 0x1, -R4.reuse ;  /* 0x0000000106069824 */ /* 0x100fe200078e0a04 */
[----:B------:R-:W-:Y:S01]  /*fed0*/  STL [R1+0x144], R9 ;  /* 0x0001440901007387 */ /* 0x000fe20000100800 */
[----:B------:R-:W-:-:S03]  /*fee0*/  @!P2 IMAD.IADD R15, R15, 0x1, -R4 ;  /* 0x000000010f0fa824 */ /* 0x000fc600078e0a04 */
[----:B------:R-:W-:Y:S01]  /*fef0*/  ISETP.GT.U32.AND P2, PT, R4, R6, PT ;  /* 0x000000060400720c */ /* 0x000fe20003f44070 */
[----:B------:R-:W-:Y:S01]  /*ff00*/  @!P3 IMAD.MOV R7, RZ, RZ, -R7 ;  /* 0x000000ffff07b224 */ /* 0x000fe200078e0a07 */
[----:B------:R-:W-:Y:S02]  /*ff10*/  ISETP.GE.AND P5, PT, R30, RZ, PT ;  /* 0x000000ff1e00720c */ /* 0x000fe40003fa6270 */
[----:B------:R-:W3:Y:S04]  /*ff20*/  LDL.LU R30, [R1+0x608] ;  /* 0x00060800011e7983 */ /* 0x000ee80000300800 */
[----:B------:R0:W-:Y:S05]  /*ff30*/  STL [R1+0xe0], R7 ;  /* 0x0000e00701007387 */ /* 0x0001ea0000100800 */
[----:B------:R-:W-:-:S02]  /*ff40*/  @!P2 IMAD.IADD R6, R6, 0x1, -R4 ;  /* 0x000000010606a824 */ /* 0x000fc400078e0a04 */
[----:B0-----:R-:W-:-:S04]  /*ff50*/  IMAD.MOV.U32 R7, RZ, RZ, R2 ;  /* 0x000000ffff077224 */ /* 0x001fc800078e0002 */
[----:B------:R-:W-:-:S05]  /*ff60*/  @!P6 IMAD.MOV R7, RZ, RZ, -R7 ;  /* 0x000000ffff07e224 */ /* 0x000fca00078e0a07 */
[----:B------:R0:W-:Y:S01]  /*ff70*/  STL [R1+0xec], R7 ;  /* 0x0000ec0701007387 */ /* 0x0001e20000100800 */
[----:B----4-:R-:W-:-:S05]  /*ff80*/  IABS R5, R25 ;  /* 0x0000001900057213 */ /* 0x010fca0000000000 */
[----:B------:R-:W-:-:S04]  /*ff90*/  IMAD.HI.U32 R8, R0, R5, RZ ;  /* 0x0000000500087227 */ /* 0x000fc800078e00ff */
[----:B------:R-:W-:-:S04]  /*ffa0*/  IMAD.MOV R8, RZ, RZ, -R8 ;  /* 0x000000ffff087224 */ /* 0x000fc800078e0a08 */
[----:B------:R-:W-:-:S05]  /*ffb0*/  IMAD R5, R4, R8, R5 ;  /* 0x0000000804057224 */ /* 0x000fca00078e0205 */
[----:B------:R-:W-:Y:S02]  /*ffc0*/  ISETP.GT.U32.AND P0, PT, R4, R5, PT ;  /* 0x000000050400720c */ /* 0x000fe40003f04070 */
[----:B-----5:R-:W-:-:S05]  /*ffd0*/  IABS R19, R22 ;  /* 0x0000001600137213 */ /* 0x020fca0000000000 */
[----:B------:R-:W-:-:S04]  /*ffe0*/  IMAD.HI.U32 R9, R0, R19, RZ ;  /* 0x0000001300097227 */ /* 0x000fc800078e00ff */
[----:B------:R-:W-:Y:S02]  /*fff0*/  IMAD.MOV R9, RZ, RZ, -R9 ;  /* 0x000000ffff097224 */ /* 0x000fe400078e0a09 */
[----:B------:R-:W-:Y:S02]  /*10000*/  @!P0 IMAD.IADD R5, R5, 0x1, -R4 ;  /* 0x0000000105058824 */ /* 0x000fe400078e0a04 */
[----:B------:R-:W-:-:S03]  /*10010*/  IMAD R19, R4, R9, R19 ;  /* 0x0000000904137224 */ /* 0x000fc600078e0213 */
[C---:B------:R-:W-:Y:S02]  /*10020*/  ISETP.GT.U32.AND P3, PT, R4.reuse, R5, PT ;  /* 0x000000050400720c */ /* 0x040fe40003f64070 */
[----:B------:R-:W-:Y:S02]  /*10030*/  ISETP.GT.U32.AND P2, PT, R4, R19, PT ;  /* 0x000000130400720c */ /* 0x000fe40003f44070 */
[----:B------:R-:W-:Y:S02]  /*10040*/  ISETP.GE.AND P1, PT, R25, RZ, PT ;  /* 0x000000ff1900720c */ /* 0x000fe40003f26270 */
[----:B--2---:R-:W-:Y:S01]  /*10050*/  IABS R16, R23 ;  /* 0x0000001700107213 */ /* 0x004fe20000000000 */
[----:B------:R-:W2:Y:S06]  /*10060*/  LDL.LU R25, [R1+0x60c] ;  /* 0x00060c0001197983 */ /* 0x000eac0000300800 */
[--C-:B------:R-:W-:Y:S01]  /*10070*/  @!P3 IMAD.IADD R5, R5, 0x1, -R4.reuse ;  /* 0x000000010505b824 */ /* 0x100fe200078e0a04 */
[----:B------:R-:W-:Y:S01]  /*10080*/  ISETP.GE.AND P3, PT, R23, RZ, PT ;  /* 0x000000ff1700720c */ /* 0x000fe20003f66270 */
[----:B------:R-:W-:Y:S01]  /*10090*/  @!P2 IMAD.IADD R19, R19, 0x1, -R4 ;  /* 0x000000011313a824 */ /* 0x000fe200078e0a04 */
[----:B------:R-:W-:Y:S01]  /*100a0*/  ISETP.GE.AND P2, PT, R22, RZ, PT ;  /* 0x000000ff1600720c */ /* 0x000fe20003f46270 */
[----:B------:R-:W4:Y:S01]  /*100b0*/  LDL.LU R23, [R1+0x610] ;  /* 0x0006100001177983 */ /* 0x000f220000300800 */
[----:B------:R-:W-:-:S03]  /*100c0*/  IMAD.MOV.U32 R22, RZ, RZ, R21 ;  /* 0x000000ffff167224 */ /* 0x000fc600078e0015 */
[----:B------:R-:W5:Y:S01]  /*100d0*/  LDL.LU R21, [R1+0x614] ;  /* 0x0006140001157983 */ /* 0x000f620000300800 */
[----:B------:R-:W-:Y:S01]  /*100e0*/  IMAD.HI.U32 R17, R0, R16, RZ ;  /* 0x0000001000117227 */ /* 0x000fe200078e00ff */
[----:B------:R-:W-:Y:S02]  /*100f0*/  ISETP.GT.U32.AND P0, PT, R4, R15, PT ;  /* 0x0000000f0400720c */ /* 0x000fe40003f04070 */
[----:B------:R-:W-:Y:S01]  /*10100*/  IABS R18, R33 ;  /* 0x0000002100127213 */ /* 0x000fe20000000000 */
[----:B------:R-:W-:-:S04]  /*10110*/  IMAD.MOV R17, RZ, RZ, -R17 ;  /* 0x000000ffff117224 */ /* 0x000fc800078e0a11 */
[----:B------:R-:W-:-:S04]  /*10120*/  IMAD.HI.U32 R8, R0, R18, RZ ;  /* 0x0000001200087227 */ /* 0x000fc800078e00ff */
[----:B------:R-:W-:Y:S02]  /*10130*/  IMAD.MOV R8, RZ, RZ, -R8 ;  /* 0x000000ffff087224 */ /* 0x000fe400078e0a08 */
[C---:B------:R-:W-:Y:S02]  /*10140*/  IMAD R16, R4.reuse, R17, R16 ;  /* 0x0000001104107224 */ /* 0x040fe400078e0210 */
[----:B------:R-:W-:-:S03]  /*10150*/  IMAD R18, R4, R8, R18 ;  /* 0x0000000804127224 */ /* 0x000fc600078e0212 */
[C---:B------:R-:W-:Y:S01]  /*10160*/  ISETP.GT.U32.AND P6, PT, R4.reuse, R16, PT ;  /* 0x000000100400720c */ /* 0x040fe20003fc4070 */
[----:B------:R-:W-:Y:S01]  /*10170*/  @!P0 IMAD.IADD R15, R15, 0x1, -R4 ;  /* 0x000000010f0f8824 */ /* 0x000fe200078e0a04 */
[----:B------:R-:W-:-:S11]  /*10180*/  ISETP.GT.U32.AND P0, PT, R4, R18, PT ;  /* 0x000000120400720c */ /* 0x000fd60003f04070 */
[--C-:B------:R-:W-:Y:S02]  /*10190*/  @!P6 IMAD.IADD R16, R16, 0x1, -R4.reuse ;  /* 0x000000011010e824 */ /* 0x100fe400078e0a04 */
[----:B------:R-:W-:-:S03]  /*101a0*/  @!P0 IMAD.IADD R18, R18, 0x1, -R4 ;  /* 0x0000000112128824 */ /* 0x000fc600078e0a04 */
[C---:B------:R-:W-:Y:S01]  /*101b0*/  ISETP.GT.U32.AND P0, PT, R4.reuse, R16, PT ;  /* 0x000000100400720c */ /* 0x040fe20003f04070 */
[----:B------:R-:W-:Y:S01]  /*101c0*/  @!P4 IMAD.MOV R6, RZ, RZ, -R6 ;  /* 0x000000ffff06c224 */ /* 0x000fe200078e0a06 */
[----:B------:R-:W-:Y:S02]  /*101d0*/  ISETP.GT.U32.AND P4, PT, R4, R19, PT ;  /* 0x000000130400720c */ /* 0x000fe40003f84070 */
[----:B---3--:R-:W-:-:S05]  /*101e0*/  IABS R17, R32 ;  /* 0x0000002000117213 */ /* 0x008fca0000000000 */
[----:B------:R-:W-:-:S04]  /*101f0*/  IMAD.HI.U32 R2, R0, R17, RZ ;  /* 0x0000001100027227 */ /* 0x000fc800078e00ff */
[----:B------:R-:W-:-:S04]  /*10200*/  IMAD.MOV R2, RZ, RZ, -R2 ;  /* 0x000000ffff027224 */ /* 0x000fc800078e0a02 */
[----:B------:R-:W-:Y:S01]  /*10210*/  IMAD R17, R4, R2, R17 ;  /* 0x0000000204117224 */ /* 0x000fe200078e0211 */
[----:B------:R-:W-:-:S04]  /*10220*/  IABS R8, R31 ;  /* 0x0000001f00087213 */ /* 0x000fc80000000000 */
[----:B------:R-:W-:Y:S01]  /*10230*/  ISETP.GT.U32.AND P6, PT, R4, R17, PT ;  /* 0x000000110400720c */ /* 0x000fe20003fc4070 */
[----:B0-----:R-:W-:-:S04]  /*10240*/  IMAD.HI.U32 R7, R0, R8, RZ ;  /* 0x0000000800077227 */ /* 0x001fc800078e00ff */
[----:B------:R-:W-:-:S04]  /*10250*/  IMAD.MOV R7, RZ, RZ, -R7 ;  /* 0x000000ffff077224 */ /* 0x000fc800078e0a07 */
[----:B------:R-:W-:Y:S02]  /*10260*/  IMAD R8, R4, R7, R8 ;  /* 0x0000000704087224 */ /* 0x000fe400078e0208 */
[--C-:B------:R-:W-:Y:S02]  /*10270*/  @!P0 IMAD.IADD R16, R16, 0x1, -R4.reuse ;  /* 0x0000000110108824 */ /* 0x100fe400078e0a04 */
[--C-:B------:R-:W-:Y:S01]  /*10280*/  @!P6 IMAD.IADD R17, R17, 0x1, -R4.reuse ;  /* 0x000000011111e824 */ /* 0x100fe200078e0a04 */
[C---:B------:R-:W-:Y:S01]  /*10290*/  ISETP.GT.U32.AND P0, PT, R4.reuse, R8, PT ;  /* 0x000000080400720c */ /* 0x040fe20003f04070 */
[----:B------:R-:W-:Y:S01]  /*102a0*/  @!P5 IMAD.MOV R15, RZ, RZ, -R15 ;  /* 0x000000ffff0fd224 */ /* 0x000fe200078e0a0f */
[C---:B------:R-:W-:Y:S02]  /*102b0*/  ISETP.GT.U32.AND P6, PT, R4.reuse, R18, PT ;  /* 0x000000120400720c */ /* 0x040fe40003fc4070 */
[----:B------:R-:W-:Y:S01]  /*102c0*/  ISETP.GT.U32.AND P5, PT, R4, R17, PT ;  /* 0x000000110400720c */ /* 0x000fe20003fa4070 */
[----:B------:R-:W-:Y:S01]  /*102d0*/  @!P1 IMAD.MOV R5, RZ, RZ, -R5 ;  /* 0x000000ffff059224 */ /* 0x000fe200078e0a05 */
[----:B------:R-:W-:Y:S01]  /*102e0*/  ISETP.GE.AND P1, PT, R33, RZ, PT ;  /* 0x000000ff2100720c */ /* 0x000fe20003f26270 */
[----:B------:R-:W-:Y:S01]  /*102f0*/  @!P4 IMAD.IADD R19, R19, 0x1, -R4 ;  /* 0x000000011313c824 */ /* 0x000fe200078e0a04 */
[----:B------:R-:W-:Y:S01]  /*10300*/  ISETP.GE.AND P4, PT, R32, RZ, PT ;  /* 0x000000ff2000720c */ /* 0x000fe20003f86270 */
[----:B------:R-:W-:-:S04]  /*10310*/  @!P3 IMAD.MOV R16, RZ, RZ, -R16 ;  /* 0x000000ffff10b224 */ /* 0x000fc800078e0a10 */
[--C-:B------:R-:W-:Y:S02]  /*10320*/  @!P0 IMAD.IADD R8, R8, 0x1, -R4.reuse ;  /* 0x0000000108088824 */ /* 0x100fe400078e0a04 */
[--C-:B------:R-:W-:Y:S02]  /*10330*/  @!P6 IMAD.IADD R18, R18, 0x1, -R4.reuse ;  /* 0x000000011212e824 */ /* 0x100fe400078e0a04 */
[----:B------:R-:W-:Y:S01]  /*10340*/  @!P5 IMAD.IADD R17, R17, 0x1, -R4 ;  /* 0x000000011111d824 */ /* 0x000fe200078e0a04 */
[----:B------:R-:W-:Y:S01]  /*10350*/  ISETP.GT.U32.AND P3, PT, R4, R8, PT ;  /* 0x000000080400720c */ /* 0x000fe20003f64070 */
[----:B------:R-:W-:Y:S02]  /*10360*/  IMAD.MOV.U32 R12, RZ, RZ, R19 ;  /* 0x000000ffff0c7224 */ /* 0x000fe400078e0013 */
[----:B------:R-:W-:Y:S02]  /*10370*/  IMAD.MOV.U32 R11, RZ, RZ, R18 ;  /* 0x000000ffff0b7224 */ /* 0x000fe400078e0012 */
[----:B------:R-:W-:Y:S01]  /*10380*/  IMAD.MOV.U32 R10, RZ, RZ, R17 ;  /* 0x000000ffff0a7224 */ /* 0x000fe200078e0011 */
[----:B------:R5:W-:Y:S01]  /*10390*/  STL [R1+0xe8], R6 ;  /* 0x0000e80601007387 */ /* 0x000be20000100800 */
[----:B------:R-:W-:-:S02]  /*103a0*/  @!P2 IMAD.MOV R12, RZ, RZ, -R12 ;  /* 0x000000ffff0ca224 */ /* 0x000fc400078e0a0c */
[----:B------:R-:W-:Y:S01]  /*103b0*/  @!P1 IMAD.MOV R11, RZ, RZ, -R11 ;  /* 0x000000ffff0b9224 */ /* 0x000fe200078e0a0b */
[----:B------:R-:W-:Y:S01]  /*103c0*/  STL [R1+0x3c2c], R15 ;  /* 0x003c2c0f01007387 */ /* 0x000fe20000100800 */
[----:B------:R-:W-:-:S03]  /*103d0*/  @!P4 IMAD.MOV R10, RZ, RZ, -R10 ;  /* 0x000000ffff0ac224 */ /* 0x000fc600078e0a0a */
[----:B------:R-:W-:Y:S01]  /*103e0*/  STL [R1+0xdc], R5 ;  /* 0x0000dc0501007387 */ /* 0x000fe20000100800 */
[----:B------:R-:W-:-:S03]  /*103f0*/  @!P3 IMAD.IADD R8, R8, 0x1, -R4 ;  /* 0x000000010808b824 */ /* 0x000fc600078e0a04 */
[----:B------:R-:W-:Y:S04]  /*10400*/  STL [R1+0x3c28], R16 ;  /* 0x003c281001007387 */ /* 0x000fe80000100800 */
[----:B------:R-:W-:Y:S04]  /*10410*/  STL [R1+0xc0], R12 ;  /* 0x0000c00c01007387 */ /* 0x000fe80000100800 */
[----:B------:R0:W-:Y:S04]  /*10420*/  STL [R1+0xc8], R11 ;  /* 0x0000c80b01007387 */ /* 0x0001e80000100800 */
[----:B------:R1:W-:Y:S01]  /*10430*/  STL [R1+0xd0], R10 ;  /* 0x0000d00a01007387 */ /* 0x0003e20000100800 */
[----:B------:R-:W-:-:S05]  /*10440*/  IABS R9, R30 ;  /* 0x0000001e00097213 */ /* 0x000fca0000000000 */
[----:B------:R-:W-:-:S04]  /*10450*/  IMAD.HI.U32 R2, R0, R9, RZ ;  /* 0x0000000900027227 */ /* 0x000fc800078e00ff */
[----:B------:R-:W-:-:S04]  /*10460*/  IMAD.MOV R2, RZ, RZ, -R2 ;  /* 0x000000ffff027224 */ /* 0x000fc800078e0a02 */
[----:B------:R-:W-:Y:S01]  /*10470*/  IMAD R9, R4, R2, R9 ;  /* 0x0000000204097224 */ /* 0x000fe200078e0209 */
[----:B-----5:R-:W-:Y:S02]  /*10480*/  IABS R6, R21 ;  /* 0x0000001500067213 */ /* 0x020fe40000000000 */
[----:B------:R-:W-:Y:S02]  /*10490*/  ISETP.GE.AND P3, PT, R21, RZ, PT ;  /* 0x000000ff1500720c */ /* 0x000fe40003f66270 */
[----:B------:R-:W3:Y:S01]  /*104a0*/  LDL.LU R21, [R1+0x61c] ;  /* 0x00061c0001157983 */ /* 0x000ee20000300800 */
[----:B----4-:R-:W-:Y:S02]  /*104b0*/  IABS R2, R23 ;  /* 0x0000001700027213 */ /* 0x010fe40000000000 */
[----:B------:R-:W-:Y:S02]  /*104c0*/  ISETP.GE.AND P4, PT, R23, RZ, PT ;  /* 0x000000ff1700720c */ /* 0x000fe40003f86270 */
[----:B------:R-:W4:Y:S01]  /*104d0*/  LDL.LU R23, [R1+0x620] ;  /* 0x0006200001177983 */ /* 0x000f220000300800 */
[----:B--2---:R-:W-:-:S05]  /*104e0*/  IABS R7, R25 ;  /* 0x0000001900077213 */ /* 0x004fca0000000000 */
[----:B------:R-:W-:-:S04]  /*104f0*/  IMAD.HI.U32 R20, R0, R7, RZ ;  /* 0x0000000700147227 */ /* 0x000fc800078e00ff */
[----:B------:R-:W-:Y:S01]  /*10500*/  IMAD.MOV R20, RZ, RZ, -R20 ;  /* 0x000000ffff147224 */ /* 0x000fe200078e0a14 */
[----:B------:R-:W-:-:S03]  /*10510*/  ISETP.GT.U32.AND P6, PT, R4, R9, PT ;  /* 0x000000090400720c */ /* 0x000fc60003fc4070 */
[----:B------:R-:W-:-:S05]  /*10520*/  IMAD R7, R4, R20, R7 ;  /* 0x0000001404077224 */ /* 0x000fca00078e0207 */
[----:B------:R-:W-:-:S05]  /*10530*/  ISETP.GT.U32.AND P2, PT, R4, R7, PT ;  /* 0x000000070400720c */ /* 0x000fca0003f44070 */
[----:B------:R-:W-:-:S05]  /*10540*/  @!P6 IMAD.IADD R9, R9, 0x1, -R4 ;  /* 0x000000010909e824 */ /* 0x000fca00078e0a04 */
[----:B------:R-:W-:-:S03]  /*10550*/  ISETP.GT.U32.AND P6, PT, R4, R9, PT ;  /* 0x000000090400720c */ /* 0x000fc60003fc4070 */
[----:B------:R-:W-:Y:S01]  /*10560*/  @!P2 IMAD.IADD R7, R7, 0x1, -R4 ;  /* 0x000000010707a824 */ /* 0x000fe200078e0a04 */
[----:B------:R-:W-:-:S04]  /*10570*/  ISETP.GE.AND P5, PT, R31, RZ, PT ;  /* 0x000000ff1f00720c */ /* 0x000fc80003fa6270 */
[----:B------:R-:W-:Y:S02]  /*10580*/  ISETP.GT.U32.AND P2, PT, R4, R7, PT ;  /* 0x000000070400720c */ /* 0x000fe40003f44070 */
[----:B------:R-:W-:Y:S02]  /*10590*/  ISETP.GE.AND P0, PT, R30, RZ, PT ;  /* 0x000000ff1e00720c */ /* 0x000fe40003f06270 */
[----:B------:R-:W-:Y:S01]  /*105a0*/  ISETP.GE.AND P1, PT, R25, RZ, PT ;  /* 0x000000ff1900720c */ /* 0x000fe20003f26270 */
[----:B------:R-:W-:Y:S02]  /*105b0*/  @!P6 IMAD.IADD R9, R9, 0x1, -R4 ;  /* 0x000000010909e824 */ /* 0x000fe400078e0a04 */
[----:B------:R-:W-:-:S04]  /*105c0*/  IMAD.HI.U32 R17, R0, R6, RZ ;  /* 0x0000000600117227 */ /* 0x000fc800078e00ff */
[----:B0-----:R-:W-:Y:S02]  /*105d0*/  IMAD.MOV.U32 R11, RZ, RZ, R8 ;  /* 0x000000ffff0b7224 */ /* 0x001fe400078e0008 */
[----:B------:R-:W-:Y:S02]  /*105e0*/  @!P2 IMAD.IADD R7, R7, 0x1, -R4 ;  /* 0x000000010707a824 */ /* 0x000fe400078e0a04 */
[----:B-1----:R-:W-:Y:S02]  /*105f0*/  IMAD.MOV.U32 R10, RZ, RZ, R9 ;  /* 0x000000ffff0a7224 */ /* 0x002fe400078e0009 */
[----:B------:R-:W-:Y:S02]  /*10600*/  IMAD.MOV R17, RZ, RZ, -R17 ;  /* 0x000000ffff117224 */ /* 0x000fe400078e0a11 */
[----:B------:R-:W-:Y:S02]  /*10610*/  @!P5 IMAD.MOV R11, RZ, RZ, -R11 ;  /* 0x000000ffff0bd224 */ /* 0x000fe400078e0a0b */
[----:B------:R-:W-:-:S02]  /*10620*/  IMAD.MOV.U32 R9, RZ, RZ, R7 ;  /* 0x000000ffff097224 */ /* 0x000fc400078e0007 */
[----:B------:R-:W-:Y:S01]  /*10630*/  @!P0 IMAD.MOV R10, RZ, RZ, -R10 ;  /* 0x000000ffff0a8224 */ /* 0x000fe200078e0a0a */
[----:B------:R-:W-:Y:S01]  /*10640*/  STL [R1+0xd4], R11 ;  /* 0x0000d40b01007387 */ /* 0x000fe20000100800 */
[----:B------:R-:W-:Y:S02]  /*10650*/  IMAD R6, R4, R17, R6 ;  /* 0x0000001104067224 */ /* 0x000fe400078e0206 */
[----:B------:R-:W-:Y:S01]  /*10660*/  @!P1 IMAD.MOV R9, RZ, RZ, -R9 ;  /* 0x000000ffff099224 */ /* 0x000fe200078e0a09 */
[----:B------:R0:W-:Y:S01]  /*10670*/  STL [R1+0x138], R10 ;  /* 0x0001380a01007387 */ /* 0x0001e20000100800 */
[----:B------:R-:W-:Y:S01]  /*10680*/  IMAD.HI.U32 R5, R0, R2, RZ ;  /* 0x0000000200057227 */ /* 0x000fe200078e00ff */
[----:B------:R-:W-:-:S03]  /*10690*/  ISETP.GT.U32.AND P5, PT, R4, R6, PT ;  /* 0x000000060400720c */ /* 0x000fc60003fa4070 */
[----:B------:R-:W-:-:S04]  /*106a0*/  IMAD.MOV R5, RZ, RZ, -R5 ;  /* 0x000000ffff057224 */ /* 0x000fc800078e0a05 */
[----:B------:R-:W-:Y:S01]  /*106b0*/  IMAD R2, R4, R5, R2 ;  /* 0x0000000504027224 */ /* 0x000fe200078e0202 */
[----:B------:R-:W-:-:S05]  /*106c0*/  IABS R5, R24 ;  /* 0x0000001800057213 */ /* 0x000fca0000000000 */
        /* <DEDUP_REMOVED lines=8> */
[----:B------:R-:W-:Y:S01]  /*10750*/  @!P5 IMAD.IADD R6, R6, 0x1, -R4 ;  /* 0x000000010606d824 */ /* 0x000fe200078e0a04 */
[----:B------:R-:W-:-:S03]  /*10760*/  ISETP.GT.U32.AND P6, PT, R4, R2, PT ;  /* 0x000000020400720c */ /* 0x000fc60003fc4070 */
[----:B0-----:R-:W-:-:S04]  /*10770*/  IMAD.MOV.U32 R10, RZ, RZ, R6 ;  /* 0x000000ffff0a7224 */ /* 0x001fc800078e0006 */
[----:B------:R-:W-:Y:S02]  /*10780*/  @!P3 IMAD.MOV R10, RZ, RZ, -R10 ;  /* 0x000000ffff0ab224 */ /* 0x000fe400078e0a0a */
[----:B------:R-:W-:-:S04]  /*10790*/  @!P2 IMAD.IADD R5, R5, 0x1, -R4 ;  /* 0x000000010505a824 */ /* 0x000fc800078e0a04 */
[----:B------:R-:W-:Y:S01]  /*107a0*/  @!P6 IMAD.IADD R2, R2, 0x1, -R4 ;  /* 0x000000010202e824 */ /* 0x000fe200078e0a04 */
[----:B------:R-:W-:Y:S02]  /*107b0*/  ISETP.GT.U32.AND P2, PT, R4, R5, PT ;  /* 0x000000050400720c */ /* 0x000fe40003f44070 */
[----:B------:R-:W-:Y:S01]  /*107c0*/  ISETP.GE.AND P0, PT, R24, RZ, PT ;  /* 0x000000ff1800720c */ /* 0x000fe20003f06270 */
[----:B------:R-:W-:Y:S01]  /*107d0*/  IMAD.MOV.U32 R11, RZ, RZ, R2 ;  /* 0x000000ffff0b7224 */ /* 0x000fe200078e0002 */
[----:B------:R-:W-:-:S03]  /*107e0*/  IABS R6, R47 ;  /* 0x0000002f00067213 */ /* 0x000fc60000000000 */
[----:B------:R-:W-:Y:S02]  /*107f0*/  @!P4 IMAD.MOV R11, RZ, RZ, -R11 ;  /* 0x000000ffff0bc224 */ /* 0x000fe400078e0a0b */
[----:B------:R-:W-:-:S04]  /*10800*/  IMAD.HI.U32 R20, R0, R6, RZ ;  /* 0x0000000600147227 */ /* 0x000fc800078e00ff */
[----:B------:R-:W-:-:S04]  /*10810*/  @!P2 IMAD.IADD R5, R5, 0x1, -R4 ;  /* 0x000000010505a824 */ /* 0x000fc800078e0a04 */
[----:B------:R-:W-:Y:S02]  /*10820*/  @!P0 IMAD.MOV R5, RZ, RZ, -R5 ;  /* 0x000000ffff058224 */ /* 0x000fe400078e0a05 */
[----:B------:R-:W-:-:S04]  /*10830*/  IMAD.MOV R20, RZ, RZ, -R20 ;  /* 0x000000ffff147224 */ /* 0x000fc800078e0a14 */
[----:B------:R-:W-:Y:S01]  /*10840*/  IMAD R6, R4, R20, R6 ;  /* 0x0000001404067224 */ /* 0x000fe200078e0206 */
[----:B------:R-:W-:Y:S02]  /*10850*/  ISETP.GE.AND P4, PT, R22, RZ, PT ;  /* 0x000000ff1600720c */ /* 0x000fe40003f86270 */
[----:B------:R-:W-:Y:S02]  /*10860*/  IABS R20, R27 ;  /* 0x0000001b00147213 */ /* 0x000fe40000000000 */
[----:B---3--:R-:W-:Y:S02]  /*10870*/  IABS R19, R21 ;  /* 0x0000001500137213 */ /* 0x008fe40000000000 */
[----:B------:R-:W-:Y:S01]  /*10880*/  ISETP.GE.AND P1, PT, R21, RZ, PT ;  /* 0x000000ff1500720c */ /* 0x000fe20003f26270 */
[----:B------:R-:W-:Y:S02]  /*10890*/  IMAD.MOV.U32 R21, RZ, RZ, R49 ;  /* 0x000000ffff157224 */ /* 0x000fe400078e0031 */
[----:B------:R-:W2:Y:S01]  /*108a0*/  LDL.LU R49, [R1+0x634] ;  /* 0x0006340001317983 */ /* 0x000ea20000300800 */
[----:B----4-:R-:W-:Y:S01]  /*108b0*/  IABS R17, R23 ;  /* 0x0000001700117213 */ /* 0x010fe20000000000 */
[----:B------:R-:W-:-:S04]  /*108c0*/  IMAD.HI.U32 R8, R0, R19, RZ ;  /* 0x0000001300087227 */ /* 0x000fc800078e00ff */
[----:B------:R-:W-:-:S04]  /*108d0*/  IMAD.HI.U32 R7, R0, R17, RZ ;  /* 0x0000001100077227 */ /* 0x000fc800078e00ff */
[----:B------:R-:W-:Y:S02]  /*108e0*/  IMAD.MOV R8, RZ, RZ, -R8 ;  /* 0x000000ffff087224 */ /* 0x000fe400078e0a08 */
[----:B------:R-:W-:Y:S02]  /*108f0*/  IMAD.MOV R7, RZ, RZ, -R7 ;  /* 0x000000ffff077224 */ /* 0x000fe400078e0a07 */
[C---:B------:R-:W-:Y:S02]  /*10900*/  IMAD R19, R4.reuse, R8, R19 ;  /* 0x0000000804137224 */ /* 0x040fe400078e0213 */
[----:B------:R-:W-:-:S03]  /*10910*/  IMAD R17, R4, R7, R17 ;  /* 0x0000000704117224 */ /* 0x000fc600078e0211 */
[C---:B------:R-:W-:Y:S02]  /*10920*/  ISETP.GT.U32.AND P5, PT, R4.reuse, R19, PT ;  /* 0x000000130400720c */ /* 0x040fe40003fa4070 */
[----:B------:R-:W-:Y:S01]  /*10930*/  ISETP.GT.U32.AND P3, PT, R4, R17, PT ;  /* 0x000000110400720c */ /* 0x000fe20003f64070 */
[----:B------:R0:W-:Y:S01]  /*10940*/  STL [R1+0x134], R9 ;  /* 0x0001340901007387 */ /* 0x0001e20000100800 */
[----:B------:R-:W-:Y:S02]  /*10950*/  IABS R7, R21 ;  /* 0x0000001500077213 */ /* 0x000fe40000000000 */
[----:B0-----:R-:W-:-:S07]  /*10960*/  IABS R9, R22 ;  /* 0x0000001600097213 */ /* 0x001fce0000000000 */
[--C-:B------:R-:W-:Y:S02]  /*10970*/  @!P5 IMAD.IADD R19, R19, 0x1, -R4.reuse ;  /* 0x000000011313d824 */ /* 0x100fe400078e0a04 */
[----:B------:R-:W-:Y:S02]  /*10980*/  @!P3 IMAD.IADD R17, R17, 0x1, -R4 ;  /* 0x000000011111b824 */ /* 0x000fe400078e0a04 */
[----:B------:R-:W-:Y:S01]  /*10990*/  IMAD.HI.U32 R2, R0, R9, RZ ;  /* 0x0000000900027227 */ /* 0x000fe200078e00ff */
[----:B------:R-:W-:-:S03]  /*109a0*/  ISETP.GT.U32.AND P3, PT, R4, R19, PT ;  /* 0x000000130400720c */ /* 0x000fc60003f64070 */
[----:B------:R-:W-:Y:S02]  /*109b0*/  IMAD.MOV R2, RZ, RZ, -R2 ;  /* 0x000000ffff027224 */ /* 0x000fe400078e0a02 */
[----:B------:R-:W-:-:S04]  /*109c0*/  IMAD.HI.U32 R8, R0, R7, RZ ;  /* 0x0000000700087227 */ /* 0x000fc800078e00ff */
[C---:B------:R-:W-:Y:S01]  /*109d0*/  IMAD R9, R4.reuse, R2, R9 ;  /* 0x0000000204097224 */ /* 0x040fe200078e0209 */
[----:B------:R-:W-:Y:S01]  /*109e0*/  IABS R2, R48 ;  /* 0x0000003000027213 */ /* 0x000fe20000000000 */
[----:B------:R-:W-:Y:S01]  /*109f0*/  IMAD.MOV R8, RZ, RZ, -R8 ;  /* 0x000000ffff087224 */ /* 0x000fe200078e0a08 */
[----:B------:R-:W-:-:S03]  /*10a00*/  ISETP.GT.U32.AND P0, PT, R4, R17, PT ;  /* 0x000000110400720c */ /* 0x000fc60003f04070 */
[----:B------:R-:W-:Y:S02]  /*10a10*/  IMAD R7, R4, R8, R7 ;  /* 0x0000000804077224 */ /* 0x000fe400078e0207 */
[----:B------:R-:W-:Y:S01]  /*10a20*/  IMAD.HI.U32 R8, R0, R2, RZ ;  /* 0x0000000200087227 */ /* 0x000fe200078e00ff */
[----:B------:R-:W-:Y:S03]  /*10a30*/  STL [R1+0xcc], R11 ;  /* 0x0000cc0b01007387 */ /* 0x000fe60000100800 */
[----:B------:R-:W-:Y:S01]  /*10a40*/  @!P3 IMAD.IADD R19, R19, 0x1, -R4 ;  /* 0x000000011313b824 */ /* 0x000fe200078e0a04 */
[----:B------:R0:W-:Y:S01]  /*10a50*/  STL [R1+0x11c], R10 ;  /* 0x00011c0a01007387 */ /* 0x0001e20000100800 */
[----:B------:R-:W-:Y:S01]  /*10a60*/  IMAD.MOV R8, RZ, RZ, -R8 ;  /* 0x000000ffff087224 */ /* 0x000fe200078e0a08 */
[C---:B------:R-:W-:Y:S02]  /*10a70*/  ISETP.GT.U32.AND P5, PT, R4.reuse, R9, PT ;  /* 0x000000090400720c */ /* 0x040fe40003fa4070 */
[C---:B------:R-:W-:Y:S01]  /*10a80*/  ISETP.GT.U32.AND P3, PT, R4.reuse, R7, PT ;  /* 0x000000070400720c */ /* 0x040fe20003f64070 */
[----:B------:R-:W-:-:S02]  /*10a90*/  IMAD R2, R4, R8, R2 ;  /* 0x0000000804027224 */ /* 0x000fc400078e0202 */
[----:B0-----:R-:W-:Y:S02]  /*10aa0*/  IMAD.MOV.U32 R10, RZ, RZ, R19 ;  /* 0x000000ffff0a7224 */ /* 0x001fe400078e0013 */
[----:B------:R-:W-:Y:S02]  /*10ab0*/  @!P0 IMAD.IADD R17, R17, 0x1, -R4 ;  /* 0x0000000111118824 */ /* 0x000fe400078e0a04 */
[----:B------:R-:W-:Y:S01]  /*10ac0*/  @!P1 IMAD.MOV R10, RZ, RZ, -R10 ;  /* 0x000000ffff0a9224 */ /* 0x000fe200078e0a0a */
[C---:B------:R-:W-:Y:S02]  /*10ad0*/  ISETP.GT.U32.AND P1, PT, R4.reuse, R6, PT ;  /* 0x000000060400720c */ /* 0x040fe40003f24070 */
[----:B------:R-:W-:Y:S02]  /*10ae0*/  ISETP.GT.U32.AND P0, PT, R4, R2, PT ;  /* 0x000000020400720c */ /* 0x000fe40003f04070 */
[----:B------:R-:W-:Y:S01]  /*10af0*/  ISETP.GE.AND P6, PT, R23, RZ, PT ;  /* 0x000000ff1700720c */ /* 0x000fe20003fc6270 */
[----:B------:R-:W-:-:S02]  /*10b00*/  @!P5 IMAD.IADD R9, R9, 0x1, -R4 ;  /* 0x000000010909d824 */ /* 0x000fc400078e0a04 */
[----:B------:R-:W-:Y:S01]  /*10b10*/  @!P3 IMAD.IADD R7, R7, 0x1, -R4 ;  /* 0x000000010707b824 */ /* 0x000fe200078e0a04 */
[----:B------:R-:W-:Y:S02]  /*10b20*/  IABS R19, R52 ;  /* 0x0000003400137213 */ /* 0x000fe40000000000 */
[----:B------:R-:W-:-:S03]  /*10b30*/  ISETP.GT.U32.AND P5, PT, R4, R9, PT ;  /* 0x000000090400720c */ /* 0x000fc60003fa4070 */
[--C-:B------:R-:W-:Y:S01]  /*10b40*/  @!P1 IMAD.IADD R6, R6, 0x1, -R4.reuse ;  /* 0x0000000106069824 */ /* 0x100fe200078e0a04 */
[----:B------:R-:W-:Y:S01]  /*10b50*/  ISETP.GT.U32.AND P1, PT, R4, R7, PT ;  /* 0x000000070400720c */ /* 0x000fe20003f24070 */
[----:B------:R-:W-:Y:S01]  /*10b60*/  @!P0 IMAD.IADD R2, R2, 0x1, -R4 ;  /* 0x0000000102028824 */ /* 0x000fe200078e0a04 */
[----:B------:R-:W-:Y:S01]  /*10b70*/  ISETP.GE.AND P2, PT, R21, RZ, PT ;  /* 0x000000ff1500720c */ /* 0x000fe20003f46270 */
[----:B------:R-:W-:Y:S02]  /*10b80*/  @!P6 IMAD.MOV R17, RZ, RZ, -R17 ;  /* 0x000000ffff11e224 */ /* 0x000fe400078e0a11 */
[----:B------:R-:W-:Y:S01]  /*10b90*/  IMAD.HI.U32 R8, R0, R19, RZ ;  /* 0x0000001300087227 */ /* 0x000fe200078e00ff */
[----:B------:R-:W-:-:S03]  /*10ba0*/  ISETP.GT.U32.AND P6, PT, R4, R2, PT ;  /* 0x000000020400720c */ /* 0x000fc60003fc4070 */
[----:B------:R-:W-:Y:S02]  /*10bb0*/  IMAD.MOV R8, RZ, RZ, -R8 ;  /* 0x000000ffff087224 */ /* 0x000fe400078e0a08 */
[--C-:B------:R-:W-:Y:S01]  /*10bc0*/  @!P5 IMAD.IADD R9, R9, 0x1, -R4.reuse ;  /* 0x000000010909d824 */ /* 0x100fe200078e0a04 */
[----:B------:R-:W-:Y:S01]  /*10bd0*/  ISETP.GE.AND P3, PT, R48, RZ, PT ;  /* 0x000000ff3000720c */ /* 0x000fe20003f66270 */
[----:B------:R-:W-:Y:S02]  /*10be0*/  @!P1 IMAD.IADD R7, R7, 0x1, -R4 ;  /* 0x0000000107079824 */ /* 0x000fe400078e0a04 */
[C---:B------:R-:W-:Y:S01]  /*10bf0*/  IMAD R19, R4.reuse, R8, R19 ;  /* 0x0000000804137224 */ /* 0x040fe200078e0213 */
[----:B------:R-:W-:Y:S01]  /*10c00*/  ISETP.GT.U32.AND P0, PT, R4, R6, PT ;  /* 0x000000060400720c */ /* 0x000fe20003f04070 */
[----:B------:R-:W-:Y:S01]  /*10c10*/  IMAD.HI.U32 R8, R0, R20, RZ ;  /* 0x0000001400087227 */ /* 0x000fe200078e00ff */
[----:B------:R-:W-:Y:S03]  /*10c20*/  STL [R1+0xc4], R5 ;  /* 0x0000c40501007387 */ /* 0x000fe60000100800 */
[----:B------:R-:W-:-:S02]  /*10c30*/  @!P4 IMAD.MOV R9, RZ, RZ, -R9 ;  /* 0x000000ffff09c224 */ /* 0x000fc400078e0a09 */
[----:B------:R-:W-:Y:S01]  /*10c40*/  @!P2 IMAD.MOV R7, RZ, RZ, -R7 ;  /* 0x000000ffff07a224 */ /* 0x000fe200078e0a07 */
[----:B------:R-:W-:Y:S01]  /*10c50*/  STL [R1+0xbc], R10 ;  /* 0x0000bc0a01007387 */ /* 0x000fe20000100800 */
[----:B------:R-:W-:Y:S02]  /*10c60*/  @!P6 IMAD.IADD R2, R2, 0x1, -R4 ;  /* 0x000000010202e824 */ /* 0x000fe400078e0a04 */
[----:B------:R-:W-:Y:S01]  /*10c70*/  IMAD.MOV R8, RZ, RZ, -R8 ;  /* 0x000000ffff087224 */ /* 0x000fe200078e0a08 */
[----:B------:R-:W-:Y:S01]  /*10c80*/  STL [R1+0x3c1c], R17 ;  /* 0x003c1c1101007387 */ /* 0x000fe20000100800 */
[----:B------:R-:W-:-:S03]  /*10c90*/  ISETP.GE.AND P5, PT, R47, RZ, PT ;  /* 0x000000ff2f00720c */ /* 0x000fc60003fa6270 */
[----:B------:R-:W-:Y:S01]  /*10ca0*/  STL [R1+0xb8], R9 ;  /* 0x0000b80901007387 */ /* 0x000fe20000100800 */
[----:B------:R-:W-:-:S03]  /*10cb0*/  IMAD R20, R4, R8, R20 ;  /* 0x0000000804147224 */ /* 0x000fc600078e0214 */
[----:B------:R0:W-:Y:S01]  /*10cc0*/  STL [R1+0xac], R7 ;  /* 0x0000ac0701007387 */ /* 0x0001e20000100800 */
[----:B------:R-:W-:Y:S02]  /*10cd0*/  @!P0 IMAD.IADD R6, R6, 0x1, -R4 ;  /* 0x0000000106068824 */ /* 0x000fe400078e0a04 */
[----:B0-----:R-:W-:-:S04]  /*10ce0*/  IMAD.MOV.U32 R7, RZ, RZ, R2 ;  /* 0x000000ffff077224 */ /* 0x001fc800078e0002 */
[----:B------:R-:W-:Y:S01]  /*10cf0*/  @!P3 IMAD.MOV R7, RZ, RZ, -R7 ;  /* 0x000000ffff07b224 */ /* 0x000fe200078e0a07 */
[----:B------:R-:W-:Y:S01]  /*10d00*/  ISETP.GT.U32.AND P3, PT, R4, R20, PT ;  /* 0x000000140400720c */ /* 0x000fe20003f64070 */
[----:B------:R-:W-:-:S04]  /*10d10*/  IMAD.MOV.U32 R10, RZ, RZ, R6 ;  /* 0x000000ffff0a7224 */ /* 0x000fc800078e0006 */
[----:B------:R-:W-:Y:S01]  /*10d20*/  @!P5 IMAD.MOV R10, RZ, RZ, -R10 ;  /* 0x000000ffff0ad224 */ /* 0x000fe200078e0a0a */
[----:B------:R-:W-:-:S04]  /*10d30*/  IABS R21, R29 ;  /* 0x0000001d00157213 */ /* 0x000fc80000000000 */
[----:B------:R-:W-:Y:S03]  /*10d40*/  STL [R1+0xb4], R10 ;  /* 0x0000b40a01007387 */ /* 0x000fe60000100800 */
[----:B------:R-:W-:Y:S01]  /*10d50*/  @!P3 IMAD.IADD R20, R20, 0x1, -R4 ;  /* 0x000000011414b824 */ /* 0x000fe200078e0a04 */
[----:B------:R-:W-:Y:S01]  /*10d60*/  ISETP.GE.AND P3, PT, R29, RZ, PT ;  /* 0x000000ff1d00720c */ /* 0x000fe20003f66270 */
[----:B------:R0:W-:Y:S01]  /*10d70*/  STL [R1+0xb0], R7 ;  /* 0x0000b00701007387 */ /* 0x0001e20000100800 */
[----:B------:R-:W-:-:S03]  /*10d80*/  IMAD.MOV.U32 R29, RZ, RZ, R50 ;  /* 0x000000ffff1d7224 */ /* 0x000fc600078e0032 */
[----:B------:R-:W3:Y:S01]  /*10d90*/  LDL.LU R50, [R1+0x658] ;  /* 0x0006580001327983 */ /* 0x000ee20000300800 */
[----:B------:R-:W-:Y:S01]  /*10da0*/  ISETP.GT.U32.AND P0, PT, R4, R19, PT ;  /* 0x000000130400720c */ /* 0x000fe20003f04070 */
[----:B------:R-:W-:-:S12]  /*10db0*/  IMAD.HI.U32 R6, R0, R21, RZ ;  /* 0x0000001500067227 */ /* 0x000fd800078e00ff */
[----:B------:R-:W-:-:S05]  /*10dc0*/  @!P0 IMAD.IADD R19, R19, 0x1, -R4 ;  /* 0x0000000113138824 */ /* 0x000fca00078e0a04 */
[----:B------:R-:W-:Y:S01]  /*10dd0*/  ISETP.GT.U32.AND P5, PT, R4, R19, PT ;  /* 0x000000130400720c */ /* 0x000fe20003fa4070 */
[----:B------:R-:W-:-:S04]  /*10de0*/  IMAD.MOV R2, RZ, RZ, -R6 ;  /* 0x000000ffff027224 */ /* 0x000fc800078e0a06 */
[----:B------:R-:W-:Y:S01]  /*10df0*/  IMAD R21, R4, R2, R21 ;  /* 0x0000000204157224 */ /* 0x000fe200078e0215 */
[----:B------:R-:W-:-:S07]  /*10e00*/  IABS R23, R55 ;  /* 0x0000003700177213 */ /* 0x000fce0000000000 */
[----:B------:R-:W-:Y:S01]  /*10e10*/  @!P5 IMAD.IADD R19, R19, 0x1, -R4 ;  /* 0x000000011313d824 */ /* 0x000fe200078e0a04 */
[----:B------:R-:W-:Y:S01]  /*10e20*/  ISETP.GT.U32.AND P5, PT, R4, R21, PT ;  /* 0x000000150400720c */ /* 0x000fe20003fa4070 */
[C---:B------:R-:W-:Y:S01]  /*10e30*/  IMAD.HI.U32 R2, R0.reuse, R23, RZ ;  /* 0x0000001700027227 */ /* 0x040fe200078e00ff */
[----:B------:R-:W-:Y:S02]  /*10e40*/  IABS R22, R28 ;  /* 0x0000001c00167213 */ /* 0x000fe40000000000 */
[----:B------:R-:W-:Y:S01]  /*10e50*/  IABS R24, R51 ;  /* 0x0000003300187213 */ /* 0x000fe20000000000 */
[----:B------:R-:W-:Y:S02]  /*10e60*/  IMAD.MOV R2, RZ, RZ, -R2 ;  /* 0x000000ffff027224 */ /* 0x000fe400078e0a02 */
[----:B------:R-:W-:Y:S01]  /*10e70*/  IMAD.HI.U32 R6, R0, R22, RZ ;  /* 0x0000001600067227 */ /* 0x000fe200078e00ff */
[----:B------:R-:W-:-:S05]  /*10e80*/  ISETP.GE.AND P6, PT, R52, RZ, PT ;  /* 0x000000ff3400720c */ /* 0x000fca0003fc6270 */
[----:B------:R-:W-:Y:S02]  /*10e90*/  @!P5 IMAD.IADD R21, R21, 0x1, -R4 ;  /* 0x000000011515d824 */ /* 0x000fe400078e0a04 */
[----:B------:R-:W-:Y:S02]  /*10ea0*/  IMAD.MOV R6, RZ, RZ, -R6 ;  /* 0x000000ffff067224 */ /* 0x000fe400078e0a06 */
[C---:B------:R-:W-:Y:S01]  /*10eb0*/  IMAD R23, R4.reuse, R2, R23 ;  /* 0x0000000204177224 */ /* 0x040fe200078e0217 */
[----:B------:R-:W-:Y:S01]  /*10ec0*/  ISETP.GT.U32.AND P5, PT, R4, R21, PT ;  /* 0x000000150400720c */ /* 0x000fe20003fa4070 */
[----:B------:R-:W-:-:S04]  /*10ed0*/  IMAD.HI.U32 R2, R0, R24, RZ ;  /* 0x0000001800027227 */ /* 0x000fc800078e00ff */
[----:B------:R-:W-:Y:S02]  /*10ee0*/  IMAD R22, R4, R6, R22 ;  /* 0x0000000604167224 */ /* 0x000fe400078e0216 */
[----:B------:R-:W-:-:S04]  /*10ef0*/  IMAD.MOV R2, RZ, RZ, -R2 ;  /* 0x000000ffff027224 */ /* 0x000fc800078e0a02 */
[----:B------:R-:W-:Y:S01]  /*10f00*/  IMAD R24, R4, R2, R24 ;  /* 0x0000000204187224 */ /* 0x000fe200078e0218 */
[----:B--2---:R-:W-:-:S05]  /*10f10*/  IABS R18, R49 ;  /* 0x0000003100127213 */ /* 0x004fca0000000000 */
[----:B------:R-:W-:-:S04]  /*10f20*/  IMAD.HI.U32 R5, R0, R18, RZ ;  /* 0x0000001200057227 */ /* 0x000fc800078e00ff */
[----:B------:R-:W-:-:S04]  /*10f30*/  IMAD.MOV R5, RZ, RZ, -R5 ;  /* 0x000000ffff057224 */ /* 0x000fc800078e0a05 */
[----:B------:R-:W-:Y:S01]  /*10f40*/  IMAD R18, R4, R5, R18 ;  /* 0x0000000504127224 */ /* 0x000fe200078e0212 */
[----:B------:R-:W-:-:S05]  /*10f50*/  IABS R5, R26 ;  /* 0x0000001a00057213 */ /* 0x000fca0000000000 */
[----:B------:R-:W-:-:S04]  /*10f60*/  IMAD.HI.U32 R9, R0, R5, RZ ;  /* 0x0000000500097227 */ /* 0x000fc800078e00ff */
[----:B------:R-:W-:-:S04]  /*10f70*/  IMAD.MOV R9, RZ, RZ, -R9 ;  /* 0x000000ffff097224 */ /* 0x000fc800078e0a09 */
[----:B------:R-:W-:-:S05]  /*10f80*/  IMAD R5, R4, R9, R5 ;  /* 0x0000000904057224 */ /* 0x000fca00078e0205 */
[C---:B------:R-:W-:Y:S02]  /*10f90*/  ISETP.GT.U32.AND P2, PT, R4.reuse, R5, PT ;  /* 0x000000050400720c */ /* 0x040fe40003f44070 */
[----:B------:R-:W-:-:S11]  /*10fa0*/  ISETP.GT.U32.AND P4, PT, R4, R18, PT ;  /* 0x000000120400720c */ /* 0x000fd60003f84070 */
[--C-:B------:R-:W-:Y:S02]  /*10fb0*/  @!P2 IMAD.IADD R5, R5, 0x1, -R4.reuse ;  /* 0x000000010505a824 */ /* 0x100fe400078e0a04 */
[----:B------:R-:W-:-:S03]  /*10fc0*/  @!P4 IMAD.IADD R18, R18, 0x1, -R4 ;  /* 0x000000011212c824 */ /* 0x000fc600078e0a04 */
[C---:B------:R-:W-:Y:S02]  /*10fd0*/  ISETP.GT.U32.AND P2, PT, R4.reuse, R5, PT ;  /* 0x000000050400720c */ /* 0x040fe40003f44070 */
[----:B------:R-:W-:Y:S02]  /*10fe0*/  ISETP.GT.U32.AND P0, PT, R4, R18, PT ;  /* 0x000000120400720c */ /* 0x000fe40003f04070 */
[----:B------:R-:W-:Y:S02]  /*10ff0*/  ISETP.GE.AND P4, PT, R26, RZ, PT ;  /* 0x000000ff1a00720c */ /* 0x000fe40003f86270 */
[----:B------:R-:W-:-:S07]  /*11000*/  ISETP.GE.AND P1, PT, R49, RZ, PT ;  /* 0x000000ff3100720c */ /* 0x000fce0003f26270 */
[----:B------:R-:W-:-:S04]  /*11010*/  @!P2 IMAD.IADD R5, R5, 0x1, -R4 ;  /* 0x000000010505a824 */ /* 0x000fc800078e0a04 */
[----:B0-----:R-:W-:Y:S02]  /*11020*/  IMAD.MOV.U32 R7, RZ, RZ, R5 ;  /* 0x000000ffff077224 */ /* 0x001fe400078e0005 */
[----:B------:R-:W-:Y:S02]  /*11030*/  @!P0 IMAD.IADD R18, R18, 0x1, -R4 ;  /* 0x0000000112128824 */ /* 0x000fe400078e0a04 */
[----:B------:R-:W-:Y:S01]  /*11040*/  @!P4 IMAD.MOV R7, RZ, RZ, -R7 ;  /* 0x000000ffff07c224 */ /* 0x000fe200078e0a07 */
[C---:B------:R-:W-:Y:S01]  /*11050*/  ISETP.GT.U32.AND P4, PT, R4.reuse, R23, PT ;  /* 0x000000170400720c */ /* 0x040fe20003f84070 */
[----:B------:R-:W-:Y:S01]  /*11060*/  @!P1 IMAD.MOV R18, RZ, RZ, -R18 ;  /* 0x000000ffff129224 */ /* 0x000fe200078e0a12 */
[C---:B------:R-:W-:Y:S02]  /*11070*/  ISETP.GT.U32.AND P1, PT, R4.reuse, R20, PT ;  /* 0x000000140400720c */ /* 0x040fe40003f24070 */
[----:B------:R-:W-:Y:S01]  /*11080*/  ISETP.GT.U32.AND P2, PT, R4, R22, PT ;  /* 0x000000160400720c */ /* 0x000fe20003f44070 */
[----:B------:R-:W-:-:S02]  /*11090*/  @!P6 IMAD.MOV R19, RZ, RZ, -R19 ;  /* 0x000000ffff13e224 */ /* 0x000fc400078e0a13 */
[----:B------:R-:W-:Y:S01]  /*110a0*/  @!P5 IMAD.IADD R21, R21, 0x1, -R4 ;  /* 0x000000011515d824 */ /* 0x000fe200078e0a04 */
[----:B------:R-:W-:Y:S01]  /*110b0*/  ISETP.GT.U32.AND P5, PT, R4, R24, PT ;  /* 0x000000180400720c */ /* 0x000fe20003fa4070 */
[----:B------:R-:W-:Y:S01]  /*110c0*/  STL [R1+0x3c20], R18 ;  /* 0x003c201201007387 */ /* 0x000fe20000100800 */
[----:B------:R-:W-:-:S03]  /*110d0*/  IABS R25, R53 ;  /* 0x0000003500197213 */ /* 0x000fc60000000000 */
[----:B------:R-:W-:Y:S01]  /*110e0*/  STL [R1+0x3c24], R19 ;  /* 0x003c241301007387 */ /* 0x000fe20000100800 */
[--C-:B------:R-:W-:Y:S01]  /*110f0*/  @!P4 IMAD.IADD R23, R23, 0x1, -R4.reuse ;  /* 0x000000011717c824 */ /* 0x100fe200078e0a04 */
[----:B------:R-:W-:Y:S02]  /*11100*/  ISETP.GE.AND P4, PT, R53, RZ, PT ;  /* 0x000000ff3500720c */ /* 0x000fe40003f86270 */
[----:B------:R0:W-:Y:S01]  /*11110*/  STL [R1+0xa0], R7 ;  /* 0x0000a00701007387 */ /* 0x0001e20000100800 */
[--C-:B------:R-:W-:Y:S01]  /*11120*/  @!P1 IMAD.IADD R20, R20, 0x1, -R4.reuse ;  /* 0x0000000114149824 */ /* 0x100fe200078e0a04 */
[----:B------:R-:W-:Y:S02]  /*11130*/  ISETP.GE.AND P1, PT, R55, RZ, PT ;  /* 0x000000ff3700720c */ /* 0x000fe40003f26270 */
[----:B------:R-:W2:Y:S01]  /*11140*/  LDL.LU R53, [R1+0x660] ;  /* 0x0006600001357983 */ /* 0x000ea20000300800 */
[----:B------:R-:W-:Y:S02]  /*11150*/  @!P2 IMAD.IADD R22, R22, 0x1, -R4 ;  /* 0x000000011616a824 */ /* 0x000fe400078e0a04 */
[----:B------:R-:W-:-:S02]  /*11160*/  IMAD.MOV.U32 R55, RZ, RZ, R54 ;  /* 0x000000ffff377224 */ /* 0x000fc400078e0036 */
[----:B------:R-:W4:Y:S01]  /*11170*/  LDL.LU R54, [R1+0x664] ;  /* 0x0006640001367983 */ /* 0x000f220000300800 */
[----:B------:R-:W-:Y:S01]  /*11180*/  ISETP.GT.U32.AND P2, PT, R4, R22, PT ;  /* 0x000000160400720c */ /* 0x000fe20003f44070 */
[----:B------:R-:W-:Y:S01]  /*11190*/  @!P5 IMAD.IADD R24, R24, 0x1, -R4 ;  /* 0x000000011818d824 */ /* 0x000fe200078e0a04 */
[----:B------:R-:W-:Y:S01]  /*111a0*/  ISETP.GT.U32.AND P5, PT, R4, R23, PT ;  /* 0x000000170400720c */ /* 0x000fe20003fa4070 */
[----:B------:R-:W5:Y:S01]  /*111b0*/  LDL.LU R48, [R1+0x668] ;  /* 0x0006680001307983 */ /* 0x000f620000300800 */
[----:B------:R-:W-:Y:S02]  /*111c0*/  ISETP.GE.AND P0, PT, R27, RZ, PT ;  /* 0x000000ff1b00720c */ /* 0x000fe40003f06270 */
[----:B------:R-:W-:Y:S01]  /*111d0*/  ISETP.GE.AND P6, PT, R28, RZ, PT ;  /* 0x000000ff1c00720c */ /* 0x000fe20003fc6270 */
[----:B------:R-:W5:Y:S01]  /*111e0*/  LDL.LU R52, [R1+0x66c] ;  /* 0x00066c0001347983 */ /* 0x000f620000300800 */
[----:B------:R-:W-:-:S05]  /*111f0*/  @!P3 IMAD.MOV R21, RZ, RZ, -R21 ;  /* 0x000000ffff15b224 */ /* 0x000fca00078e0a15 */
[--C-:B------:R-:W-:Y:S02]  /*11200*/  @!P2 IMAD.IADD R22, R22, 0x1, -R4.reuse ;  /* 0x000000011616a824 */ /* 0x100fe400078e0a04 */
[----:B------:R-:W-:Y:S02]  /*11210*/  @!P5 IMAD.IADD R23, R23, 0x1, -R4 ;  /* 0x000000011717d824 */ /* 0x000fe400078e0a04 */
[----:B------:R-:W-:Y:S02]  /*11220*/  @!P0 IMAD.MOV R20, RZ, RZ, -R20 ;  /* 0x000000ffff148224 */ /* 0x000fe400078e0a14 */
[----:B------:R-:W-:Y:S02]  /*11230*/  @!P6 IMAD.MOV R22, RZ, RZ, -R22 ;  /* 0x000000ffff16e224 */ /* 0x000fe400078e0a16 */
[----:B------:R-:W-:Y:S01]  /*11240*/  @!P1 IMAD.MOV R23, RZ, RZ, -R23 ;  /* 0x000000ffff179224 */ /* 0x000fe200078e0a17 */
[----:B------:R-:W-:Y:S01]  /*11250*/  STL [R1+0x3c30], R20 ;  /* 0x003c301401007387 */ /* 0x000fe20000100800 */
[----:B------:R-:W-:-:S03]  /*11260*/  ISETP.GE.AND P5, PT, R51, RZ, PT ;  /* 0x000000ff3300720c */ /* 0x000fc60003fa6270 */
[----:B------:R-:W-:Y:S04]  /*11270*/  STL [R1+0x3c34], R21 ;  /* 0x003c341501007387 */ /* 0x000fe80000100800 */
[----:B------:R-:W-:Y:S04]  /*11280*/  STL [R1+0x3c38], R22 ;  /* 0x003c381601007387 */ /* 0x000fe80000100800 */
[----:B------:R-:W-:Y:S04]  /*11290*/  STL [R1+0x3c3c], R23 ;  /* 0x003c3c1701007387 */ /* 0x000fe80000100800 */
[----:B------:R-:W5:Y:S04]  /*112a0*/  LDL.LU R49, [R1+0x670] ;  /* 0x0006700001317983 */ /* 0x000f680000300800 */
[----:B------:R-:W5:Y:S01]  /*112b0*/  LDL.LU R51, [R1+0x674] ;  /* 0x0006740001337983 */ /* 0x000f620000300800 */
[----:B---3--:R-:W-:-:S02]  /*112c0*/  IABS R27, R50 ;  /* 0x00000032001b7213 */ /* 0x008fc40000000000 */
[----:B------:R-:W-:Y:S02]  /*112d0*/  ISETP.GE.AND P6, PT, R50, RZ, PT ;  /* 0x000000ff3200720c */ /* 0x000fe40003fc6270 */
[----:B------:R-:W3:Y:S01]  /*112e0*/  LDL.LU R50, [R1+0x678] ;  /* 0x0006780001327983 */ /* 0x000ee20000300800 */
[----:B------:R-:W-:Y:S02]  /*112f0*/  ISETP.GT.U32.AND P0, PT, R4, R24, PT ;  /* 0x000000180400720c */ /* 0x000fe40003f04070 */
[----:B------:R-:W-:-:S11]  /*11300*/  IABS R28, R55 ;  /* 0x00000037001c7213 */ /* 0x000fd60000000000 */
[----:B------:R-:W-:Y:S01]  /*11310*/  @!P0 IMAD.IADD R24, R24, 0x1, -R4 ;  /* 0x0000000118188824 */ /* 0x000fe200078e0a04 */
[----:B------:R-:W-:Y:S02]  /*11320*/  ISETP.GE.AND P0, PT, R55, RZ, PT ;  /* 0x000000ff3700720c */ /* 0x000fe40003f06270 */
[----:B------:R-:W3:Y:S01]  /*11330*/  LDL.LU R55, [R1+0x67c] ;  /* 0x00067c0001377983 */ /* 0x000ee20000300800 */
[----:B------:R-:W-:-:S04]  /*11340*/  IMAD.HI.U32 R2, R0, R25, RZ ;  /* 0x0000001900027227 */ /* 0x000fc800078e00ff */
[----:B------:R-:W-:-:S04]  /*11350*/  IMAD.MOV R2, RZ, RZ, -R2 ;  /* 0x000000ffff027224 */ /* 0x000fc800078e0a02 */
[----:B------:R-:W-:-:S05]  /*11360*/  IMAD R25, R4, R2, R25 ;  /* 0x0000000204197224 */ /* 0x000fca00078e0219 */
[----:B------:R-:W-:Y:S02]  /*11370*/  ISETP.GT.U32.AND P2, PT, R4, R25, PT ;  /* 0x000000190400720c */ /* 0x000fe40003f44070 */
[----:B------:R-:W-:-:S05]  /*11380*/  IABS R26, R29 ;  /* 0x0000001d001a7213 */ /* 0x000fca0000000000 */
[----:B------:R-:W-:-:S06]  /*11390*/  IMAD.HI.U32 R5, R0, R26, RZ ;  /* 0x0000001a00057227 */ /* 0x000fcc00078e00ff */
[----:B------:R-:W-:Y:S02]  /*113a0*/  @!P2 IMAD.IADD R25, R25, 0x1, -R4 ;  /* 0x000000011919a824 */ /* 0x000fe400078e0a04 */
[----:B------:R-:W-:Y:S02]  /*113b0*/  IMAD.MOV R5, RZ, RZ, -R5 ;  /* 0x000000ffff057224 */ /* 0x000fe400078e0a05 */
[----:B------:R-:W-:Y:S01]  /*113c0*/  IMAD.HI.U32 R2, R0, R27, RZ ;  /* 0x0000001b00027227 */ /* 0x000fe200078e00ff */
[----:B------:R-:W-:-:S03]  /*113d0*/  ISETP.GT.U32.AND P2, PT, R4, R25, PT ;  /* 0x000000190400720c */ /* 0x000fc60003f44070 */
[C---:B------:R-:W-:Y:S02]  /*113e0*/  IMAD R26, R4.reuse, R5, R26 ;  /* 0x00000005041a7224 */ /* 0x040fe400078e021a */
[----:B------:R-:W-:Y:S02]  /*113f0*/  IMAD.MOV R2, RZ, RZ, -R2 ;  /* 0x000000ffff027224 */ /* 0x000fe400078e0a02 */
[----:B------:R-:W-:Y:S01]  /*11400*/  @!P5 IMAD.MOV R24, RZ, RZ, -R24 ;  /* 0x000000ffff18d224 */ /* 0x000fe200078e0a18 */
[C---:B------:R-:W-:Y:S01]  /*11410*/  ISETP.GT.U32.AND P5, PT, R4.reuse, R26, PT ;  /* 0x0000001a0400720c */ /* 0x040fe20003fa4070 */
[----:B------:R-:W-:Y:S02]  /*11420*/  IMAD R27, R4, R2, R27 ;  /* 0x00000002041b7224 */ /* 0x000fe400078e021b */
[----:B------:R-:W-:-:S04]  /*11430*/  IMAD.HI.U32 R5, R0, R28, RZ ;  /* 0x0000001c00057227 */ /* 0x000fc800078e00ff */
[----:B------:R-:W-:Y:S01]  /*11440*/  @!P2 IMAD.IADD R25, R25, 0x1, -R4 ;  /* 0x000000011919a824 */ /* 0x000fe200078e0a04 */
[----:B------:R-:W-:Y:S01]  /*11450*/  ISETP.GT.U32.AND P2, PT, R4, R27, PT ;  /* 0x0000001b0400720c */ /* 0x000fe20003f44070 */
[----:B------:R-:W-:-:S04]  /*11460*/  IMAD.MOV R5, RZ, RZ, -R5 ;  /* 0x000000ffff057224 */ /* 0x000fc800078e0a05 */
[----:B------:R-:W-:Y:S01]  /*11470*/  IMAD R28, R4, R5, R28 ;  /* 0x00000005041c7224 */ /* 0x000fe200078e021c */
[----:B------:R-:W-:Y:S01]  /*11480*/  ISETP.GE.AND P3, PT, R29, RZ, PT ;  /* 0x000000ff1d00720c */ /* 0x000fe20003f66270 */
[----:B------:R-:W-:-:S03]  /*11490*/  @!P5 IMAD.IADD R26, R26, 0x1, -R4 ;  /* 0x000000011a1ad824 */ /* 0x000fc600078e0a04 */
[----:B------:R-:W-:-:S03]  /*114a0*/  ISETP.GT.U32.AND P5, PT, R4, R28, PT ;  /* 0x0000001c0400720c */ /* 0x000fc60003fa4070 */
[----:B------:R-:W-:Y:S01]  /*114b0*/  @!P2 IMAD.IADD R27, R27, 0x1, -R4 ;  /* 0x000000011b1ba824 */ /* 0x000fe200078e0a04 */
[----:B------:R-:W-:Y:S01]  /*114c0*/  ISETP.GT.U32.AND P2, PT, R4, R26, PT ;  /* 0x0000001a0400720c */ /* 0x000fe20003f44070 */
[----:B------:R-:W-:-:S08]  /*114d0*/  @!P4 IMAD.MOV R25, RZ, RZ, -R25 ;  /* 0x000000ffff19c224 */ /* 0x000fd000078e0a19 */
[----:B------:R-:W-:-:S04]  /*114e0*/  @!P5 IMAD.IADD R28, R28, 0x1, -R4 ;  /* 0x000000011c1cd824 */ /* 0x000fc800078e0a04 */
[----:B------:R-:W-:Y:S01]  /*114f0*/  @!P2 IMAD.IADD R26, R26, 0x1, -R4 ;  /* 0x000000011a1aa824 */ /* 0x000fe200078e0a04 */
[C---:B------:R-:W-:Y:S02]  /*11500*/  ISETP.GT.U32.AND P4, PT, R4.reuse, R28, PT ;  /* 0x0000001c0400720c */ /* 0x040fe40003f84070 */
[----:B------:R-:W-:Y:S01]  /*11510*/  ISETP.GT.U32.AND P5, PT, R4, R27, PT ;  /* 0x0000001b0400720c */ /* 0x000fe20003fa4070 */
[----:B------:R-:W-:-:S10]  /*11520*/  @!P3 IMAD.MOV R26, RZ, RZ, -R26 ;  /* 0x000000ffff1ab224 */ /* 0x000fd400078e0a1a */
[--C-:B------:R-:W-:Y:S02]  /*11530*/  @!P4 IMAD.IADD R28, R28, 0x1, -R4.reuse ;  /* 0x000000011c1cc824 */ /* 0x100fe400078e0a04 */
[----:B------:R-:W-:-:S04]  /*11540*/  @!P5 IMAD.IADD R27, R27, 0x1, -R4 ;  /* 0x000000011b1bd824 */ /* 0x000fc800078e0a04 */
[----:B------:R-:W-:Y:S02]  /*11550*/  @!P6 IMAD.MOV R27, RZ, RZ, -R27 ;  /* 0x000000ffff1be224 */ /* 0x000fe400078e0a1b */
[----:B------:R-:W-:Y:S01]  /*11560*/  @!P0 IMAD.MOV R28, RZ, RZ, -R28 ;  /* 0x000000ffff1c8224 */ /* 0x000fe200078e0a1c */
[----:B--2---:R-:W-:Y:S02]  /*11570*/  IABS R29, R53 ;  /* 0x00000035001d7213 */ /* 0x004fe40000000000 */
[----:B----4-:R-:W-:-:S03]  /*11580*/  IABS R30, R54 ;  /* 0x00000036001e7213 */ /* 0x010fc60000000000 */
[----:B------:R-:W-:-:S04]  /*11590*/  IMAD.HI.U32 R2, R0, R29, RZ ;  /* 0x0000001d00027227 */ /* 0x000fc800078e00ff */
[----:B------:R-:W-:Y:S02]  /*115a0*/  IMAD.MOV R2, RZ, RZ, -R2 ;  /* 0x000000ffff027224 */ /* 0x000fe400078e0a02 */
[----:B------:R-:W-:Y:S01]  /*115b0*/  IMAD.HI.U32 R6, R0, R30, RZ ;  /* 0x0000001e00067227 */ /* 0x000fe200078e00ff */
[----:B-----5:R-:W-:Y:S02]  /*115c0*/  IABS R32, R52 ;  /* 0x0000003400207213 */ /* 0x020fe40000000000 */
[----:B------:R-:W-:Y:S01]  /*115d0*/  ISETP.GE.AND P1, PT, R53, RZ, PT ;  /* 0x000000ff3500720c */ /* 0x000fe20003f26270 */
[----:B------:R-:W-:Y:S01]  /*115e0*/  IMAD R29, R4, R2, R29 ;  /* 0x00000002041d7224 */ /* 0x000fe200078e021d */
[----:B------:R-:W2:Y:S01]  /*115f0*/  LDL.LU R53, [R1+0x680] ;  /* 0x0006800001357983 */ /* 0x000ea20000300800 */
[----:B------:R-:W-:Y:S01]  /*11600*/  IMAD.MOV R6, RZ, RZ, -R6 ;  /* 0x000000ffff067224 */ /* 0x000fe200078e0a06 */
[----:B------:R-:W-:Y:S01]  /*11610*/  IABS R31, R48 ;  /* 0x00000030001f7213 */ /* 0x000fe20000000000 */
[----:B------:R-:W-:Y:S01]  /*11620*/  IMAD.HI.U32 R2, R0, R32, RZ ;  /* 0x0000002000027227 */ /* 0x000fe200078e00ff */
[----:B------:R-:W-:-:S03]  /*11630*/  ISETP.GT.U32.AND P2, PT, R4, R29, PT ;  /* 0x0000001d0400720c */ /* 0x000fc60003f44070 */
[----:B------:R-:W-:Y:S02]  /*11640*/  IMAD R30, R4, R6, R30 ;  /* 0x00000006041e7224 */ /* 0x000fe400078e021e */
[----:B------:R-:W-:Y:S02]  /*11650*/  IMAD.MOV R2, RZ, RZ, -R2 ;  /* 0x000000ffff027224 */ /* 0x000fe400078e0a02 */
[----:B------:R-:W-:Y:S01]  /*11660*/  IMAD.HI.U32 R5, R0, R31, RZ ;  /* 0x0000001f00057227 */ /* 0x000fe200078e00ff */
[----:B------:R-:W-:-:S03]  /*11670*/  ISETP.GT.U32.AND P3, PT, R4, R30, PT ;  /* 0x0000001e0400720c */ /* 0x000fc60003f64070 */
[C---:B------:R-:W-:Y:S02]  /*11680*/  IMAD R32, R4.reuse, R2, R32 ;  /* 0x0000000204207224 */ /* 0x040fe400078e0220 */
[----:B------:R-:W-:Y:S01]  /*11690*/  IMAD.MOV R5, RZ, RZ, -R5 ;  /* 0x000000ffff057224 */ /* 0x000fe200078e0a05 */
[----:B------:R-:W-:Y:S01]  /*116a0*/  STL [R1+0x3c40], R24 ;  /* 0x003c401801007387 */ /* 0x000fe20000100800 */
[----:B------:R-:W-:Y:S01]  /*116b0*/  @!P2 IMAD.IADD R29, R29, 0x1, -R4 ;  /* 0x000000011d1da824 */ /* 0x000fe200078e0a04 */
[C---:B------:R-:W-:Y:S01]  /*116c0*/  ISETP.GT.U32.AND P4, PT, R4.reuse, R32, PT ;  /* 0x000000200400720c */ /* 0x040fe20003f84070 */
[----:B------:R-:W-:Y:S01]  /*116d0*/  IMAD R31, R4, R5, R31 ;  /* 0x00000005041f7224 */ /* 0x000fe200078e021f */
[----:B------:R-:W-:Y:S01]  /*116e0*/  STL [R1+0x3c44], R25 ;  /* 0x003c441901007387 */ /* 0x000fe20000100800 */
[----:B------:R-:W-:-:S03]  /*116f0*/  ISETP.GE.AND P2, PT, R54, RZ, PT ;  /* 0x000000ff3600720c */ /* 0x000fc60003f46270 */
[----:B------:R-:W-:Y:S01]  /*11700*/  STL [R1+0x3c48], R26 ;  /* 0x003c481a01007387 */ /* 0x000fe20000100800 */
[----:B------:R-:W-:-:S03]  /*11710*/  @!P3 IMAD.IADD R30, R30, 0x1, -R4 ;  /* 0x000000011e1eb824 */ /* 0x000fc600078e0a04 */
[----:B------:R-:W4:Y:S01]  /*11720*/  LDL.LU R54, [R1+0x684] ;  /* 0x0006840001367983 */ /* 0x000f220000300800 */
[----:B------:R-:W-:Y:S02]  /*11730*/  IABS R34, R51 ;  /* 0x0000003300227213 */ /* 0x000fe40000000000 */
[C---:B------:R-:W-:Y:S02]  /*11740*/  ISETP.GT.U32.AND P5, PT, R4.reuse, R31, PT ;  /* 0x0000001f0400720c */ /* 0x040fe40003fa4070 */
[----:B------:R-:W-:Y:S01]  /*11750*/  ISETP.GT.U32.AND P3, PT, R4, R29, PT ;  /* 0x0000001d0400720c */ /* 0x000fe20003f64070 */
[----:B------:R-:W-:-:S04]  /*11760*/  IMAD.HI.U32 R5, R0, R34, RZ ;  /* 0x0000002200057227 */ /* 0x000fc800078e00ff */
[----:B------:R-:W-:Y:S02]  /*11770*/  IMAD.MOV R5, RZ, RZ, -R5 ;  /* 0x000000ffff057224 */ /* 0x000fe400078e0a05 */
[----:B------:R-:W-:Y:S02]  /*11780*/  @!P4 IMAD.IADD R32, R32, 0x1, -R4 ;  /* 0x000000012020c824 */ /* 0x000fe400078e0a04 */
[C---:B------:R-:W-:Y:S02]  /*11790*/  IMAD R34, R4.reuse, R5, R34 ;  /* 0x0000000504227224 */ /* 0x040fe400078e0222 */
[--C-:B------:R-:W-:Y:S01]  /*117a0*/  @!P5 IMAD.IADD R31, R31, 0x1, -R4.reuse ;  /* 0x000000011f1fd824 */ /* 0x100fe200078e0a04 */
[C---:B------:R-:W-:Y:S01]  /*117b0*/  ISETP.GT.U32.AND P4, PT, R4.reuse, R32, PT ;  /* 0x000000200400720c */ /* 0x040fe20003f84070 */
[----:B------:R-:W-:Y:S01]  /*117c0*/  @!P3 IMAD.IADD R29, R29, 0x1, -R4 ;  /* 0x000000011d1db824 */ /* 0x000fe200078e0a04 */
[----:B------:R-:W-:Y:S02]  /*117d0*/  ISETP.GT.U32.AND P3, PT, R4, R34, PT ;  /* 0x000000220400720c */ /* 0x000fe40003f64070 */
[----:B---3--:R-:W-:-:S02]  /*117e0*/  IABS R35, R50 ;  /* 0x0000003200237213 */ /* 0x008fc40000000000 */
[----:B------:R-:W-:-:S03]  /*117f0*/  ISETP.GT.U32.AND P6, PT, R4, R31, PT ;  /* 0x0000001f0400720c */ /* 0x000fc60003fc4070 */
[----:B------:R-:W-:Y:S01]  /*11800*/  IMAD.HI.U32 R2, R0, R35, RZ ;  /* 0x0000002300027227 */ /* 0x000fe200078e00ff */
[----:B------:R-:W-:Y:S03]  /*11810*/  STL [R1+0x3c4c], R27 ;  /* 0x003c4c1b01007387 */ /* 0x000fe60000100800 */
[----:B------:R-:W-:Y:S01]  /*11820*/  IMAD.MOV R2, RZ, RZ, -R2 ;  /* 0x000000ffff027224 */ /* 0x000fe200078e0a02 */
[----:B------:R-:W-:Y:S01]  /*11830*/  STL [R1+0x3c50], R28 ;  /* 0x003c501c01007387 */ /* 0x000fe20000100800 */
[--C-:B------:R-:W-:Y:S01]  /*11840*/  @!P4 IMAD.IADD R32, R32, 0x1, -R4.reuse ;  /* 0x000000012020c824 */ /* 0x100fe200078e0a04 */
[----:B------:R-:W-:Y:S01]  /*11850*/  ISETP.GE.AND P4, PT, R52, RZ, PT ;  /* 0x000000ff3400720c */ /* 0x000fe20003f86270 */
[----:B------:R-:W-:Y:S01]  /*11860*/  IMAD R35, R4, R2, R35 ;  /* 0x0000000204237224 */ /* 0x000fe200078e0223 */
[----:B------:R-:W3:Y:S01]  /*11870*/  LDL.LU R52, [R1+0x688] ;  /* 0x0006880001347983 */ /* 0x000ee20000300800 */
[----:B------:R-:W-:Y:S01]  /*11880*/  @!P3 IMAD.IADD R34, R34, 0x1, -R4 ;  /* 0x000000012222b824 */ /* 0x000fe200078e0a04 */
[----:B------:R-:W-:-:S02]  /*11890*/  ISETP.GE.AND P3, PT, R51, RZ, PT ;  /* 0x000000ff3300720c */ /* 0x000fc40003f66270 */
[----:B------:R-:W5:Y:S01]  /*118a0*/  LDL.LU R51, [R1+0x68c] ;  /* 0x00068c0001337983 */ /* 0x000f620000300800 */
[----:B------:R-:W-:Y:S01]  /*118b0*/  @!P6 IMAD.IADD R31, R31, 0x1, -R4 ;  /* 0x000000011f1fe824 */ /* 0x000fe200078e0a04 */
[----:B------:R-:W-:Y:S01]  /*118c0*/  ISETP.GT.U32.AND P6, PT, R4, R35, PT ;  /* 0x000000230400720c */ /* 0x000fe20003fc4070 */
[----:B------:R-:W-:-:S12]  /*118d0*/  @!P1 IMAD.MOV R29, RZ, RZ, -R29 ;  /* 0x000000ffff1d9224 */ /* 0x000fd800078e0a1d */
[----:B------:R-:W-:Y:S01]  /*118e0*/  @!P6 IMAD.IADD R35, R35, 0x1, -R4 ;  /* 0x000000012323e824 */ /* 0x000fe200078e0a04 */
[----:B------:R-:W-:Y:S01]  /*118f0*/  ISETP.GT.U32.AND P6, PT, R4, R34, PT ;  /* 0x000000220400720c */ /* 0x000fe20003fc4070 */
[----:B------:R-:W-:Y:S01]  /*11900*/  STL [R1+0x3c54], R29 ;  /* 0x003c541d01007387 */ /* 0x000fe20000100800 */
[----:B------:R-:W-:-:S11]  /*11910*/  IABS R36, R55 ;  /* 0x0000003700247213 */ /* 0x000fd60000000000 */
[----:B------:R-:W-:Y:S01]  /*11920*/  @!P6 IMAD.IADD R34, R34, 0x1, -R4 ;  /* 0x000000012222e824 */ /* 0x000fe200078e0a04 */
[----:B------:R-:W-:Y:S02]  /*11930*/  ISETP.GE.AND P6, PT, R55, RZ, PT ;  /* 0x000000ff3700720c */ /* 0x000fe40003fc6270 */
[----:B------:R-:W0:Y:S01]  /*11940*/  LDL.LU R55, [R1+0x690] ;  /* 0x0006900001377983 */ /* 0x000e220000300800 */
[----:B------:R-:W-:Y:S02]  /*11950*/  IABS R33, R49 ;  /* 0x0000003100217213 */ /* 0x000fe40000000000 */
[----:B------:R-:W-:-:S03]  /*11960*/  ISETP.GT.U32.AND P5, PT, R4, R30, PT ;  /* 0x0000001e0400720c */ /* 0x000fc60003fa4070 */
[----:B------:R-:W-:-:S04]  /*11970*/  IMAD.HI.U32 R6, R0, R33, RZ ;  /* 0x0000002100067227 */ /* 0x000fc800078e00ff */
[----:B------:R-:W-:-:S04]  /*11980*/  IMAD.MOV R6, RZ, RZ, -R6 ;  /* 0x000000ffff067224 */ /* 0x000fc800078e0a06 */
[----:B------:R-:W-:Y:S02]  /*11990*/  IMAD R33, R4, R6, R33 ;  /* 0x0000000604217224 */ /* 0x000fe400078e0221 */
[----:B------:R-:W-:-:S03]  /*119a0*/  @!P5 IMAD.IADD R30, R30, 0x1, -R4 ;  /* 0x000000011e1ed824 */ /* 0x000fc600078e0a04 */
[----:B------:R-:W-:Y:S01]  /*119b0*/  ISETP.GT.U32.AND P0, PT, R4, R33, PT ;  /* 0x000000210400720c */ /* 0x000fe20003f04070 */
[----:B------:R-:W-:Y:S01]  /*119c0*/  IMAD.HI.U32 R5, R0, R36, RZ ;  /* 0x0000002400057227 */ /* 0x000fe200078e00ff */
[----:B------:R-:W-:-:S03]  /*119d0*/  ISETP.GE.AND P5, PT, R48, RZ, PT ;  /* 0x000000ff3000720c */ /* 0x000fc60003fa6270 */
[----:B------:R-:W-:Y:S02]  /*119e0*/  IMAD.MOV R5, RZ, RZ, -R5 ;  /* 0x000000ffff057224 */ /* 0x000fe400078e0a05 */
[----:B------:R-:W-:Y:S01]  /*119f0*/  @!P2 IMAD.MOV R30, RZ, RZ, -R30 ;  /* 0x000000ffff1ea224 */ /* 0x000fe200078e0a1e */
[C---:B------:R-:W-:Y:S01]  /*11a00*/  ISETP.GT.U32.AND P2, PT, R4.reuse, R35, PT ;  /* 0x000000230400720c */ /* 0x040fe20003f44070 */
[----:B------:R-:W-:-:S04]  /*11a10*/  IMAD R36, R4, R5, R36 ;  /* 0x0000000504247224 */ /* 0x000fc800078e0224 */
[----:B------:R-:W-:Y:S02]  /*11a20*/  @!P0 IMAD.IADD R33, R33, 0x1, -R4 ;  /* 0x0000000121218824 */ /* 0x000fe400078e0a04 */
[----:B------:R-:W-:Y:S01]  /*11a30*/  @!P5 IMAD.MOV R31, RZ, RZ, -R31 ;  /* 0x000000ffff1fd224 */ /* 0x000fe200078e0a1f */
[C---:B------:R-:W-:Y:S02]  /*11a40*/  ISETP.GT.U32.AND P5, PT, R4.reuse, R36, PT ;  /* 0x000000240400720c */ /* 0x040fe40003fa4070 */
[----:B------:R-:W-:-:S03]  /*11a50*/  ISETP.GT.U32.AND P1, PT, R4, R33, PT ;  /* 0x000000210400720c */ /* 0x000fc60003f24070 */
[----:B------:R-:W-:Y:S02]  /*11a60*/  @!P2 IMAD.IADD R35, R35, 0x1, -R4 ;  /* 0x000000012323a824 */ /* 0x000fe400078e0a04 */
[----:B------:R-:W-:Y:S01]  /*11a70*/  @!P4 IMAD.MOV R32, RZ, RZ, -R32 ;  /* 0x000000ffff20c224 */ /* 0x000fe200078e0a20 */
[----:B------:R-:W-:-:S05]  /*11a80*/  ISETP.GE.AND P4, PT, R50, RZ, PT ;  /* 0x000000ff3200720c */ /* 0x000fca0003f86270 */
[--C-:B------:R-:W-:Y:S02]  /*11a90*/  @!P5 IMAD.IADD R36, R36, 0x1, -R4.reuse ;  /* 0x000000012424d824 */ /* 0x100fe400078e0a04 */
[----:B------:R-:W-:Y:S01]  /*11aa0*/  @!P1 IMAD.IADD R33, R33, 0x1, -R4 ;  /* 0x0000000121219824 */ /* 0x000fe200078e0a04 */
[----:B------:R-:W-:-:S13]  /*11ab0*/  ISETP.GE.AND P0, PT, R49, RZ, PT ;  /* 0x000000ff3100720c */ /* 0x000fda0003f06270 */
[----:B------:R-:W-:Y:S01]  /*11ac0*/  @!P0 IMAD.MOV R33, RZ, RZ, -R33 ;  /* 0x000000ffff218224 */ /* 0x000fe200078e0a21 */
[----:B--2---:R-:W-:-:S05]  /*11ad0*/  IABS R37, R53 ;  /* 0x0000003500257213 */ /* 0x004fca0000000000 */
[----:B------:R-:W-:Y:S01]  /*11ae0*/  IMAD.HI.U32 R2, R0, R37, RZ ;  /* 0x0000002500027227 */ /* 0x000fe200078e00ff */
[----:B------:R-:W-:Y:S02]  /*11af0*/  ISETP.GE.AND P2, PT, R53, RZ, PT ;  /* 0x000000ff3500720c */ /* 0x000fe40003f46270 */
[----:B------:R-:W2:Y:S01]  /*11b00*/  LDL.LU R53, [R1+0x694] ;  /* 0x0006940001357983 */ /* 0x000ea20000300800 */
[----:B------:R-:W-:-:S03]  /*11b10*/  IMAD.MOV R2, RZ, RZ, -R2 ;  /* 0x000000ffff027224 */ /* 0x000fc600078e0a02 */
[----:B------:R-:W2:Y:S01]  /*11b20*/  LDL.LU R50, [R1+0x698] ;  /* 0x0006980001327983 */ /* 0x000ea20000300800 */
[----:B------:R-:W-:-:S05]  /*11b30*/  IMAD R37, R4, R2, R37 ;  /* 0x0000000204257224 */ /* 0x000fca00078e0225 */
[----:B------:R-:W-:Y:S02]  /*11b40*/  ISETP.GT.U32.AND P1, PT, R4, R37, PT ;  /* 0x000000250400720c */ /* 0x000fe40003f24070 */
[----:B----4-:R-:W-:Y:S02]  /*11b50*/  IABS R6, R54 ;  /* 0x0000003600067213 */ /* 0x010fe40000000000 */
[----:B------:R-:W-:Y:S02]  /*11b60*/  ISETP.GE.AND P5, PT, R54, RZ, PT ;  /* 0x000000ff3600720c */ /* 0x000fe40003fa6270 */
[----:B------:R-:W4:Y:S07]  /*11b70*/  LDL.LU R54, [R1+0x69c] ;  /* 0x00069c0001367983 */ /* 0x000f2e0000300800 */
[----:B------:R-:W-:-:S05]  /*11b80*/  @!P1 IMAD.IADD R37, R37, 0x1, -R4 ;  /* 0x0000000125259824 */ /* 0x000fca00078e0a04 */
[----:B------:R-:W-:Y:S01]  /*11b90*/  ISETP.GT.U32.AND P0, PT, R4, R37, PT ;  /* 0x000000250400720c */ /* 0x000fe20003f04070 */
[----:B------:R-:W-:-:S04]  /*11ba0*/  IMAD.HI.U32 R5, R0, R6, RZ ;  /* 0x0000000600057227 */ /* 0x000fc800078e00ff */
[----:B------:R-:W-:-:S04]  /*11bb0*/  IMAD.MOV R5, RZ, RZ, -R5 ;  /* 0x000000ffff057224 */ /* 0x000fc800078e0a05 */
[----:B------:R-:W-:-:S04]  /*11bc0*/  IMAD R6, R4, R5, R6 ;  /* 0x0000000504067224 */ /* 0x000fc800078e0206 */
[--C-:B------:R-:W-:Y:S01]  /*11bd0*/  @!P0 IMAD.IADD R37, R37, 0x1, -R4.reuse ;  /* 0x0000000125258824 */ /* 0x100fe200078e0a04 */
[----:B------:R-:W-:Y:S02]  /*11be0*/  ISETP.GT.U32.AND P1, PT, R4, R36, PT ;  /* 0x000000240400720c */ /* 0x000fe40003f24070 */
[----:B-----5:R-:W-:Y:S02]  /*11bf0*/  IABS R5, R51 ;  /* 0x0000003300057213 */ /* 0x020fe40000000000 */
[----:B------:R-:W-:Y:S02]  /*11c00*/  ISETP.GE.AND P0, PT, R51, RZ, PT ;  /* 0x000000ff3300720c */ /* 0x000fe40003f06270 */
[----:B------:R-:W5:Y:S07]  /*11c10*/  LDL.LU R51, [R1+0x6a0] ;  /* 0x0006a00001337983 */ /* 0x000f6e0000300800 */
[----:B------:R-:W-:-:S04]  /*11c20*/  @!P1 IMAD.IADD R36, R36, 0x1, -R4 ;  /* 0x0000000124249824 */ /* 0x000fc800078e0a04 */
[----:B------:R-:W-:Y:S01]  /*11c30*/  @!P6 IMAD.MOV R36, RZ, RZ, -R36 ;  /* 0x000000ffff24e224 */ /* 0x000fe200078e0a24 */
[----:B0-----:R-:W-:Y:S02]  /*11c40*/  IABS R7, R55 ;  /* 0x0000003700077213 */ /* 0x001fe40000000000 */
[----:B------:R-:W-:Y:S02]  /*11c50*/  ISETP.GE.AND P6, PT, R55, RZ, PT ;  /* 0x000000ff3700720c */ /* 0x000fe40003fc6270 */
[----:B------:R-:W5:Y:S01]  /*11c60*/  LDL.LU R55, [R1+0x6a4] ;  /* 0x0006a40001377983 */ /* 0x000f620000300800 */
[----:B---3--:R-:W-:Y:S01]  /*11c70*/  IABS R9, R52 ;  /* 0x0000003400097213 */ /* 0x008fe20000000000 */
[----:B------:R-:W-:Y:S01]  /*11c80*/  @!P3 IMAD.MOV R34, RZ, RZ, -R34 ;  /* 0x000000ffff22b224 */ /* 0x000fe200078e0a22 */
[----:B------:R-:W-:-:S03]  /*11c90*/  ISETP.GT.U32.AND P3, PT, R4, R6, PT ;  /* 0x000000060400720c */ /* 0x000fc60003f64070 */
[----:B------:R-:W-:-:S04]  /*11ca0*/  IMAD.HI.U32 R2, R0, R9, RZ ;  /* 0x0000000900027227 */ /* 0x000fc800078e00ff */
[----:B------:R-:W-:-:S04]  /*11cb0*/  IMAD.MOV R2, RZ, RZ, -R2 ;  /* 0x000000ffff027224 */ /* 0x000fc800078e0a02 */
[----:B------:R-:W-:Y:S02]  /*11cc0*/  IMAD R9, R4, R2, R9 ;  /* 0x0000000204097224 */ /* 0x000fe400078e0209 */
[----:B------:R-:W-:-:S03]  /*11cd0*/  @!P3 IMAD.IADD R6, R6, 0x1, -R4 ;  /* 0x000000010606b824 */ /* 0x000fc600078e0a04 */
[C---:B------:R-:W-:Y:S02]  /*11ce0*/  ISETP.GT.U32.AND P1, PT, R4.reuse, R9, PT ;  /* 0x000000090400720c */ /* 0x040fe40003f24070 */
[----:B------:R-:W-:Y:S01]  /*11cf0*/  ISETP.GT.U32.AND P3, PT, R4, R6, PT ;  /* 0x000000060400720c */ /* 0x000fe20003f64070 */
[----:B------:R-:W-:-:S04]  /*11d00*/  IMAD.HI.U32 R2, R0, R5, RZ ;  /* 0x0000000500027227 */ /* 0x000fc800078e00ff */
[----:B------:R-:W-:-:S06]  /*11d10*/  IMAD.MOV R2, RZ, RZ, -R2 ;  /* 0x000000ffff027224 */ /* 0x000fcc00078e0a02 */
[----:B------:R-:W-:Y:S02]  /*11d20*/  @!P1 IMAD.IADD R9, R9, 0x1, -R4 ;  /* 0x0000000109099824 */ /* 0x000fe400078e0a04 */
[----:B------:R-:W-:-:S03]  /*11d30*/  IMAD R5, R4, R2, R5 ;  /* 0x0000000204057224 */ /* 0x000fc600078e0205 */
[----:B------:R-:W-:Y:S01]  /*11d40*/  ISETP.GT.U32.AND P1, PT, R4, R9, PT ;  /* 0x000000090400720c */ /* 0x000fe20003f24070 */
[----:B------:R-:W-:Y:S02]  /*11d50*/  @!P3 IMAD.IADD R6, R6, 0x1, -R4 ;  /* 0x000000010606b824 */ /* 0x000fe400078e0a04 */
[----:B------:R-:W-:Y:S01]  /*11d60*/  @!P4 IMAD.MOV R35, RZ, RZ, -R35 ;  /* 0x000000ffff23c224 */ /* 0x000fe200078e0a23 */
[----:B------:R-:W-:Y:S01]  /*11d70*/  ISETP.GE.AND P4, PT, R52, RZ, PT ;  /* 0x000000ff3400720c */ /* 0x000fe20003f86270 */
[----:B------:R-:W-:Y:S01]  /*11d80*/  @!P2 IMAD.MOV R37, RZ, RZ, -R37 ;  /* 0x000000ffff25a224 */ /* 0x000fe200078e0a25 */
[----:B------:R-:W-:Y:S01]  /*11d90*/  ISETP.GT.U32.AND P2, PT, R4, R5, PT ;  /* 0x000000050400720c */ /* 0x000fe20003f44070 */
[----:B------:R-:W-:-:S04]  /*11da0*/  IMAD.MOV.U32 R10, RZ, RZ, R6 ;  /* 0x000000ffff0a7224 */ /* 0x000fc800078e0006 */
[----:B------:R-:W-:Y:S02]  /*11db0*/  @!P5 IMAD.MOV R10, RZ, RZ, -R10 ;  /* 0x000000ffff0ad224 */ /* 0x000fe400078e0a0a */
[----:B------:R-:W-:-:S06]  /*11dc0*/  @!P1 IMAD.IADD R9, R9, 0x1, -R4 ;  /* 0x0000000109099824 */ /* 0x000fcc00078e0a04 */
[----:B------:R-:W-:Y:S02]  /*11dd0*/  @!P2 IMAD.IADD R5, R5, 0x1, -R4 ;  /* 0x000000010505a824 */ /* 0x000fe400078e0a04 */
[----:B------:R-:W-:-:S03]  /*11de0*/  IMAD.HI.U32 R8, R0, R7, RZ ;  /* 0x0000000700087227 */ /* 0x000fc600078e00ff */
[----:B------:R-:W-:Y:S01]  /*11df0*/  ISETP.GT.U32.AND P2, PT, R4, R5, PT ;  /* 0x000000050400720c */ /* 0x000fe20003f44070 */
[----:B------:R-:W-:-:S04]  /*11e00*/  IMAD.MOV R8, RZ, RZ, -R8 ;  /* 0x000000ffff087224 */ /* 0x000fc800078e0a08 */
[----:B------:R-:W-:-:S05]  /*11e10*/  IMAD R7, R4, R8, R7 ;  /* 0x0000000804077224 */ /* 0x000fca00078e0207 */
[----:B------:R-:W-:-:S03]  /*11e20*/  ISETP.GT.U32.AND P1, PT, R4, R7, PT ;  /* 0x000000070400720c */ /* 0x000fc60003f24070 */
[----:B------:R-:W-:-:S10]  /*11e30*/  @!P2 IMAD.IADD R5, R5, 0x1, -R4 ;  /* 0x000000010505a824 */ /* 0x000fd400078e0a04 */
[----:B------:R-:W-:-:S05]  /*11e40*/  @!P1 IMAD.IADD R7, R7, 0x1, -R4 ;  /* 0x0000000107079824 */ /* 0x000fca00078e0a04 */
[----:B------:R-:W-:-:S13]  /*11e50*/  ISETP.GT.U32.AND P1, PT, R4, R7, PT ;  /* 0x000000070400720c */ /* 0x000fda0003f24070 */
[----:B------:R-:W-:Y:S01]  /*11e60*/  @!P1 IMAD.IADD R7, R7, 0x1, -R4 ;  /* 0x0000000107079824 */ /* 0x000fe200078e0a04 */
[----:B--2---:R-:W-:Y:S02]  /*11e70*/  IABS R2, R53 ;  /* 0x0000003500027213 */ /* 0x004fe40000000000 */
[----:B------:R-:W-:Y:S02]  /*11e80*/  ISETP.GE.AND P3, PT, R53, RZ, PT ;  /* 0x000000ff3500720c */ /* 0x000fe40003f66270 */
[----:B------:R-:W2:Y:S04]  /*11e90*/  LDL.LU R53, [R1+0x6a8] ;  /* 0x0006a80001357983 */ /* 0x000ea80000300800 */
[----:B------:R0:W-:Y:S02]  /*11ea0*/  STL [R1+0x54], R10 ;  /* 0x0000540a01007387 */ /* 0x0001e40000100800 */
[----:B0-----:R-:W-:-:S04]  /*11eb0*/  IMAD.MOV.U32 R10, RZ, RZ, R9 ;  /* 0x000000ffff0a7224 */ /* 0x001fc800078e0009 */
[----:B------:R-:W-:Y:S01]  /*11ec0*/  @!P4 IMAD.MOV R10, RZ, RZ, -R10 ;  /* 0x000000ffff0ac224 */ /* 0x000fe200078e0a0a */
[----:B----4-:R-:W-:Y:S02]  /*11ed0*/  IABS R39, R54 ;  /* 0x0000003600277213 */ /* 0x010fe40000000000 */
[----:B------:R-:W-:Y:S02]  /*11ee0*/  ISETP.GE.AND P4, PT, R54, RZ, PT ;  /* 0x000000ff3600720c */ /* 0x000fe40003f86270 */
[----:B------:R-:W3:Y:S01]  /*11ef0*/  LDL.LU R54, [R1+0x6ac] ;  /* 0x0006ac0001367983 */ /* 0x000ee20000300800 */
[----:B------:R-:W-:-:S03]  /*11f00*/  IMAD.HI.U32 R40, R0, R2, RZ ;  /* 0x0000000200287227 */ /* 0x000fc600078e00ff */
[----:B------:R-:W4:Y:S01]  /*11f10*/  LDL.LU R49, [R1+0x6b0] ;  /* 0x0006b00001317983 */ /* 0x000f220000300800 */
[----:B------:R-:W-:-:S04]  /*11f20*/  IMAD.MOV R9, RZ, RZ, -R40 ;  /* 0x000000ffff097224 */ /* 0x000fc800078e0a28 */
[C---:B------:R-:W-:Y:S01]  /*11f30*/  IMAD R2, R4.reuse, R9, R2 ;  /* 0x0000000904027224 */ /* 0x040fe200078e0202 */
[----:B------:R0:W-:Y:S04]  /*11f40*/  STL [R1+0x50], R10 ;  /* 0x0000500a01007387 */ /* 0x0001e80000100800 */
[----:B------:R-:W-:Y:S01]  /*11f50*/  ISETP.GT.U32.AND P2, PT, R4, R2, PT ;  /* 0x000000020400720c */ /* 0x000fe20003f44070 */
[----:B------:R-:W4:Y:S01]  /*11f60*/  LDL.LU R52, [R1+0x6b4] ;  /* 0x0006b40001347983 */ /* 0x000f220000300800 */
[----:B0-----:R-:W-:Y:S02]  /*11f70*/  IMAD.MOV.U32 R10, RZ, RZ, R5 ;  /* 0x000000ffff0a7224 */ /* 0x001fe400078e0005 */
[----:B------:R-:W-:-:S04]  /*11f80*/  IMAD.HI.U32 R6, R0, R39, RZ ;  /* 0x0000002700067227 */ /* 0x000fc800078e00ff */
[----:B------:R-:W-:Y:S01]  /*11f90*/  @!P0 IMAD.MOV R10, RZ, RZ, -R10 ;  /* 0x000000ffff0a8224 */ /* 0x000fe200078e0a0a */
[----:B------:R-:W-:-:S04]  /*11fa0*/  IABS R38, R50 ;  /* 0x0000003200267213 */ /* 0x000fc80000000000 */
[----:B------:R-:W-:Y:S01]  /*11fb0*/  @!P2 IMAD.IADD R2, R2, 0x1, -R4 ;  /* 0x000000010202a824 */ /* 0x000fe200078e0a04 */
[----:B------:R-:W-:Y:S01]  /*11fc0*/  ISETP.GE.AND P5, PT, R50, RZ, PT ;  /* 0x000000ff3200720c */ /* 0x000fe20003fa6270 */
[----:B------:R-:W-:Y:S01]  /*11fd0*/  IMAD.MOV R6, RZ, RZ, -R6 ;  /* 0x000000ffff067224 */ /* 0x000fe200078e0a06 */
[----:B------:R0:W-:Y:S04]  /*11fe0*/  STL [R1+0x48], R10 ;  /* 0x0000480a01007387 */ /* 0x0001e80000100800 */
[----:B------:R-:W4:Y:S01]  /*11ff0*/  LDL.LU R50, [R1+0x6b8] ;  /* 0x0006b80001327983 */ /* 0x000f220000300800 */
[----:B-----5:R-:W-:Y:S01]  /*12000*/  IABS R40, R51 ;  /* 0x0000003300287213 */ /* 0x020fe20000000000 */
[C---:B------:R-:W-:Y:S01]  /*12010*/  IMAD R39, R4.reuse, R6, R39 ;  /* 0x0000000604277224 */ /* 0x040fe200078e0227 */
[----:B------:R-:W-:-:S03]  /*12020*/  ISETP.GT.U32.AND P2, PT, R4, R2, PT ;  /* 0x000000020400720c */ /* 0x000fc60003f44070 */
[----:B------:R-:W-:-:S04]  /*12030*/  IMAD.HI.U32 R6, R0, R40, RZ ;  /* 0x0000002800067227 */ /* 0x000fc800078e00ff */
[----:B------:R-:W-:Y:S02]  /*12040*/  IMAD.MOV R6, RZ, RZ, -R6 ;  /* 0x000000ffff067224 */ /* 0x000fe400078e0a06 */
[----:B------:R-:W-:-:S04]  /*12050*/  IMAD.HI.U32 R8, R0, R38, RZ ;  /* 0x0000002600087227 */ /* 0x000fc800078e00ff */
[----:B------:R-:W-:Y:S02]  /*12060*/  IMAD R40, R4, R6, R40 ;  /* 0x0000000604287224 */ /* 0x000fe400078e0228 */
[----:B------:R-:W-:Y:S02]  /*12070*/  IMAD.MOV R8, RZ, RZ, -R8 ;  /* 0x000000ffff087224 */ /* 0x000fe400078e0a08 */
[----:B------:R-:W-:Y:S01]  /*12080*/  @!P2 IMAD.IADD R2, R2, 0x1, -R4 ;  /* 0x000000010202a824 */ /* 0x000fe200078e0a04 */
[C---:B------:R-:W-:Y:S01]  /*12090*/  ISETP.GT.U32.AND P2, PT, R4.reuse, R40, PT ;  /* 0x000000280400720c */ /* 0x040fe20003f44070 */
[----:B------:R-:W-:Y:S02]  /*120a0*/  IMAD R38, R4, R8, R38 ;  /* 0x0000000804267224 */ /* 0x000fe400078e0226 */
[----:B------:R-:W-:Y:S02]  /*120b0*/  IMAD.MOV.U32 R8, RZ, RZ, R7 ;  /* 0x000000ffff087224 */ /* 0x000fe400078e0007 */
[----:B------:R-:W-:-:S02]  /*120c0*/  IMAD.MOV.U32 R7, RZ, RZ, R2 ;  /* 0x000000ffff077224 */ /* 0x000fc400078e0002 */
[----:B------:R-:W-:Y:S02]  /*120d0*/  @!P6 IMAD.MOV R8, RZ, RZ, -R8 ;  /* 0x000000ffff08e224 */ /* 0x000fe400078e0a08 */
[----:B------:R-:W-:Y:S01]  /*120e0*/  @!P3 IMAD.MOV R7, RZ, RZ, -R7 ;  /* 0x000000ffff07b224 */ /* 0x000fe200078e0a07 */
[----:B------:R-:W-:Y:S02]  /*120f0*/  ISETP.GE.AND P6, PT, R51, RZ, PT ;  /* 0x000000ff3300720c */ /* 0x000fe40003fc6270 */
[----:B------:R1:W-:Y:S01]  /*12100*/  STL [R1+0x44], R8 ;  /* 0x0000440801007387 */ /* 0x0003e20000100800 */
[----:B------:R-:W-:Y:S01]  /*12110*/  @!P2 IMAD.IADD R40, R40, 0x1, -R4 ;  /* 0x000000012828a824 */ /* 0x000fe200078e0a04 */
[----:B------:R-:W-:Y:S02]  /*12120*/  IABS R41, R55 ;  /* 0x0000003700297213 */ /* 0x000fe40000000000 */
[----:B------:R-:W5:Y:S01]  /*12130*/  LDL.LU R51, [R1+0x6bc] ;  /* 0x0006bc0001337983 */ /* 0x000f620000300800 */
[----:B------:R-:W-:-:S03]  /*12140*/  ISETP.GE.AND P2, PT, R55, RZ, PT ;  /* 0x000000ff3700720c */ /* 0x000fc60003f46270 */
[----:B------:R0:W-:Y:S04]  /*12150*/  STL [R1+0x3c], R7 ;  /* 0x00003c0701007387 */ /* 0x0001e80000100800 */
[----:B------:R-:W5:Y:S01]  /*12160*/  LDL.LU R55, [R1+0x6c0] ;  /* 0x0006c00001377983 */ /* 0x000f620000300800 */
[C---:B------:R-:W-:Y:S02]  /*12170*/  ISETP.GT.U32.AND P0, PT, R4.reuse, R38, PT ;  /* 0x000000260400720c */ /* 0x040fe40003f04070 */
[----:B------:R-:W-:Y:S01]  /*12180*/  ISETP.GT.U32.AND P1, PT, R4, R39, PT ;  /* 0x000000270400720c */ /* 0x000fe20003f24070 */
[----:B------:R-:W-:-:S04]  /*12190*/  IMAD.HI.U32 R5, R0, R41, RZ ;  /* 0x0000002900057227 */ /* 0x000fc800078e00ff */
[----:B------:R-:W-:-:S04]  /*121a0*/  IMAD.MOV R5, RZ, RZ, -R5 ;  /* 0x000000ffff057224 */ /* 0x000fc800078e0a05 */
[----:B------:R-:W-:Y:S02]  /*121b0*/  IMAD R41, R4, R5, R41 ;  /* 0x0000000504297224 */ /* 0x000fe400078e0229 */
[--C-:B------:R-:W-:Y:S02]  /*121c0*/  @!P0 IMAD.IADD R38, R38, 0x1, -R4.reuse ;  /* 0x0000000126268824 */ /* 0x100fe400078e0a04 */
[----:B------:R-:W-:Y:S01]  /*121d0*/  @!P1 IMAD.IADD R39, R39, 0x1, -R4 ;  /* 0x0000000127279824 */ /* 0x000fe200078e0a04 */
[C---:B------:R-:W-:Y:S02]  /*121e0*/  ISETP.GT.U32.AND P3, PT, R4.reuse, R40, PT ;  /* 0x000000280400720c */ /* 0x040fe40003f64070 */
[C---:B------:R-:W-:Y:S02]  /*121f0*/  ISETP.GT.U32.AND P0, PT, R4.reuse, R38, PT ;  /* 0x000000260400720c */ /* 0x040fe40003f04070 */
[----:B------:R-:W-:-:S09]  /*12200*/  ISETP.GT.U32.AND P1, PT, R4, R39, PT ;  /* 0x000000270400720c */ /* 0x000fd20003f24070 */
[--C-:B------:R-:W-:Y:S02]  /*12210*/  @!P3 IMAD.IADD R40, R40, 0x1, -R4.reuse ;  /* 0x000000012828b824 */ /* 0x100fe400078e0a04 */
[--C-:B------:R-:W-:Y:S01]  /*12220*/  @!P0 IMAD.IADD R38, R38, 0x1, -R4.reuse ;  /* 0x0000000126268824 */ /* 0x100fe200078e0a04 */
[----:B------:R-:W-:Y:S01]  /*12230*/  ISETP.GT.U32.AND P0, PT, R4, R41, PT ;  /* 0x000000290400720c */ /* 0x000fe20003f04070 */
[----:B------:R-:W-:-:S04]  /*12240*/  @!P1 IMAD.IADD R39, R39, 0x1, -R4 ;  /* 0x0000000127279824 */ /* 0x000fc800078e0a04 */
[----:B------:R-:W-:Y:S02]  /*12250*/  @!P4 IMAD.MOV R39, RZ, RZ, -R39 ;  /* 0x000000ffff27c224 */ /* 0x000fe400078e0a27 */
[----:B------:R-:W-:-:S06]  /*12260*/  @!P6 IMAD.MOV R40, RZ, RZ, -R40 ;  /* 0x000000ffff28e224 */ /* 0x000fcc00078e0a28 */
[----:B------:R-:W-:Y:S01]  /*12270*/  @!P0 IMAD.IADD R41, R41, 0x1, -R4 ;  /* 0x0000000129298824 */ /* 0x000fe200078e0a04 */
[----:B--2---:R-:W-:-:S05]  /*12280*/  IABS R42, R53 ;  /* 0x00000035002a7213 */ /* 0x004fca0000000000 */
[----:B------:R-:W-:-:S04]  /*12290*/  IMAD.HI.U32 R5, R0, R42, RZ ;  /* 0x0000002a00057227 */ /* 0x000fc800078e00ff */
[----:B------:R-:W-:-:S04]  /*122a0*/  IMAD.MOV R5, RZ, RZ, -R5 ;  /* 0x000000ffff057224 */ /* 0x000fc800078e0a05 */
[----:B------:R-:W-:Y:S01]  /*122b0*/  IMAD R42, R4, R5, R42 ;  /* 0x00000005042a7224 */ /* 0x000fe200078e022a */
[----:B---3--:R-:W-:Y:S02]  /*122c0*/  IABS R43, R54 ;  /* 0x00000036002b7213 */ /* 0x008fe40000000000 */
[----:B----4-:R-:W-:-:S03]  /*122d0*/  IABS R44, R49 ;  /* 0x00000031002c7213 */ /* 0x010fc60000000000 */
[----:B------:R-:W-:-:S04]  /*122e0*/  IMAD.HI.U32 R6, R0, R43, RZ ;  /* 0x0000002b00067227 */ /* 0x000fc800078e00ff */
[----:B------:R-:W-:-:S04]  /*122f0*/  IMAD.HI.U32 R5, R0, R44, RZ ;  /* 0x0000002c00057227 */ /* 0x000fc800078e00ff */
[----:B------:R-:W-:Y:S02]  /*12300*/  IMAD.MOV R6, RZ, RZ, -R6 ;  /* 0x000000ffff067224 */ /* 0x000fe400078e0a06 */
[----:B------:R-:W-:Y:S02]  /*12310*/  IMAD.MOV R5, RZ, RZ, -R5 ;  /* 0x000000ffff057224 */ /* 0x000fe400078e0a05 */
[C---:B------:R-:W-:Y:S02]  /*12320*/  IMAD R43, R4.reuse, R6, R43 ;  /* 0x00000006042b7224 */ /* 0x040fe400078e022b */
[----:B------:R-:W-:-:S03]  /*12330*/  IMAD R44, R4, R5, R44 ;  /* 0x00000005042c7224 */ /* 0x000fc600078e022c */
[C---:B------:R-:W-:Y:S02]  /*12340*/  ISETP.GT.U32.AND P3, PT, R4.reuse, R43, PT ;  /* 0x0000002b0400720c */ /* 0x040fe40003f64070 */
[----:B------:R-:W-:Y:S02]  /*12350*/  ISETP.GT.U32.AND P4, PT, R4, R44, PT ;  /* 0x0000002c0400720c */ /* 0x000fe40003f84070 */
[----:B------:R-:W-:Y:S02]  /*12360*/  IABS R45, R52 ;  /* 0x00000034002d7213 */ /* 0x000fe40000000000 */
[----:B------:R-:W-:Y:S02]  /*12370*/  ISETP.GE.AND P0, PT, R53, RZ, PT ;  /* 0x000000ff3500720c */ /* 0x000fe40003f06270 */
[----:B------:R-:W-:Y:S01]  /*12380*/  ISETP.GE.AND P6, PT, R54, RZ, PT ;  /* 0x000000ff3600720c */ /* 0x000fe20003fc6270 */
[----:B------:R-:W-:Y:S01]  /*12390*/  IMAD.HI.U32 R2, R0, R45, RZ ;  /* 0x0000002d00027227 */ /* 0x000fe200078e00ff */
[----:B------:R-:W2:Y:S03]  /*123a0*/  LDL.LU R53, [R1+0x6c4] ;  /* 0x0006c40001357983 */ /* 0x000ea60000300800 */
[----:B------:R-:W-:Y:S01]  /*123b0*/  @!P3 IMAD.IADD R43, R43, 0x1, -R4 ;  /* 0x000000012b2bb824 */ /* 0x000fe200078e0a04 */
[----:B------:R-:W-:Y:S01]  /*123c0*/  IABS R46, R50 ;  /* 0x00000032002e7213 */ /* 0x000fe20000000000 */
[----:B------:R-:W-:Y:S01]  /*123d0*/  IMAD.MOV R2, RZ, RZ, -R2 ;  /* 0x000000ffff027224 */ /* 0x000fe200078e0a02 */
[----:B------:R-:W3:Y:S01]  /*123e0*/  LDL.LU R54, [R1+0x6c8] ;  /* 0x0006c80001367983 */ /* 0x000ee20000300800 */
[----:B------:R-:W-:Y:S01]  /*123f0*/  @!P4 IMAD.IADD R44, R44, 0x1, -R4 ;  /* 0x000000012c2cc824 */ /* 0x000fe200078e0a04 */
[C---:B------:R-:W-:Y:S01]  /*12400*/  ISETP.GT.U32.AND P4, PT, R4.reuse, R43, PT ;  /* 0x0000002b0400720c */ /* 0x040fe20003f84070 */
[----:B------:R-:W-:Y:S01]  /*12410*/  IMAD R45, R4, R2, R45 ;  /* 0x00000002042d7224 */ /* 0x000fe200078e022d */
[----:B------:R-:W4:Y:S01]  /*12420*/  LDL.LU R57, [R1+0x6cc] ;  /* 0x0006cc0001397983 */ /* 0x000f220000300800 */
[----:B------:R-:W-:-:S04]  /*12430*/  IMAD.HI.U32 R2, R0, R46, RZ ;  /* 0x0000002e00027227 */ /* 0x000fc800078e00ff */
[----:B------:R-:W-:-:S04]  /*12440*/  IMAD.MOV R2, RZ, RZ, -R2 ;  /* 0x000000ffff027224 */ /* 0x000fc800078e0a02 */
[----:B------:R-:W-:Y:S02]  /*12450*/  IMAD R46, R4, R2, R46 ;  /* 0x00000002042e7224 */ /* 0x000fe400078e022e */
[----:B------:R-:W-:-:S03]  /*12460*/  @!P4 IMAD.IADD R43, R43, 0x1, -R4 ;  /* 0x000000012b2bc824 */ /* 0x000fc600078e0a04 */
[----:B------:R-:W-:-:S13]  /*12470*/  ISETP.GT.U32.AND P4, PT, R4, R46, PT ;  /* 0x0000002e0400720c */ /* 0x000fda0003f84070 */
[----:B------:R-:W-:Y:S01]  /*12480*/  @!P4 IMAD.IADD R46, R46, 0x1, -R4 ;  /* 0x000000012e2ec824 */ /* 0x000fe200078e0a04 */
[----:B-----5:R-:W-:Y:S02]  /*12490*/  IABS R48, R55 ;  /* 0x0000003700307213 */ /* 0x020fe40000000000 */
[----:B------:R-:W-:Y:S02]  /*124a0*/  ISETP.GE.AND P4, PT, R55, RZ, PT ;  /* 0x000000ff3700720c */ /* 0x000fe40003f86270 */
[----:B------:R-:W5:Y:S04]  /*124b0*/  LDL.LU R55, [R1+0x6d0] ;  /* 0x0006d00001377983 */ /* 0x000f680000300800 */
[----:B------:R-:W5:Y:S04]  /*124c0*/  LDL.LU R60, [R1+0x6d4] ;  /* 0x0006d400013c7983 */ /* 0x000f680000300800 */
[----:B------:R-:W5:Y:S04]  /*124d0*/  LDL.LU R56, [R1+0x6d8] ;  /* 0x0006d80001387983 */ /* 0x000f680000300800 */
[----:B------:R-:W5:Y:S01]  /*124e0*/  LDL.LU R61, [R1+0x6dc] ;  /* 0x0006dc00013d7983 */ /* 0x000f620000300800 */
[----:B------:R-:W-:-:S13]  /*124f0*/  ISETP.GT.U32.AND P1, PT, R4, R42, PT ;  /* 0x0000002a0400720c */ /* 0x000fda0003f24070 */
[----:B------:R-:W-:Y:S01]  /*12500*/  @!P1 IMAD.IADD R42, R42, 0x1, -R4 ;  /* 0x000000012a2a9824 */ /* 0x000fe200078e0a04 */
[----:B------:R-:W-:Y:S02]  /*12510*/  ISETP.GT.U32.AND P1, PT, R4, R41, PT ;  /* 0x000000290400720c */ /* 0x000fe40003f24070 */
[----:B------:R-:W-:-:S05]  /*12520*/  IABS R47, R51 ;  /* 0x00000033002f7213 */ /* 0x000fca0000000000 */
[----:B------:R-:W-:-:S06]  /*12530*/  IMAD.HI.U32 R2, R0, R47, RZ ;  /* 0x0000002f00027227 */ /* 0x000fcc00078e00ff */
[----:B------:R-:W-:-:S04]  /*12540*/  @!P1 IMAD.IADD R41, R41, 0x1, -R4 ;  /* 0x0000000129299824 */ /* 0x000fc800078e0a04 */
[----:B------:R-:W-:Y:S01]  /*12550*/  @!P2 IMAD.MOV R41, RZ, RZ, -R41 ;  /* 0x000000ffff29a224 */ /* 0x000fe200078e0a29 */
[C---:B------:R-:W-:Y:S01]  /*12560*/  ISETP.GT.U32.AND P2, PT, R4.reuse, R44, PT ;  /* 0x0000002c0400720c */ /* 0x040fe20003f44070 */
[----:B------:R-:W-:Y:S02]  /*12570*/  IMAD.MOV R2, RZ, RZ, -R2 ;  /* 0x000000ffff027224 */ /* 0x000fe400078e0a02 */
[----:B------:R-:W-:Y:S01]  /*12580*/  @!P5 IMAD.MOV R38, RZ, RZ, -R38 ;  /* 0x000000ffff26d224 */ /* 0x000fe200078e0a26 */
[C---:B------:R-:W-:Y:S01]  /*12590*/  ISETP.GT.U32.AND P5, PT, R4.reuse, R42, PT ;  /* 0x0000002a0400720c */ /* 0x040fe20003fa4070 */
[----:B------:R-:W-:-:S08]  /*125a0*/  IMAD R47, R4, R2, R47 ;  /* 0x00000002042f7224 */ /* 0x000fd000078e022f */
[--C-:B------:R-:W-:Y:S01]  /*125b0*/  @!P2 IMAD.IADD R44, R44, 0x1, -R4.reuse ;  /* 0x000000012c2ca824 */ /* 0x100fe200078e0a04 */
[C---:B------:R-:W-:Y:S02]  /*125c0*/  ISETP.GT.U32.AND P2, PT, R4.reuse, R47, PT ;  /* 0x0000002f0400720c */ /* 0x040fe40003f44070 */
[----:B------:R-:W-:Y:S01]  /*125d0*/  ISETP.GT.U32.AND P1, PT, R4, R45, PT ;  /* 0x0000002d0400720c */ /* 0x000fe20003f24070 */
[----:B------:R-:W-:Y:S02]  /*125e0*/  @!P5 IMAD.IADD R42, R42, 0x1, -R4 ;  /* 0x000000012a2ad824 */ /* 0x000fe400078e0a04 */
[----:B------:R-:W-:-:S04]  /*125f0*/  IMAD.HI.U32 R5, R0, R48, RZ ;  /* 0x0000003000057227 */ /* 0x000fc800078e00ff */
[----:B------:R-:W-:Y:S01]  /*12600*/  @!P0 IMAD.MOV R42, RZ, RZ, -R42 ;  /* 0x000000ffff2a8224 */ /* 0x000fe200078e0a2a */
[----:B------:R-:W-:Y:S01]  /*12610*/  ISETP.GE.AND P0, PT, R50, RZ, PT ;  /* 0x000000ff3200720c */ /* 0x000fe20003f06270 */
[----:B------:R-:W-:Y:S02]  /*12620*/  IMAD.MOV R5, RZ, RZ, -R5 ;  /* 0x000000ffff057224 */ /* 0x000fe400078e0a05 */
[----:B------:R-:W-:Y:S02]  /*12630*/  @!P2 IMAD.IADD R47, R47, 0x1, -R4 ;  /* 0x000000012f2fa824 */ /* 0x000fe400078e0a04 */
[----:B------:R-:W-:Y:S02]  /*12640*/  @!P6 IMAD.MOV R43, RZ, RZ, -R43 ;  /* 0x000000ffff2be224 */ /* 0x000fe400078e0a2b */
[C---:B------:R-:W-:Y:S01]  /*12650*/  IMAD R48, R4.reuse, R5, R48 ;  /* 0x0000000504307224 */ /* 0x040fe200078e0230 */
[----:B------:R-:W-:Y:S01]  /*12660*/  ISETP.GT.U32.AND P6, PT, R4, R47, PT ;  /* 0x0000002f0400720c */ /* 0x000fe20003fc4070 */
[----:B------:R-:W-:Y:S01]  /*12670*/  @!P1 IMAD.IADD R45, R45, 0x1, -R4 ;  /* 0x000000012d2d9824 */ /* 0x000fe200078e0a04 */
[----:B------:R-:W-:-:S04]  /*12680*/  ISETP.GE.AND P5, PT, R49, RZ, PT ;  /* 0x000000ff3100720c */ /* 0x000fc80003fa6270 */
[----:B------:R-:W-:Y:S02]  /*12690*/  ISETP.GT.U32.AND P1, PT, R4, R45, PT ;  /* 0x0000002d0400720c */ /* 0x000fe40003f24070 */
[----:B------:R-:W-:-:S05]  /*126a0*/  ISETP.GE.AND P3, PT, R52, RZ, PT ;  /* 0x000000ff3400720c */ /* 0x000fca0003f66270 */
[----:B------:R-:W-:Y:S01]  /*126b0*/  @!P6 IMAD.IADD R47, R47, 0x1, -R4 ;  /* 0x000000012f2fe824 */ /* 0x000fe200078e0a04 */
[----:B------:R-:W-:-:S05]  /*126c0*/  ISETP.GT.U32.AND P2, PT, R4, R46, PT ;  /* 0x0000002e0400720c */ /* 0x000fca0003f44070 */
[----:B------:R-:W-:Y:S01]  /*126d0*/  @!P1 IMAD.IADD R45, R45, 0x1, -R4 ;  /* 0x000000012d2d9824 */ /* 0x000fe200078e0a04 */
[----:B------:R-:W-:Y:S01]  /*126e0*/  ISETP.GE.AND P1, PT, R51, RZ, PT ;  /* 0x000000ff3300720c */ /* 0x000fe20003f26270 */
[----:B------:R-:W-:Y:S02]  /*126f0*/  @!P5 IMAD.MOV R44, RZ, RZ, -R44 ;  /* 0x000000ffff2cd224 */ /* 0x000fe400078e0a2c */
[----:B------:R-:W-:Y:S01]  /*12700*/  @!P3 IMAD.MOV R45, RZ, RZ, -R45 ;  /* 0x000000ffff2db224 */ /* 0x000fe200078e0a2d */
[----:B------:R-:W-:-:S03]  /*12710*/  ISETP.GT.U32.AND P5, PT, R4, R48, PT ;  /* 0x000000300400720c */ /* 0x000fc60003fa4070 */
[----:B------:R-:W-:-:S04]  /*12720*/  @!P2 IMAD.IADD R46, R46, 0x1, -R4 ;  /* 0x000000012e2ea824 */ /* 0x000fc800078e0a04 */
[----:B------:R-:W-:-:S06]  /*12730*/  @!P0 IMAD.MOV R46, RZ, RZ, -R46 ;  /* 0x000000ffff2e8224 */ /* 0x000fcc00078e0a2e */
[----:B------:R-:W-:Y:S01]  /*12740*/  @!P5 IMAD.IADD R48, R48, 0x1, -R4 ;  /* 0x000000013030d824 */ /* 0x000fe200078e0a04 */
[----:B---3--:R-:W-:-:S05]  /*12750*/  IABS R50, R54 ;  /* 0x0000003600327213 */ /* 0x008fca0000000000 */
[----:B------:R-:W-:Y:S01]  /*12760*/  IMAD.HI.U32 R5, R0, R50, RZ ;  /* 0x0000003200057227 */ /* 0x000fe200078e00ff */
[----:B--2---:R-:W-:-:S03]  /*12770*/  IABS R49, R53 ;  /* 0x0000003500317213 */ /* 0x004fc60000000000 */
[----:B------:R-:W-:Y:S02]  /*12780*/  IMAD.MOV R5, RZ, RZ, -R5 ;  /* 0x000000ffff057224 */ /* 0x000fe400078e0a05 */
[----:B------:R-:W-:-:S04]  /*12790*/  IMAD.HI.U32 R2, R0, R49, RZ ;  /* 0x0000003100027227 */ /* 0x000fc800078e00ff */
[----:B------:R-:W-:Y:S02]  /*127a0*/  IMAD R50, R4, R5, R50 ;  /* 0x0000000504327224 */ /* 0x000fe400078e0232 */
[----:B------:R-:W-:-:S03]  /*127b0*/  IMAD.MOV R2, RZ, RZ, -R2 ;  /* 0x000000ffff027224 */ /* 0x000fc600078e0a02 */
[C---:B------:R-:W-:Y:S01]  /*127c0*/  ISETP.GT.U32.AND P6, PT, R4.reuse, R50, PT ;  /* 0x000000320400720c */ /* 0x040fe20003fc4070 */
[----:B------:R-:W-:Y:S01]  /*127d0*/  IMAD R49, R4, R2, R49 ;  /* 0x0000000204317224 */ /* 0x000fe200078e0231 */
[----:B----4-:R-:W-:-:S05]  /*127e0*/  IABS R2, R57 ;  /* 0x0000003900027213 */ /* 0x010fca0000000000 */
[----:B------:R-:W-:Y:S01]  /*127f0*/  IMAD.HI.U32 R51, R0, R2, RZ ;  /* 0x0000000200337227 */ /* 0x000fe200078e00ff */
[----:B------:R-:W-:-:S03]  /*12800*/  ISETP.GT.U32.AND P3, PT, R4, R49, PT ;  /* 0x000000310400720c */ /* 0x000fc60003f64070 */
[----:B------:R-:W-:Y:S02]  /*12810*/  IMAD.MOV R51, RZ, RZ, -R51 ;  /* 0x000000ffff337224 */ /* 0x000fe400078e0a33 */
[----:B------:R-:W-:Y:S02]  /*12820*/  @!P6 IMAD.IADD R50, R50, 0x1, -R4 ;  /* 0x000000013232e824 */ /* 0x000fe400078e0a04 */
[----:B------:R-:W-:-:S03]  /*12830*/  IMAD R51, R4, R51, R2 ;  /* 0x0000003304337224 */ /* 0x000fc600078e0202 */
[----:B------:R-:W-:Y:S02]  /*12840*/  ISETP.GT.U32.AND P6, PT, R4, R50, PT ;  /* 0x000000320400720c */ /* 0x000fe40003fc4070 */
[----:B-----5:R-:W-:-:S05]  /*12850*/  IABS R52, R55 ;  /* 0x0000003700347213 */ /* 0x020fca0000000000 */
[----:B------:R-:W-:-:S04]  /*12860*/  IMAD.HI.U32 R2, R0, R52, RZ ;  /* 0x0000003400027227 */ /* 0x000fc800078e00ff */
[----:B------:R-:W-:Y:S02]  /*12870*/  IMAD.MOV R2, RZ, RZ, -R2 ;  /* 0x000000ffff027224 */ /* 0x000fe400078e0a02 */
[----:B------:R-:W-:Y:S02]  /*12880*/  @!P3 IMAD.IADD R49, R49, 0x1, -R4 ;  /* 0x000000013131b824 */ /* 0x000fe400078e0a04 */
[C---:B------:R-:W-:Y:S01]  /*12890*/  IMAD R52, R4.reuse, R2, R52 ;  /* 0x0000000204347224 */ /* 0x040fe200078e0234 */
[----:B------:R-:W-:Y:S01]  /*128a0*/  ISETP.GT.U32.AND P3, PT, R4, R48, PT ;  /* 0x000000300400720c */ /* 0x000fe20003f64070 */
[----:B------:R-:W-:Y:S01]  /*128b0*/  @!P6 IMAD.IADD R50, R50, 0x1, -R4 ;  /* 0x000000013232e824 */ /* 0x000fe200078e0a04 */
[C---:B------:R-:W-:Y:S02]  /*128c0*/  ISETP.GT.U32.AND P0, PT, R4.reuse, R49, PT ;  /* 0x000000310400720c */ /* 0x040fe40003f04070 */
[----:B------:R-:W-:Y:S02]  /*128d0*/  ISETP.GT.U32.AND P6, PT, R4, R52, PT ;  /* 0x000000340400720c */ /* 0x000fe40003fc4070 */
[----:B------:R-:W-:-:S02]  /*128e0*/  ISETP.GE.AND P2, PT, R53, RZ, PT ;  /* 0x000000ff3500720c */ /* 0x000fc40003f46270 */
[----:B------:R-:W-:-:S05]  /*128f0*/  IABS R53, R60 ;  /* 0x0000003c00357213 */ /* 0x000fca0000000000 */
[--C-:B------:R-:W-:Y:S02]  /*12900*/  @!P3 IMAD.IADD R48, R48, 0x1, -R4.reuse ;  /* 0x000000013030b824 */ /* 0x100fe400078e0a04 */
[--C-:B------:R-:W-:Y:S02]  /*12910*/  @!P0 IMAD.IADD R49, R49, 0x1, -R4.reuse ;  /* 0x0000000131318824 */ /* 0x100fe400078e0a04 */
[----:B------:R-:W-:Y:S01]  /*12920*/  @!P6 IMAD.IADD R52, R52, 0x1, -R4 ;  /* 0x000000013434e824 */ /* 0x000fe200078e0a04 */
[----:B------:R-:W-:Y:S01]  /*12930*/  ISETP.GE.AND P0, PT, R57, RZ, PT ;  /* 0x000000ff3900720c */ /* 0x000fe20003f06270 */
[----:B------:R-:W-:Y:S01]  /*12940*/  @!P2 IMAD.MOV R49, RZ, RZ, -R49 ;  /* 0x000000ffff31a224 */ /* 0x000fe200078e0a31 */
[----:B------:R-:W2:Y:S01]  /*12950*/  LDL.LU R57, [R1+0x6e0] ;  /* 0x0006e00001397983 */ /* 0x000ea20000300800 */
[----:B------:R-:W-:Y:S01]  /*12960*/  ISETP.GE.AND P2, PT, R60, RZ, PT ;  /* 0x000000ff3c00720c */ /* 0x000fe20003f46270 */
[----:B------:R-:W-:Y:S01]  /*12970*/  @!P4 IMAD.MOV R48, RZ, RZ, -R48 ;  /* 0x000000ffff30c224 */ /* 0x000fe200078e0a30 */
[C---:B------:R-:W-:Y:S01]  /*12980*/  ISETP.GT.U32.AND P3, PT, R4.reuse, R51, PT ;  /* 0x000000330400720c */ /* 0x040fe20003f64070 */
[----:B------:R-:W3:Y:S01]  /*12990*/  LDL.LU R60, [R1+0x6e4] ;  /* 0x0006e400013c7983 */ /* 0x000ee20000300800 */
[----:B------:R-:W-:-:S03]  /*129a0*/  ISETP.GT.U32.AND P4, PT, R4, R52, PT ;  /* 0x000000340400720c */ /* 0x000fc60003f84070 */
[----:B------:R-:W4:Y:S08]  /*129b0*/  LDL.LU R59, [R1+0x6e8] ;  /* 0x0006e800013b7983 */ /* 0x000f300000300800 */
[--C-:B------:R-:W-:Y:S01]  /*129c0*/  @!P3 IMAD.IADD R51, R51, 0x1, -R4.reuse ;  /* 0x000000013333b824 */ /* 0x100fe200078e0a04 */
[----:B------:R-:W-:Y:S01]  /*129d0*/  ISETP.GE.AND P3, PT, R55, RZ, PT ;  /* 0x000000ff3700720c */ /* 0x000fe20003f66270 */
[----:B------:R-:W-:Y:S01]  /*129e0*/  @!P4 IMAD.IADD R52, R52, 0x1, -R4 ;  /* 0x000000013434c824 */ /* 0x000fe200078e0a04 */
[----:B------:R-:W-:-:S02]  /*129f0*/  IABS R55, R61 ;  /* 0x0000003d00377213 */ /* 0x000fc40000000000 */
[----:B------:R-:W-:Y:S02]  /*12a00*/  ISETP.GE.AND P4, PT, R61, RZ, PT ;  /* 0x000000ff3d00720c */ /* 0x000fe40003f86270 */
[----:B------:R-:W5:Y:S01]  /*12a10*/  LDL.LU R61, [R1+0x6ec] ;  /* 0x0006ec00013d7983 */ /* 0x000f620000300800 */
[----:B------:R-:W-:Y:S01]  /*12a20*/  IMAD.HI.U32 R2, R0, R53, RZ ;  /* 0x0000003500027227 */ /* 0x000fe200078e00ff */
[----:B------:R-:W-:Y:S02]  /*12a30*/  ISETP.GE.AND P5, PT, R54, RZ, PT ;  /* 0x000000ff3600720c */ /* 0x000fe40003fa6270 */
[----:B------:R-:W-:Y:S01]  /*12a40*/  IABS R54, R56 ;  /* 0x0000003800367213 */ /* 0x000fe20000000000 */
[----:B------:R-:W-:-:S04]  /*12a50*/  IMAD.MOV R2, RZ, RZ, -R2 ;  /* 0x000000ffff027224 */ /* 0x000fc800078e0a02 */
[----:B------:R-:W-:Y:S02]  /*12a60*/  IMAD R53, R4, R2, R53 ;  /* 0x0000000204357224 */ /* 0x000fe400078e0235 */
[----:B------:R-:W-:-:S03]  /*12a70*/  IMAD.HI.U32 R5, R0, R54, RZ ;  /* 0x0000003600057227 */ /* 0x000fc600078e00ff */
[----:B------:R-:W-:Y:S01]  /*12a80*/  ISETP.GT.U32.AND P6, PT, R4, R53, PT ;  /* 0x000000350400720c */ /* 0x000fe20003fc4070 */
[----:B------:R-:W-:-:S04]  /*12a90*/  IMAD.MOV R5, RZ, RZ, -R5 ;  /* 0x000000ffff057224 */ /* 0x000fc800078e0a05 */
[----:B------:R-:W-:Y:S02]  /*12aa0*/  IMAD R54, R4, R5, R54 ;  /* 0x0000000504367224 */ /* 0x000fe400078e0236 */
[----:B------:R-:W-:-:S03]  /*12ab0*/  @!P5 IMAD.MOV R50, RZ, RZ, -R50 ;  /* 0x000000ffff32d224 */ /* 0x000fc600078e0a32 */
[C---:B------:R-:W-:Y:S01]  /*12ac0*/  ISETP.GT.U32.AND P5, PT, R4.reuse, R54, PT ;  /* 0x000000360400720c */ /* 0x040fe20003fa4070 */
[----:B------:R-:W-:Y:S01]  /*12ad0*/  @!P1 IMAD.MOV R47, RZ, RZ, -R47 ;  /* 0x000000ffff2f9224 */ /* 0x000fe200078e0a2f */
[----:B------:R-:W-:Y:S01]  /*12ae0*/  ISETP.GT.U32.AND P1, PT, R4, R51, PT ;  /* 0x000000330400720c */ /* 0x000fe20003f24070 */
[----:B------:R-:W-:-:S05]  /*12af0*/  @!P6 IMAD.IADD R53, R53, 0x1, -R4 ;  /* 0x000000013535e824 */ /* 0x000fca00078e0a04 */
[----:B------:R-:W-:-:S05]  /*12b00*/  ISETP.GT.U32.AND P6, PT, R4, R53, PT ;  /* 0x000000350400720c */ /* 0x000fca0003fc4070 */
[--C-:B------:R-:W-:Y:S02]  /*12b10*/  @!P5 IMAD.IADD R54, R54, 0x1, -R4.reuse ;  /* 0x000000013636d824 */ /* 0x100fe400078e0a04 */
[--C-:B------:R-:W-:Y:S01]  /*12b20*/  @!P1 IMAD.IADD R51, R51, 0x1, -R4.reuse ;  /* 0x0000000133339824 */ /* 0x100fe200078e0a04 */
[----:B------:R-:W-:Y:S02]  /*12b30*/  ISETP.GE.AND P1, PT, R56, RZ, PT ;  /* 0x000000ff3800720c */ /* 0x000fe40003f26270 */
[----:B------:R-:W-:Y:S01]  /*12b40*/  ISETP.GT.U32.AND P5, PT, R4, R54, PT ;  /* 0x000000360400720c */ /* 0x000fe20003fa4070 */
[----:B------:R-:W-:Y:S02]  /*12b50*/  @!P0 IMAD.MOV R51, RZ, RZ, -R51 ;  /* 0x000000ffff338224 */ /* 0x000fe400078e0a33 */
[----:B------:R-:W-:-:S10]  /*12b60*/  @!P6 IMAD.IADD R53, R53, 0x1, -R4 ;  /* 0x000000013535e824 */ /* 0x000fd400078e0a04 */
[----:B------:R-:W-:-:S04]  /*12b70*/  @!P5 IMAD.IADD R54, R54, 0x1, -R4 ;  /* 0x000000013636d824 */ /* 0x000fc800078e0a04 */
[----:B------:R-:W-:Y:S01]  /*12b80*/  @!P1 IMAD.MOV R54, RZ, RZ, -R54 ;  /* 0x000000ffff369224 */ /* 0x000fe200078e0a36 */
[----:B--2---:R-:W-:Y:S02]  /*12b90*/  IABS R56, R57 ;  /* 0x0000003900387213 */ /* 0x004fe40000000000 */
[----:B------:R-:W-:Y:S02]  /*12ba0*/  ISETP.GE.AND P0, PT, R57, RZ, PT ;  /* 0x000000ff3900720c */ /* 0x000fe40003f06270 */
[----:B---3--:R-:W-:Y:S02]  /*12bb0*/  ISETP.GE.AND P6, PT, R60, RZ, PT ;  /* 0x000000ff3c00720c */ /* 0x008fe40003fc6270 */
[----:B------:R-:W-:Y:S02]  /*12bc0*/  IABS R57, R60 ;  /* 0x0000003c00397213 */ /* 0x000fe40000000000 */
[----:B------:R-:W1:Y:S04]  /*12bd0*/  LDL.LU R60, [R1+0x6f4] ;  /* 0x0006f400013c7983 */ /* 0x000e680000300800 */
[----:B0-----:R-:W2:Y:S01]  /*12be0*/  LDL.LU R10, [R1+0x6f8] ;  /* 0x0006f800010a7983 */ /* 0x001ea20000300800 */
[----:B----4-:R-:W-:-:S02]  /*12bf0*/  IABS R58, R59 ;  /* 0x0000003b003a7213 */ /* 0x010fc40000000000 */
[----:B------:R-:W-:Y:S02]  /*12c00*/  ISETP.GE.AND P5, PT, R59, RZ, PT ;  /* 0x000000ff3b00720c */ /* 0x000fe40003fa6270 */
[----:B------:R-:W3:Y:S04]  /*12c10*/  LDL.LU R59, [R1+0x6fc] ;  /* 0x0006fc00013b7983 */ /* 0x000ee80000300800 */
[----:B------:R-:W4:Y:S01]  /*12c20*/  LDL.LU R11, [R1+0x6f0] ;  /* 0x0006f000010b7983 */ /* 0x000f220000300800 */
[----:B-----5:R-:W-:Y:S02]  /*12c30*/  IABS R9, R61 ;  /* 0x0000003d00097213 */ /* 0x020fe40000000000 */
[----:B------:R-:W-:Y:S02]  /*12c40*/  ISETP.GE.AND P1, PT, R61, RZ, PT ;  /* 0x000000ff3d00720c */ /* 0x000fe40003f26270 */
[----:B------:R-:W5:Y:S01]  /*12c50*/  LDL.LU R61, [R1+0x700] ;  /* 0x00070000013d7983 */ /* 0x000f620000300800 */
[----:B------:R-:W-:-:S04]  /*12c60*/  IMAD.HI.U32 R2, R0, R55, RZ ;  /* 0x0000003700027227 */ /* 0x000fc800078e00ff */
[----:B------:R-:W-:-:S04]  /*12c70*/  IMAD.MOV R2, RZ, RZ, -R2 ;  /* 0x000000ffff027224 */ /* 0x000fc800078e0a02 */
[----:B------:R-:W-:Y:S02]  /*12c80*/  IMAD R55, R4, R2, R55 ;  /* 0x0000000204377224 */ /* 0x000fe400078e0237 */
[----:B------:R-:W-:-:S03]  /*12c90*/  @!P3 IMAD.MOV R52, RZ, RZ, -R52 ;  /* 0x000000ffff34b224 */ /* 0x000fc600078e0a34 */
[----:B------:R-:W-:Y:S01]  /*12ca0*/  ISETP.GT.U32.AND P3, PT, R4, R55, PT ;  /* 0x000000370400720c */ /* 0x000fe20003f64070 */
[----:B------:R-:W-:-:S04]  /*12cb0*/  IMAD.HI.U32 R2, R0, R56, RZ ;  /* 0x0000003800027227 */ /* 0x000fc800078e00ff */
[----:B------:R-:W-:-:S04]  /*12cc0*/  IMAD.MOV R2, RZ, RZ, -R2 ;  /* 0x000000ffff027224 */ /* 0x000fc800078e0a02 */
[----:B------:R-:W-:-:S04]  /*12cd0*/  IMAD R56, R4, R2, R56 ;  /* 0x0000000204387224 */ /* 0x000fc800078e0238 */
[----:B------:R-:W-:Y:S02]  /*12ce0*/  @!P3 IMAD.IADD R55, R55, 0x1, -R4 ;  /* 0x000000013737b824 */ /* 0x000fe400078e0a04 */
[----:B------:R-:W-:-:S03]  /*12cf0*/  IMAD.HI.U32 R5, R0, R57, RZ ;  /* 0x0000003900057227 */ /* 0x000fc600078e00ff */
[C---:B------:R-:W-:Y:S01]  /*12d00*/  ISETP.GT.U32.AND P3, PT, R4.reuse, R55, PT ;  /* 0x000000370400720c */ /* 0x040fe20003f64070 */
[----:B------:R-:W-:Y:S01]  /*12d10*/  @!P2 IMAD.MOV R53, RZ, RZ, -R53 ;  /* 0x000000ffff35a224 */ /* 0x000fe200078e0a35 */
[----:B------:R-:W-:Y:S01]  /*12d20*/  ISETP.GT.U32.AND P2, PT, R4, R56, PT ;  /* 0x000000380400720c */ /* 0x000fe20003f44070 */
[----:B------:R-:W-:-:S04]  /*12d30*/  IMAD.MOV R5, RZ, RZ, -R5 ;  /* 0x000000ffff057224 */ /* 0x000fc800078e0a05 */
[----:B------:R-:W-:Y:S02]  /*12d40*/  IMAD R57, R4, R5, R57 ;  /* 0x0000000504397224 */ /* 0x000fe400078e0239 */
[----:B------:R-:W-:-:S04]  /*12d50*/  IMAD.HI.U32 R2, R0, R58, RZ ;  /* 0x0000003a00027227 */ /* 0x000fc800078e00ff */
[--C-:B------:R-:W-:Y:S01]  /*12d60*/  @!P3 IMAD.IADD R55, R55, 0x1, -R4.reuse ;  /* 0x000000013737b824 */ /* 0x100fe200078e0a04 */
[----:B------:R-:W-:Y:S01]  /*12d70*/  ISETP.GT.U32.AND P3, PT, R4, R57, PT ;  /* 0x000000390400720c */ /* 0x000fe20003f64070 */
[----:B------:R-:W-:Y:S02]  /*12d80*/  @!P2 IMAD.IADD R56, R56, 0x1, -R4 ;  /* 0x000000013838a824 */ /* 0x000fe400078e0a04 */
[----:B------:R-:W-:Y:S02]  /*12d90*/  IMAD.MOV R2, RZ, RZ, -R2 ;  /* 0x000000ffff027224 */ /* 0x000fe400078e0a02 */
[----:B------:R-:W-:Y:S01]  /*12da0*/  @!P4 IMAD.MOV R55, RZ, RZ, -R55 ;  /* 0x000000ffff37c224 */ /* 0x000fe200078e0a37 */
[C---:B------:R-:W-:Y:S01]  /*12db0*/  ISETP.GT.U32.AND P4, PT, R4.reuse, R56, PT ;  /* 0x000000380400720c */ /* 0x040fe20003f84070 */
[----:B------:R-:W-:Y:S02]  /*12dc0*/  IMAD R58, R4, R2, R58 ;  /* 0x00000002043a7224 */ /* 0x000fe400078e023a */
[----:B------:R-:W-:-:S04]  /*12dd0*/  IMAD.HI.U32 R2, R0, R9, RZ ;  /* 0x0000000900027227 */ /* 0x000fc800078e00ff */
[----:B------:R-:W-:Y:S02]  /*12de0*/  IMAD.MOV R2, RZ, RZ, -R2 ;  /* 0x000000ffff027224 */ /* 0x000fe400078e0a02 */
[--C-:B------:R-:W-:Y:S02]  /*12df0*/  @!P3 IMAD.IADD R57, R57, 0x1, -R4.reuse ;  /* 0x000000013939b824 */ /* 0x100fe400078e0a04 */
[----:B------:R-:W-:Y:S02]  /*12e00*/  IMAD R9, R4, R2, R9 ;  /* 0x0000000204097224 */ /* 0x000fe400078e0209 */
[----:B------:R-:W-:Y:S01]  /*12e10*/  @!P4 IMAD.IADD R56, R56, 0x1, -R4 ;  /* 0x000000013838c824 */ /* 0x000fe200078e0a04 */
[C---:B------:R-:W-:Y:S02]  /*12e20*/  ISETP.GT.U32.AND P3, PT, R4.reuse, R57, PT ;  /* 0x000000390400720c */ /* 0x040fe40003f64070 */
[C---:B------:R-:W-:Y:S02]  /*12e30*/  ISETP.GT.U32.AND P4, PT, R4.reuse, R9, PT ;  /* 0x000000090400720c */ /* 0x040fe40003f84070 */
[----:B------:R-:W-:Y:S01]  /*12e40*/  ISETP.GT.U32.AND P2, PT, R4, R58, PT ;  /* 0x0000003a0400720c */ /* 0x000fe20003f44070 */
[----:B------:R-:W-:-:S08]  /*12e50*/  @!P0 IMAD.MOV R56, RZ, RZ, -R56 ;  /* 0x000000ffff388224 */ /* 0x000fd000078e0a38 */
[--C-:B------:R-:W-:Y:S02]  /*12e60*/  @!P3 IMAD.IADD R57, R57, 0x1, -R4.reuse ;  /* 0x000000013939b824 */ /* 0x100fe400078e0a04 */
[--C-:B------:R-:W-:Y:S02]  /*12e70*/  @!P4 IMAD.IADD R9, R9, 0x1, -R4.reuse ;  /* 0x000000010909c824 */ /* 0x100fe400078e0a04 */
[----:B------:R-:W-:-:S03]  /*12e80*/  @!P2 IMAD.IADD R58, R58, 0x1, -R4 ;  /* 0x000000013a3aa824 */ /* 0x000fc600078e0a04 */
[C---:B------:R-:W-:Y:S02]  /*12e90*/  ISETP.GT.U32.AND P0, PT, R4.reuse, R9, PT ;  /* 0x000000090400720c */ /* 0x040fe40003f04070 */
[----:B------:R-:W-:-:S11]  /*12ea0*/  ISETP.GT.U32.AND P2, PT, R4, R58, PT ;  /* 0x0000003a0400720c */ /* 0x000fd60003f44070 */
[--C-:B------:R-:W-:Y:S02]  /*12eb0*/  @!P0 IMAD.IADD R9, R9, 0x1, -R4.reuse ;  /* 0x0000000109098824 */ /* 0x100fe400078e0a04 */
[----:B------:R-:W-:-:S04]  /*12ec0*/  @!P2 IMAD.IADD R58, R58, 0x1, -R4 ;  /* 0x000000013a3aa824 */ /* 0x000fc800078e0a04 */
[----:B------:R-:W-:Y:S01]  /*12ed0*/  @!P5 IMAD.MOV R58, RZ, RZ, -R58 ;  /* 0x000000ffff3ad224 */ /* 0x000fe200078e0a3a */
[----:B-1----:R-:W-:Y:S02]  /*12ee0*/  IABS R8, R60 ;  /* 0x0000003c00087213 */ /* 0x002fe40000000000 */
[----:B--2---:R-:W-:-:S03]  /*12ef0*/  IABS R7, R10 ;  /* 0x0000000a00077213 */ /* 0x004fc60000000000 */
[----:B------:R-:W-:-:S04]  /*12f00*/  IMAD.HI.U32 R2, R0, R8, RZ ;  /* 0x0000000800027227 */ /* 0x000fc800078e00ff */
[----:B------:R-:W-:Y:S01]  /*12f10*/  IMAD.HI.U32 R5, R0, R7, RZ ;  /* 0x0000000700057227 */ /* 0x000fe200078e00ff */
[----:B---3--:R-:W-:-:S03]  /*12f20*/  IABS R6, R59 ;  /* 0x0000003b00067213 */ /* 0x008fc60000000000 */
[----:B------:R-:W-:Y:S02]  /*12f30*/  IMAD.MOV R5, RZ, RZ, -R5 ;  /* 0x000000ffff057224 */ /* 0x000fe400078e0a05 */
[----:B------:R-:W-:Y:S02]  /*12f40*/  IMAD.MOV R2, RZ, RZ, -R2 ;  /* 0x000000ffff027224 */ /* 0x000fe400078e0a02 */
[----:B------:R-:W-:Y:S02]  /*12f50*/  IMAD R7, R4, R5, R7 ;  /* 0x0000000504077224 */ /* 0x000fe400078e0207 */
[----:B------:R-:W-:Y:S01]  /*12f60*/  IMAD.HI.U32 R5, R0, R6, RZ ;  /* 0x0000000600057227 */ /* 0x000fe200078e00ff */
[----:B-----5:R-:W-:Y:S02]  /*12f70*/  IABS R12, R61 ;  /* 0x0000003d000c7213 */ /* 0x020fe40000000000 */
[----:B----4-:R-:W-:Y:S01]  /*12f80*/  ISETP.GE.AND P3, PT, R11, RZ, PT ;  /* 0x000000ff0b00720c */ /* 0x010fe20003f66270 */
[----:B------:R-:W-:Y:S01]  /*12f90*/  IMAD R8, R4, R2, R8 ;  /* 0x0000000204087224 */ /* 0x000fe200078e0208 */
[----:B------:R-:W-:Y:S01]  /*12fa0*/  IABS R2, R11 ;  /* 0x0000000b00027213 */ /* 0x000fe20000000000 */
[----:B------:R-:W-:-:S02]  /*12fb0*/  IMAD.MOV R11, RZ, RZ, -R5 ;  /* 0x000000ffff0b7224 */ /* 0x000fc400078e0a05 */
[----:B------:R-:W-:Y:S02]  /*12fc0*/  IMAD.MOV.U32 R5, RZ, RZ, R12 ;  /* 0x000000ffff057224 */ /* 0x000fe400078e000c */
[----:B------:R-:W-:Y:S02]  /*12fd0*/  IMAD R6, R4, R11, R6 ;  /* 0x0000000b04067224 */ /* 0x000fe400078e0206 */
[----:B------:R-:W-:-:S04]  /*12fe0*/  IMAD.HI.U32 R11, R0, R2, RZ ;  /* 0x00000002000b7227 */ /* 0x000fc800078e00ff */
[----:B------:R-:W-:-:S04]  /*12ff0*/  IMAD.HI.U32 R0, R0, R5, RZ ;  /* 0x0000000500007227 */ /* 0x000fc800078e00ff */
[----:B------:R-:W-:-:S04]  /*13000*/  IMAD.MOV R0, RZ, RZ, -R0 ;  /* 0x000000ffff007224 */ /* 0x000fc800078e0a00 */
[----:B------:R-:W-:-:S05]  /*13010*/  IMAD R5, R4, R0, R5 ;  /* 0x0000000004057224 */ /* 0x000fca00078e0205 */
[----:B------:R-:W-:Y:S02]  /*13020*/  ISETP.GT.U32.AND P0, PT, R4, R5, PT ;  /* 0x000000050400720c */ /* 0x000fe40003f04070 */
[----:B------:R-:W-:Y:S02]  /*13030*/  ISETP.GE.AND P5, PT, R60, RZ, PT ;  /* 0x000000ff3c00720c */ /* 0x000fe40003fa6270 */
[----:B------:R-:W0:Y:S09]  /*13040*/  S2R R60, SR_TID.X ;  /* 0x00000000003c7919 */ /* 0x000e320000002100 */
[----:B------:R-:W-:-:S05]  /*13050*/  @!P0 IMAD.IADD R5, R5, 0x1, -R4 ;  /* 0x0000000105058824 */ /* 0x000fca00078e0a04 */
[----:B------:R-:W-:Y:S01]  /*13060*/  ISETP.GT.U32.AND P0, PT, R4, R5, PT ;  /* 0x000000050400720c */ /* 0x000fe20003f04070 */
[----:B------:R-:W-:-:S12]  /*13070*/  IMAD.MOV R11, RZ, RZ, -R11 ;  /* 0x000000ffff0b7224 */ /* 0x000fd800078e0a0b */
[----:B------:R-:W-:Y:S01]  /*13080*/  @!P0 IMAD.IADD R5, R5, 0x1, -R4 ;  /* 0x0000000105058824 */ /* 0x000fe200078e0a04 */
[----:B------:R-:W-:Y:S02]  /*13090*/  ISETP.GE.AND P0, PT, R61, RZ, PT ;  /* 0x000000ff3d00720c */ /* 0x000fe40003f06270 */
[----:B------:R-:W2:Y:S01]  /*130a0*/  LDL.LU R61, [R1+0xa4] ;  /* 0x0000a400013d7983 */ /* 0x000ea20000300800 */
[----:B0-----:R-:W-:Y:S02]  /*130b0*/  IMAD.SHL.U32 R0, R60, 0x40, RZ ;  /* 0x000000403c007824 */ /* 0x001fe400078e00ff */
[----:B------:R-:W-:Y:S02]  /*130c0*/  IMAD R2, R4, R11, R2 ;  /* 0x0000000b04027224 */ /* 0x000fe400078e0202 */
[----:B------:R-:W-:Y:S01]  /*130d0*/  IMAD.SHL.U32 R11, R60, 0x8, RZ ;  /* 0x000000083c0b7824 */ /* 0x000fe200078e00ff */
[----:B------:R-:W-:-:S04]  /*130e0*/  LOP3.LUT R0, R0, 0x1c0, RZ, 0xc0, !PT ;  /* 0x000001c000007812 */ /* 0x000fc800078ec0ff */
[----:B------:R-:W-:Y:S02]  /*130f0*/  LOP3.LUT R11, R0, 0x30, R11, 0xf8, !PT ;  /* 0x00000030000b7812 */ /* 0x000fe400078ef80b */
[----:B------:R-:W-:Y:S02]  /*13100*/  LOP3.LUT R0, R60, 0x3, RZ, 0xc0, !PT ;  /* 0x000000033c007812 */ /* 0x000fe400078ec0ff */
[----:B------:R-:W-:-:S03]  /*13110*/  SHF.R.U32.HI R13, RZ, 0x2, R60 ;  /* 0x00000002ff0d7819 */ /* 0x000fc6000001163c */
[----:B------:R-:W-:Y:S01]  /*13120*/  IMAD R0, R0, 0x220, RZ ;  /* 0x0000022000007824 */ /* 0x000fe200078e02ff */
[----:B------:R-:W-:-:S04]  /*13130*/  SGXT.U32 R13, R13, 0x3 ;  /* 0x000000030d0d781a */ /* 0x000fc80000000000 */
[----:B------:R-:W-:-:S05]  /*13140*/  LOP3.LUT R0, R0, R13, RZ, 0xfc, !PT ;  /* 0x0000000d00007212 */ /* 0x000fca00078efcff */
[----:B------:R0:W-:Y:S04]  /*13150*/  STL [R1+0x3b30], R0 ;  /* 0x003b300001007387 */ /* 0x0001e80000100800 */
[----:B------:R-:W3:Y:S04]  /*13160*/  LDL.LU R21, [R1+0x9c] ;  /* 0x00009c0001157983 */ /* 0x000ee80000300800 */
[----:B------:R-:W4:Y:S04]  /*13170*/  LDL.LU R20, [R1+0x98] ;  /* 0x0000980001147983 */ /* 0x000f280000300800 */
[----:B------:R-:W5:Y:S04]  /*13180*/  LDL.LU R18, [R1+0x94] ;  /* 0x0000940001127983 */ /* 0x000f680000300800 */
[----:B------:R-:W5:Y:S01]  /*13190*/  LDL.LU R15, [R1+0x90] ;  /* 0x00009000010f7983 */ /* 0x000f620000300800 */
[----:B------:R-:W-:-:S02]  /*131a0*/  ISETP.GT.U32.AND P2, PT, R4, R8, PT ;  /* 0x000000080400720c */ /* 0x000fc40003f44070 */
[----:B------:R-:W-:Y:S01]  /*131b0*/  ISETP.GT.U32.AND P4, PT, R4, R7, PT ;  /* 0x000000070400720c */ /* 0x000fe20003f84070 */
[----:B------:R-:W-:Y:S01]  /*131c0*/  @!P6 IMAD.MOV R57, RZ, RZ, -R57 ;  /* 0x000000ffff39e224 */ /* 0x000fe200078e0a39 */
[----:B------:R-:W5:Y:S01]  /*131d0*/  LDL.LU R14, [R1+0x8c] ;  /* 0x00008c00010e7983 */ /* 0x000f620000300800 */
[----:B------:R-:W-:-:S08]  /*131e0*/  IMAD.SHL.U32 R12, R60, 0x2, RZ ;  /* 0x000000023c0c7824 */ /* 0x000fd000078e00ff */
[--C-:B------:R-:W-:Y:S02]  /*131f0*/  @!P2 IMAD.IADD R8, R8, 0x1, -R4.reuse ;  /* 0x000000010808a824 */ /* 0x100fe400078e0a04 */
[--C-:B------:R-:W-:Y:S01]  /*13200*/  @!P4 IMAD.IADD R7, R7, 0x1, -R4.reuse ;  /* 0x000000010707c824 */ /* 0x100fe200078e0a04 */
[----:B------:R-:W5:Y:S02]  /*13210*/  LDL.LU R16, [R1+0x88] ;  /* 0x0000880001107983 */ /* 0x000f640000300800 */
[C---:B------:R-:W-:Y:S02]  /*13220*/  ISETP.GT.U32.AND P4, PT, R4.reuse, R8, PT ;  /* 0x000000080400720c */ /* 0x040fe40003f84070 */
[C---:B------:R-:W-:Y:S01]  /*13230*/  ISETP.GT.U32.AND P6, PT, R4.reuse, R7, PT ;  /* 0x000000070400720c */ /* 0x040fe20003fc4070 */
[----:B------:R-:W5:Y:S01]  /*13240*/  LDL.LU R13, [R1+0x84] ;  /* 0x00008400010d7983 */ /* 0x000f620000300800 */
[----:B------:R-:W-:Y:S02]  /*13250*/  ISETP.GT.U32.AND P2, PT, R4, R6, PT ;  /* 0x000000060400720c */ /* 0x000fe40003f44070 */
[----:B------:R-:W-:Y:S01]  /*13260*/  LOP3.LUT R60, R60, 0x1f, RZ, 0xc0, !PT ;  /* 0x0000001f3c3c7812 */ /* 0x000fe200078ec0ff */
[----:B------:R-:W5:Y:S06]  /*13270*/  LDL.LU R17, [R1+0x80] ;  /* 0x0000800001117983 */ /* 0x000f6c0000300800 */
[--C-:B------:R-:W-:Y:S01]  /*13280*/  @!P4 IMAD.IADD R8, R8, 0x1, -R4.reuse ;  /* 0x000000010808c824 */ /* 0x100fe200078e0a04 */
[----:B------:R-:W-:Y:S01]  /*13290*/  ISETP.GT.U32.AND P4, PT, R4, R2, PT ;  /* 0x000000020400720c */ /* 0x000fe20003f84070 */
[----:B------:R-:W-:Y:S01]  /*132a0*/  @!P6 IMAD.IADD R7, R7, 0x1, -R4 ;  /* 0x000000010707e824 */ /* 0x000fe200078e0a04 */
[----:B------:R-:W-:-:S02]  /*132b0*/  ISETP.GE.AND P6, PT, R10, RZ, PT ;  /* 0x000000ff0a00720c */ /* 0x000fc40003fc6270 */
[----:B------:R-:W0:Y:S09]  /*132c0*/  LDC R10, c[0x0][0x3ac] ;  /* 0x0000eb00ff0a7b82 */ /* 0x000e320000000800 */
[----:B------:R-:W-:-:S05]  /*132d0*/  @!P4 IMAD.IADD R2, R2, 0x1, -R4 ;  /* 0x000000010202c824 */ /* 0x000fca00078e0a04 */
[----:B------:R-:W-:Y:S01]  /*132e0*/  ISETP.GT.U32.AND P4, PT, R4, R2, PT ;  /* 0x000000020400720c */ /* 0x000fe20003f84070 */
[----:B------:R-:W-:-:S05]  /*132f0*/  @!P2 IMAD.IADD R6, R6, 0x1, -R4 ;  /* 0x000000010606a824 */ /* 0x000fca00078e0a04 */
[----:B------:R-:W-:Y:S01]  /*13300*/  ISETP.GT.U32.AND P2, PT, R4, R6, PT ;  /* 0x000000060400720c */ /* 0x000fe20003f44070 */
[----:B0-----:R-:W-:-:S06]  /*13310*/  IMAD R0, R60, R10, RZ ;  /* 0x0000000a3c007224 */ /* 0x001fcc00078e02ff */
[----:B------:R-:W-:Y:S01]  /*13320*/  @!P4 IMAD.IADD R2, R2, 0x1, -R4 ;  /* 0x000000010202c824 */ /* 0x000fe200078e0a04 */
[----:B------:R-:W-:Y:S02]  /*13330*/  ISETP.NE.AND P4, PT, R3, RZ, PT ;  /* 0x000000ff0300720c */ /* 0x000fe40003f85270 */
[----:B------:R-:W-:Y:S01]  /*13340*/  LOP3.LUT R3, RZ, R3, RZ, 0x33, !PT ;  /* 0x00000003ff037212 */ /* 0x000fe200078e33ff */
[----:B------:R-:W-:Y:S01]  /*13350*/  IMAD R0, R10, 0x20, R0 ;  /* 0x000000200a007824 */ /* 0x000fe200078e0200 */
[----:B------:R-:W-:Y:S02]  /*13360*/  LOP3.LUT R11, R11, 0x30, R12, 0x78, !PT ;  /* 0x000000300b0b7812 */ /* 0x000fe400078e780c */
[----:B------:R-:W5:Y:S01]  /*13370*/  LDL.LU R12, [R1+0x7c] ;  /* 0x00007c00010c7983 */ /* 0x000f620000300800 */
[----:B------:R-:W-:-:S03]  /*13380*/  @!P2 IMAD.IADD R6, R6, 0x1, -R4 ;  /* 0x000000010606a824 */ /* 0x000fc600078e0a04 */
[----:B------:R-:W5:Y:S01]  /*13390*/  LDL.LU R11, [R1+0x78] ;  /* 0x00007800010b7983 */ /* 0x000f620000300800 */
[----:B------:R-:W-:Y:S02]  /*133a0*/  ISETP.GE.AND P2, PT, R59, RZ, PT ;  /* 0x000000ff3b00720c */ /* 0x000fe40003f46270 */
[----:B--2---:R-:W-:-:S05]  /*133b0*/  SEL R0, R3, R61, !P4 ;  /* 0x0000003d03007207 */ /* 0x004fca0006000000 */
[----:B------:R5:W-:Y:S04]  /*133c0*/  STL [R1+0x184], R0 ;  /* 0x0001840001007387 */ /* 0x000be80000100800 */
[----:B------:R-:W2:Y:S04]  /*133d0*/  LDL.LU R10, [R1+0x74] ;  /* 0x00007400010a7983 */ /* 0x000ea80000300800 */
[----:B------:R-:W2:Y:S04]  /*133e0*/  LDL.LU R59, [R1+0x70] ;  /* 0x00007000013b7983 */ /* 0x000ea80000300800 */
[----:B------:R-:W2:Y:S04]  /*133f0*/  LDL.LU R60, [R1+0x6c] ;  /* 0x00006c00013c7983 */ /* 0x000ea80000300800 */
[----:B------:R-:W2:Y:S04]  /*13400*/  LDL.LU R61, [R1+0x68] ;  /* 0x00006800013d7983 */ /* 0x000ea80000300800 */
[----:B------:R-:W2:Y:S04]  /*13410*/  LDL.LU R23, [R1+0x64] ;  /* 0x0000640001177983 */ /* 0x000ea80000300800 */
[----:B------:R-:W2:Y:S01]  /*13420*/  LDL.LU R22, [R1+0x60] ;  /* 0x0000600001167983 */ /* 0x000ea20000300800 */
[----:B---3--:R-:W-:-:S03]  /*13430*/  SEL R4, R3, R21, !P4 ;  /* 0x0000001503047207 */ /* 0x008fc60006000000 */
[----:B------:R-:W3:Y:S01]  /*13440*/  LDL.LU R19, [R1+0x5c] ;  /* 0x00005c0001137983 */ /* 0x000ee20000300800 */
[----:B----4-:R-:W-:-:S03]  /*13450*/  SEL R20, R3, R20, !P4 ;  /* 0x0000001403147207 */ /* 0x010fc60006000000 */
[----:B------:R0:W-:Y:S01]  /*13460*/  STL [R1+0x180], R4 ;  /* 0x0001800401007387 */ /* 0x0001e20000100800 */
[----:B-----5:R-:W-:-:S03]  /*13470*/  SEL R0, R3, R18, !P4 ;  /* 0x0000001203007207 */ /* 0x020fc60006000000 */
[----:B0-----:R-:W4:Y:S04]  /*13480*/  LDL.LU R4, [R1+0x58] ;  /* 0x0000580001047983 */ /* 0x001f280000300800 */
[----:B------:R-:W-:Y:S04]  /*13490*/  STL [R1+0x17c], R20 ;  /* 0x00017c1401007387 */ /* 0x000fe80000100800 */
[----:B------:R-:W5:Y:S01]  /*134a0*/  LDL.LU R18, [R1+0x4c] ;  /* 0x00004c0001127983 */ /* 0x000f620000300800 */
[----:B------:R-:W-:-:S03]  /*134b0*/  SEL R15, R3, R15, !P4 ;  /* 0x0000000f030f7207 */ /* 0x000fc60006000000 */
[----:B------:R0:W-:Y:S04]  /*134c0*/  STL [R1+0x178], R0 ;  /* 0x0001780001007387 */ /* 0x0001e80000100800 */
[----:B0-----:R-:W3:Y:S04]  /*134d0*/  LDL.LU R0, [R1+0x40] ;  /* 0x0000400001007983 */ /* 0x001ee80000300800 */
[----:B------:R-:W4:Y:S04]  /*134e0*/  LDL.LU R29, [R1+0x38] ;  /* 0x00003800011d7983 */ /* 0x000f280000300800 */
[----:B------:R0:W-:Y:S04]  /*134f0*/  STL [R1+0xa4], R15 ;  /* 0x0000a40f01007387 */ /* 0x0001e80000100800 */
[----:B------:R-:W4:Y:S04]  /*13500*/  LDL.LU R28, [R1+0x34] ;  /* 0x00003400011c7983 */ /* 0x000f280000300800 */
[----:B------:R-:W5:Y:S04]  /*13510*/  LDL.LU R27, [R1+0x30] ;  /* 0x00003000011b7983 */ /* 0x000f680000300800 */
[----:B------:R-:W5:Y:S04]  /*13520*/  LDL.LU R26, [R1+0x28] ;  /* 0x00002800011a7983 */ /* 0x000f680000300800 */
[----:B------:R-:W5:Y:S04]  /*13530*/  LDL.LU R25, [R1+0x20] ;  /* 0x0000200001197983 */ /* 0x000f680000300800 */
[----:B------:R-:W5:Y:S04]  /*13540*/  LDL.LU R24, [R1+0x14] ;  /* 0x0000140001187983 */ /* 0x000f680000300800 */
[----:B------:R-:W5:Y:S04]  /*13550*/  LDL.LU R21, [R1+0x10] ;  /* 0x0000100001157983 */ /* 0x000f680000300800 */
[----:B------:R-:W5:Y:S04]  /*13560*/  LDL.LU R20, [R1+0xc] ;  /* 0x00000c0001147983 */ /* 0x000f680000300800 */
[----:B0-----:R-:W5:Y:S01]  /*13570*/  LDL.LU R15, [R1+0x8] ;  /* 0x00000800010f7983 */ /* 0x001f620000300800 */
[----:B------:R-:W-:-:S02]  /*13580*/  SEL R14, R3, R14, !P4 ;  /* 0x0000000e030e7207 */ /* 0x000fc40006000000 */
[C---:B------:R-:W-:Y:S02]  /*13590*/  SEL R16, R3.reuse, R16, !P4 ;  /* 0x0000001003107207 */ /* 0x040fe40006000000 */
[C---:B------:R-:W-:Y:S01]  /*135a0*/  SEL R13, R3.reuse, R13, !P4 ;  /* 0x0000000d030d7207 */ /* 0x040fe20006000000 */
[----:B------:R0:W-:Y:S01]  /*135b0*/  STL [R1+0x174], R14 ;  /* 0x0001740e01007387 */ /* 0x0001e20000100800 */
[C---:B------:R-:W-:Y:S02]  /*135c0*/  SEL R17, R3.reuse, R17, !P4 ;  /* 0x0000001103117207 */ /* 0x040fe40006000000 */
[C---:B------:R-:W-:Y:S02]  /*135d0*/  SEL R12, R3.reuse, R12, !P4 ;  /* 0x0000000c030c7207 */ /* 0x040fe40006000000 */
[C---:B------:R-:W-:Y:S01]  /*135e0*/  SEL R11, R3.reuse, R11, !P4 ;  /* 0x0000000b030b7207 */ /* 0x040fe20006000000 */
[----:B0-----:R-:W5:Y:S04]  /*135f0*/  LDL.LU R14, [R1+0x3c74] ;  /* 0x003c7400010e7983 */ /* 0x001f680000300800 */
[----:B------:R0:W-:Y:S04]  /*13600*/  STL [R1+0x9c], R16 ;  /* 0x00009c1001007387 */ /* 0x0001e80000100800 */
[----:B0-----:R-:W5:Y:S04]  /*13610*/  LDL.LU R16, [R1+0x4] ;  /* 0x0000040001107983 */ /* 0x001f680000300800 */
[----:B------:R0:W-:Y:S04]  /*13620*/  STL [R1+0x98], R13 ;  /* 0x0000980d01007387 */ /* 0x0001e80000100800 */
[----:B0-----:R-:W5:Y:S04]  /*13630*/  LDL.LU R13, [R1+0x3c70] ;  /* 0x003c7000010d7983 */ /* 0x001f680000300800 */
[----:B------:R0:W-:Y:S04]  /*13640*/  STL [R1+0x94], R17 ;  /* 0x0000941101007387 */ /* 0x0001e80000100800 */
[----:B0-----:R-:W5:Y:S04]  /*13650*/  LDL.LU R17, [R1] ;  /* 0x0000000001117983 */ /* 0x001f680000300800 */
[----:B------:R0:W-:Y:S04]  /*13660*/  STL [R1+0x90], R12 ;  /* 0x0000900c01007387 */ /* 0x0001e80000100800 */
[----:B0-----:R-:W5:Y:S04]  /*13670*/  LDL.LU R12, [R1+0x3c6c] ;  /* 0x003c6c00010c7983 */ /* 0x001f680000300800 */
[----:B------:R0:W-:Y:S04]  /*13680*/  STL [R1+0x8c], R11 ;  /* 0x00008c0b01007387 */ /* 0x0001e80000100800 */
[----:B0-----:R-:W5:Y:S01]  /*13690*/  LDL.LU R11, [R1+0x3c68] ;  /* 0x003c6800010b7983 */ /* 0x001f620000300800 */
[----:B--2---:R-:W-:-:S02]  /*136a0*/  SEL R10, R3, R10, !P4 ;  /* 0x0000000a030a7207 */ /* 0x004fc40006000000 */
[----:B------:R-:W-:-:S03]  /*136b0*/  SEL R59, R3, R59, !P4 ;  /* 0x0000003b033b7207 */ /* 0x000fc60006000000 */
[----:B------:R0:W-:Y:S01]  /*136c0*/  STL [R1+0x88], R10 ;  /* 0x0000880a01007387 */ /* 0x0001e20000100800 */
[C---:B------:R-:W-:Y:S02]  /*136d0*/  SEL R60, R3.reuse, R60, !P4 ;  /* 0x0000003c033c7207 */ /* 0x040fe40006000000 */
[C---:B------:R-:W-:Y:S01]  /*136e0*/  SEL R61, R3.reuse, R61, !P4 ;  /* 0x0000003d033d7207 */ /* 0x040fe20006000000 */
[----:B0-----:R-:W2:Y:S04]  /*136f0*/  LDL.LU R10, [R1+0x3c64] ;  /* 0x003c6400010a7983 */ /* 0x001ea80000300800 */
[----:B------:R0:W-:Y:S04]  /*13700*/  STL [R1+0x84], R59 ;  /* 0x0000843b01007387 */ /* 0x0001e80000100800 */
[----:B0-----:R-:W2:Y:S04]  /*13710*/  LDL.LU R59, [R1+0x3c60] ;  /* 0x003c6000013b7983 */ /* 0x001ea80000300800 */
[----:B------:R0:W-:Y:S04]  /*13720*/  STL [R1+0x80], R60 ;  /* 0x0000803c01007387 */ /* 0x0001e80000100800 */
[----:B0-----:R-:W2:Y:S04]  /*13730*/  LDL.LU R60, [R1+0x3c5c] ;  /* 0x003c5c00013c7983 */ /* 0x001ea80000300800 */
[----:B------:R0:W-:Y:S04]  /*13740*/  STL [R1+0x7c], R61 ;  /* 0x00007c3d01007387 */ /* 0x0001e80000100800 */
[----:B0-----:R-:W2:Y:S01]  /*13750*/  LDL.LU R61, [R1+0x3c58] ;  /* 0x003c5800013d7983 */ /* 0x001ea20000300800 */
[----:B------:R-:W-:-:S02]  /*13760*/  SEL R23, R3, R23, !P4 ;  /* 0x0000001703177207 */ /* 0x000fc40006000000 */
[----:B------:R-:W-:-:S03]  /*13770*/  SEL R22, R3, R22, !P4 ;  /* 0x0000001603167207 */ /* 0x000fc60006000000 */
[----:B------:R0:W-:Y:S01]  /*13780*/  STL [R1+0x78], R23 ;  /* 0x0000781701007387 */ /* 0x0001e20000100800 */
[----:B---3--:R-:W-:-:S03]  /*13790*/  SEL R19, R3, R19, !P4 ;  /* 0x0000001303137207 */ /* 0x008fc60006000000 */
[----:B0-----:R-:W3:Y:S01]  /*137a0*/  LDL.LU R23, [R1+0x204] ;  /* 0x0002040001177983 */ /* 0x001ee20000300800 */
[----:B----4-:R-:W-:-:S03]  /*137b0*/  SEL R4, R3, R4, !P4 ;  /* 0x0000000403047207 */ /* 0x010fc60006000000 */
[----:B------:R0:W-:Y:S04]  /*137c0*/  STL [R1+0x74], R22 ;  /* 0x0000741601007387 */ /* 0x0001e80000100800 */
[----:B0-----:R-:W4:Y:S04]  /*137d0*/  LDL.LU R22, [R1+0x28c] ;  /* 0x00028c0001167983 */ /* 0x001f280000300800 */
[----:B------:R0:W-:Y:S04]  /*137e0*/  STL [R1+0x70], R19 ;  /* 0x0000701301007387 */ /* 0x0001e80000100800 */
[----:B0-----:R-:W4:Y:S04]  /*137f0*/  LDL.LU R19, [R1+0x2a8] ;  /* 0x0002a80001137983 */ /* 0x001f280000300800 */
[----:B------:R5:W-:Y:S01]  /*13800*/  STL [R1+0x6c], R4 ;  /* 0x00006c0401007387 */ /* 0x000be20000100800 */
[----:B------:R-:W-:-:S02]  /*13810*/  SEL R0, R3, R0, !P4 ;  /* 0x0000000003007207 */ /* 0x000fc40006000000 */
[C---:B-----5:R-:W-:Y:S02]  /*13820*/  SEL R4, R3.reuse, R18, !P4 ;  /* 0x0000001203047207 */ /* 0x060fe40006000000 */
[----:B------:R-:W5:Y:S01]  /*13830*/  LDL.LU R18, [R1+0x2c0] ;  /* 0x0002c00001127983 */ /* 0x000f620000300800 */
[----:B------:R-:W-:-:S03]  /*13840*/  SEL R29, R3, R29, !P4 ;  /* 0x0000001d031d7207 */ /* 0x000fc60006000000 */
[----:B------:R0:W-:Y:S01]  /*13850*/  STL [R1+0x68], R4 ;  /* 0x0000680401007387 */ /* 0x0001e20000100800 */
[----:B------:R-:W-:-:S03]  /*13860*/  SEL R26, R3, R26, !P4 ;  /* 0x0000001a031a7207 */ /* 0x000fc60006000000 */
[----:B------:R1:W-:Y:S01]  /*13870*/  STL [R1+0x64], R0 ;  /* 0x0000640001007387 */ /* 0x0003e20000100800 */
[----:B0-----:R-:W-:-:S03]  /*13880*/  SEL R4, R3, R28, !P4 ;  /* 0x0000001c03047207 */ /* 0x001fc60006000000 */
[----:B------:R-:W-:Y:S01]  /*13890*/  STL [R1+0x60], R29 ;  /* 0x0000601d01007387 */ /* 0x000fe20000100800 */
[----:B-1----:R-:W-:-:S03]  /*138a0*/  SEL R0, R3, R27, !P4 ;  /* 0x0000001b03007207 */ /* 0x002fc60006000000 */
[----:B------:R0:W-:Y:S01]  /*138b0*/  STL [R1+0x5c], R4 ;  /* 0x00005c0401007387 */ /* 0x0001e20000100800 */
[----:B------:R-:W-:-:S03]  /*138c0*/  SEL R21, R3, R21, !P4 ;  /* 0x0000001503157207 */ /* 0x000fc60006000000 */
[----:B------:R1:W-:Y:S01]  /*138d0*/  STL [R1+0x58], R0 ;  /* 0x0000580001007387 */ /* 0x0003e20000100800 */
[----:B0-----:R-:W-:-:S03]  /*138e0*/  SEL R4, R3, R25, !P4 ;  /* 0x0000001903047207 */ /* 0x001fc60006000000 */
[----:B------:R-:W-:Y:S01]  /*138f0*/  STL [R1+0x130], R26 ;  /* 0x0001301a01007387 */ /* 0x000fe20000100800 */
[----:B-1----:R-:W-:-:S03]  /*13900*/  SEL R0, R3, R24, !P4 ;  /* 0x0000001803007207 */ /* 0x002fc60006000000 */
[----:B------:R0:W-:Y:S04]  /*13910*/  STL [R1+0x12c], R4 ;  /* 0x00012c0401007387 */ /* 0x0001e80000100800 */
[----:B------:R1:W-:Y:S01]  /*13920*/  STL [R1+0x128], R0 ;  /* 0x0001280001007387 */ /* 0x0003e20000100800 */
[----:B0-----:R-:W-:-:S03]  /*13930*/  SEL R4, R3, R20, !P4 ;  /* 0x0000001403047207 */ /* 0x001fc60006000000 */
[----:B------:R0:W-:Y:S01]  /*13940*/  STL [R1+0x124], R21 ;  /* 0x0001241501007387 */ /* 0x0001e20000100800 */
[----:B-1----:R-:W-:-:S03]  /*13950*/  SEL R0, R3, R15, !P4 ;  /* 0x0000000f03007207 */ /* 0x002fc60006000000 */
[----:B0-----:R-:W5:Y:S04]  /*13960*/  LDL.LU R21, [R1+0x2cc] ;  /* 0x0002cc0001157983 */ /* 0x001f680000300800 */
[----:B------:R-:W-:Y:S04]  /*13970*/  STL [R1+0x120], R4 ;  /* 0x0001200401007387 */ /* 0x000fe80000100800 */
[----:B------:R-:W5:Y:S04]  /*13980*/  LDL.LU R15, [R1+0x2e0] ;  /* 0x0002e000010f7983 */ /* 0x000f680000300800 */
[----:B------:R0:W-:Y:S04]  /*13990*/  STL [R1+0x118], R0 ;  /* 0x0001180001007387 */ /* 0x0001e80000100800 */
[----:B------:R-:W5:Y:S01]  /*139a0*/  LDL.LU R20, [R1+0x304] ;  /* 0x0003040001147983 */ /* 0x000f620000300800 */
[----:B0-----:R-:W-:-:S03]  /*139b0*/  SEL R0, R3, R16, !P4 ;  /* 0x0000001003007207 */ /* 0x001fc60006000000 */
[----:B------:R-:W5:Y:S04]  /*139c0*/  LDL.LU R16, [R1+0x33c] ;  /* 0x00033c0001107983 */ /* 0x000f680000300800 */
[----:B------:R0:W-:Y:S02]  /*139d0*/  STL [R1+0x114], R0 ;  /* 0x0001140001007387 */ /* 0x0001e40000100800 */
[----:B0-----:R-:W-:-:S05]  /*139e0*/  SEL R0, R3, R17, !P4 ;  /* 0x0000001103007207 */ /* 0x001fca0006000000 */
[----:B------:R2:W-:Y:S02]  /*139f0*/  STL [R1+0x110], R0 ;  /* 0x0001100001007387 */ /* 0x0005e40000100800 */
[C---:B--2---:R-:W-:Y:S02]  /*13a00*/  SEL R0, R3.reuse, R59, !P4 ;  /* 0x0000003b03007207 */ /* 0x044fe40006000000 */
[C---:B------:R-:W-:Y:S02]  /*13a10*/  SEL R17, R3.reuse, R60, !P4 ;  /* 0x0000003c03117207 */ /* 0x040fe40006000000 */
[----:B------:R-:W-:-:S05]  /*13a20*/  SEL R4, R3, R61, !P4 ;  /* 0x0000003d03047207 */ /* 0x000fca0006000000 */
[----:B------:R0:W-:Y:S04]  /*13a30*/  STL [R1+0x10c], R4 ;  /* 0x00010c0401007387 */ /* 0x0001e80000100800 */
[----:B------:R-:W-:Y:S04]  /*13a40*/  STL [R1+0x108], R17 ;  /* 0x0001081101007387 */ /* 0x000fe80000100800 */
[----:B------:R1:W-:Y:S01]  /*13a50*/  STL [R1+0x104], R0 ;  /* 0x0001040001007387 */ /* 0x0003e20000100800 */
[C---:B0-----:R-:W-:Y:S02]  /*13a60*/  SEL R4, R3.reuse, R10, !P4 ;  /* 0x0000000a03047207 */ /* 0x041fe40006000000 */
[----:B------:R-:W-:-:S03]  /*13a70*/  SEL R10, R3, R11, !P4 ;  /* 0x0000000b030a7207 */ /* 0x000fc60006000000 */
[----:B------:R0:W-:Y:S01]  /*13a80*/  STL [R1+0x100], R4 ;  /* 0x0001000401007387 */ /* 0x0001e20000100800 */
[----:B-1----:R-:W-:-:S03]  /*13a90*/  SEL R0, R3, R12, !P4 ;  /* 0x0000000c03007207 */ /* 0x002fc60006000000 */
[----:B------:R3:W-:Y:S04]  /*13aa0*/  STL [R1+0xfc], R10 ;  /* 0x0000fc0a01007387 */ /* 0x0007e80000100800 */
[----:B------:R-:W2:Y:S01]  /*13ab0*/  LDL.LU R17, [R1+0x338] ;  /* 0x0003380001117983 */ /* 0x000ea20000300800 */
[----:B0-----:R-:W-:-:S03]  /*13ac0*/  SEL R4, R3, R13, !P4 ;  /* 0x0000000d03047207 */ /* 0x001fc60006000000 */
[----:B------:R0:W-:Y:S01]  /*13ad0*/  STL [R1+0xf8], R0 ;  /* 0x0000f80001007387 */ /* 0x0001e20000100800 */
[----:B---3--:R-:W-:-:S03]  /*13ae0*/  SEL R10, R3, R23, !P4 ;  /* 0x00000017030a7207 */ /* 0x008fc60006000000 */
[----:B------:R4:W-:Y:S01]  /*13af0*/  STL [R1+0xf4], R4 ;  /* 0x0000f40401007387 */ /* 0x0009e20000100800 */
[----:B0-----:R-:W-:-:S05]  /*13b00*/  SEL R0, R3, R14, !P4 ;  /* 0x0000000e03007207 */ /* 0x001fca0006000000 */
[----:B------:R0:W-:Y:S01]  /*13b10*/  STL [R1+0xf0], R0 ;  /* 0x0000f00001007387 */ /* 0x0001e20000100800 */
[----:B----4-:R-:W-:-:S03]  /*13b20*/  SEL R4, R3, R22, !P4 ;  /* 0x0000001603047207 */ /* 0x010fc60006000000 */
[----:B------:R-:W-:Y:S04]  /*13b30*/  STL [R1+0x204], R10 ;  /* 0x0002040a01007387 */ /* 0x000fe80000100800 */
[----:B------:R-:W3:Y:S01]  /*13b40*/  LDL.LU R14, [R1+0x35c] ;  /* 0x00035c00010e7983 */ /* 0x000ee20000300800 */
[----:B0-----:R-:W-:-:S03]  /*13b50*/  SEL R0, R3, R19, !P4 ;  /* 0x0000001303007207 */ /* 0x001fc60006000000 */
[----:B------:R-:W-:Y:S04]  /*13b60*/  STL [R1+0x28c], R4 ;  /* 0x00028c0401007387 */ /* 0x000fe80000100800 */
[----:B------:R-:W4:Y:S04]  /*13b70*/  LDL.LU R19, [R1+0x36c] ;  /* 0x00036c0001137983 */ /* 0x000f280000300800 */
[----:B------:R5:W-:Y:S04]  /*13b80*/  STL [R1+0x2a8], R0 ;  /* 0x0002a80001007387 */ /* 0x000be80000100800 */
[----:B------:R-:W4:Y:S04]  /*13b90*/  LDL.LU R13, [R1+0x380] ;  /* 0x00038000010d7983 */ /* 0x000f280000300800 */
[----:B------:R-:W4:Y:S01]  /*13ba0*/  LDL.LU R12, [R1+0x37c] ;  /* 0x00037c00010c7983 */ /* 0x000f220000300800 */
[----:B-----5:R-:W-:-:S05]  /*13bb0*/  SEL R0, R3, R18, !P4 ;  /* 0x0000001203007207 */ /* 0x020fca0006000000 */
[----:B------:R0:W-:Y:S04]  /*13bc0*/  STL [R1+0x2c0], R0 ;  /* 0x0002c00001007387 */ /* 0x0001e80000100800 */
[----:B------:R-:W5:Y:S04]  /*13bd0*/  LDL.LU R11, [R1+0x378] ;  /* 0x00037800010b7983 */ /* 0x000f680000300800 */
[----:B------:R-:W5:Y:S04]  /*13be0*/  LDL.LU R10, [R1+0x374] ;  /* 0x00037400010a7983 */ /* 0x000f680000300800 */
[----:B------:R-:W5:Y:S04]  /*13bf0*/  LDL.LU R59, [R1+0x370] ;  /* 0x00037000013b7983 */ /* 0x000f680000300800 */
[----:B------:R-:W5:Y:S04]  /*13c00*/  LDL.LU R60, [R1+0x368] ;  /* 0x00036800013c7983 */ /* 0x000f680000300800 */
[----:B------:R-:W5:Y:S04]  /*13c10*/  LDL.LU R61, [R1+0x364] ;  /* 0x00036400013d7983 */ /* 0x000f680000300800 */
[----:B------:R-:W5:Y:S04]  /*13c20*/  LDL.LU R23, [R1+0x360] ;  /* 0x0003600001177983 */ /* 0x000f680000300800 */
[----:B------:R-:W5:Y:S04]  /*13c30*/  LDL.LU R22, [R1+0x358] ;  /* 0x0003580001167983 */ /* 0x000f680000300800 */
[----:B------:R-:W5:Y:S01]  /*13c40*/  LDL.LU R18, [R1+0x354] ;  /* 0x0003540001127983 */ /* 0x000f620000300800 */
[----:B------:R-:W-:-:S03]  /*13c50*/  SEL R4, R3, R15, !P4 ;  /* 0x0000000f03047207 */ /* 0x000fc60006000000 */
[----:B------:R-:W5:Y:S01]  /*13c60*/  LDL.LU R15, [R1+0x350] ;  /* 0x00035000010f7983 */ /* 0x000f620000300800 */
[----:B0-----:R-:W-:-:S05]  /*13c70*/  SEL R0, R3, R21, !P4 ;  /* 0x0000001503007207 */ /* 0x001fca0006000000 */
[----:B------:R0:W-:Y:S04]  /*13c80*/  STL [R1+0x2cc], R0 ;  /* 0x0002cc0001007387 */ /* 0x0001e80000100800 */
[----:B------:R1:W-:Y:S01]  /*13c90*/  STL [R1+0x2e0], R4 ;  /* 0x0002e00401007387 */ /* 0x0003e20000100800 */
[C---:B------:R-:W-:Y:S02]  /*13ca0*/  SEL R16, R3.reuse, R16, !P4 ;  /* 0x0000001003107207 */ /* 0x040fe40006000000 */
[C---:B0-----:R-:W-:Y:S01]  /*13cb0*/  SEL R0, R3.reuse, R20, !P4 ;  /* 0x0000001403007207 */ /* 0x041fe20006000000 */
[----:B-1----:R-:W5:Y:S04]  /*13cc0*/  LDL.LU R4, [R1+0x348] ;  /* 0x0003480001047983 */ /* 0x002f680000300800 */
[----:B------:R0:W-:Y:S04]  /*13cd0*/  STL [R1+0x304], R0 ;  /* 0x0003040001007387 */ /* 0x0001e80000100800 */
[----:B0-----:R-:W5:Y:S04]  /*13ce0*/  LDL.LU R0, [R1+0x34c] ;  /* 0x00034c0001007983 */ /* 0x001f680000300800 */
[----:B------:R0:W-:Y:S04]  /*13cf0*/  STL [R1+0x33c], R16 ;  /* 0x00033c1001007387 */ /* 0x0001e80000100800 */
[----:B------:R-:W5:Y:S04]  /*13d00*/  LDL.LU R29, [R1+0x290] ;  /* 0x00029000011d7983 */ /* 0x000f680000300800 */
[----:B------:R-:W5:Y:S04]  /*13d10*/  LDL.LU R28, [R1+0x344] ;  /* 0x00034400011c7983 */ /* 0x000f680000300800 */
[----:B------:R-:W5:Y:S04]  /*13d20*/  LDL.LU R27, [R1+0x318] ;  /* 0x00031800011b7983 */ /* 0x000f680000300800 */
[----:B------:R-:W5:Y:S04]  /*13d30*/  LDL.LU R26, [R1+0x31c] ;  /* 0x00031c00011a7983 */ /* 0x000f680000300800 */
[----:B------:R-:W5:Y:S04]  /*13d40*/  LDL.LU R25, [R1+0x334] ;  /* 0x0003340001197983 */ /* 0x000f680000300800 */
[----:B0-----:R-:W5:Y:S04]  /*13d50*/  LDL.LU R16, [R1+0x340] ;  /* 0x0003400001107983 */ /* 0x001f680000300800 */
[----:B------:R-:W5:Y:S04]  /*13d60*/  LDL.LU R24, [R1+0x320] ;  /* 0x0003200001187983 */ /* 0x000f680000300800 */
[----:B------:R-:W5:Y:S01]  /*13d70*/  LDL.LU R21, [R1+0x330] ;  /* 0x0003300001157983 */ /* 0x000f620000300800 */
[----:B--2---:R-:W-:-:S05]  /*13d80*/  SEL R17, R3, R17, !P4 ;  /* 0x0000001103117207 */ /* 0x004fca0006000000 */
[----:B------:R0:W-:Y:S04]  /*13d90*/  STL [R1+0x338], R17 ;  /* 0x0003381101007387 */ /* 0x0001e80000100800 */
[----:B------:R-:W2:Y:S04]  /*13da0*/  LDL.LU R20, [R1+0x324] ;  /* 0x0003240001147983 */ /* 0x000ea80000300800 */
[----:B0-----:R-:W2:Y:S01]  /*13db0*/  LDL.LU R17, [R1+0x32c] ;  /* 0x00032c0001117983 */ /* 0x001ea20000300800 */
[----:B---3--:R-:W-:-:S05]  /*13dc0*/  SEL R14, R3, R14, !P4 ;  /* 0x0000000e030e7207 */ /* 0x008fca0006000000 */
[----:B------:R4:W-:Y:S02]  /*13dd0*/  STL [R1+0x35c], R14 ;  /* 0x00035c0e01007387 */ /* 0x0009e40000100800 */
[C---:B----4-:R-:W-:Y:S02]  /*13de0*/  SEL R14, R3.reuse, R19, !P4 ;  /* 0x00000013030e7207 */ /* 0x050fe40006000000 */
[----:B------:R-:W3:Y:S01]  /*13df0*/  LDL.LU R19, [R1+0x328] ;  /* 0x0003280001137983 */ /* 0x000ee20000300800 */
[C---:B------:R-:W-:Y:S02]  /*13e00*/  SEL R13, R3.reuse, R13, !P4 ;  /* 0x0000000d030d7207 */ /* 0x040fe40006000000 */
[C---:B------:R-:W-:Y:S01]  /*13e10*/  SEL R12, R3.reuse, R12, !P4 ;  /* 0x0000000c030c7207 */ /* 0x040fe20006000000 */
[----:B------:R-:W-:Y:S04]  /*13e20*/  STL [R1+0x36c], R14 ;  /* 0x00036c0e01007387 */ /* 0x000fe80000100800 */
[----:B------:R-:W-:Y:S04]  /*13e30*/  STL [R1+0x394], R13 ;  /* 0x0003940d01007387 */ /* 0x000fe80000100800 */
[----:B------:R0:W-:Y:S01]  /*13e40*/  STL [R1+0x398], R12 ;  /* 0x0003980c01007387 */ /* 0x0001e20000100800 */
[----:B-----5:R-:W-:-:S02]  /*13e50*/  SEL R11, R3, R11, !P4 ;  /* 0x0000000b030b7207 */ /* 0x020fc40006000000 */
[----:B------:R-:W-:-:S03]  /*13e60*/  SEL R10, R3, R10, !P4 ;  /* 0x0000000a030a7207 */ /* 0x000fc60006000000 */
[----:B------:R1:W-:Y:S01]  /*13e70*/  STL [R1+0x390], R11 ;  /* 0x0003900b01007387 */ /* 0x0003e20000100800 */
[----:B0-----:R-:W-:-:S03]  /*13e80*/  SEL R12, R3, R59, !P4 ;  /* 0x0000003b030c7207 */ /* 0x001fc60006000000 */
[----:B------:R0:W-:Y:S04]  /*13e90*/  STL [R1+0x38c], R10 ;  /* 0x00038c0a01007387 */ /* 0x0001e80000100800 */
[----:B------:R4:W-:Y:S01]  /*13ea0*/  STL [R1+0x388], R12 ;  /* 0x0003880c01007387 */ /* 0x0009e20000100800 */
[C---:B-1----:R-:W-:Y:S02]  /*13eb0*/  SEL R11, R3.reuse, R60, !P4 ;  /* 0x0000003c030b7207 */ /* 0x042fe40006000000 */
[----:B0-----:R-:W-:-:S03]  /*13ec0*/  SEL R10, R3, R61, !P4 ;  /* 0x0000003d030a7207 */ /* 0x001fc60006000000 */
[----:B------:R0:W-:Y:S01]  /*13ed0*/  STL [R1+0x384], R11 ;  /* 0x0003840b01007387 */ /* 0x0001e20000100800 */
[----:B----4-:R-:W-:-:S03]  /*13ee0*/  SEL R12, R3, R23, !P4 ;  /* 0x00000017030c7207 */ /* 0x010fc60006000000 */
[----:B------:R1:W-:Y:S04]  /*13ef0*/  STL [R1+0x380], R10 ;  /* 0x0003800a01007387 */ /* 0x0003e80000100800 */
[----:B------:R-:W-:Y:S01]  /*13f00*/  STL [R1+0x37c], R12 ;  /* 0x00037c0c01007387 */ /* 0x000fe20000100800 */
[----:B0-----:R-:W-:-:S03]  /*13f10*/  SEL R11, R3, R22, !P4 ;  /* 0x00000016030b7207 */ /* 0x001fc60006000000 */
[----:B------:R-:W4:Y:S01]  /*13f20*/  LDL.LU R23, [R1+0x310] ;  /* 0x0003100001177983 */ /* 0x000f220000300800 */
[----:B-1----:R-:W-:-:S03]  /*13f30*/  SEL R10, R3, R18, !P4 ;  /* 0x00000012030a7207 */ /* 0x002fc60006000000 */
[----:B------:R-:W-:Y:S04]  /*13f40*/  STL [R1+0x378], R11 ;  /* 0x0003780b01007387 */ /* 0x000fe80000100800 */
[----:B------:R-:W5:Y:S04]  /*13f50*/  LDL.LU R18, [R1+0x314] ;  /* 0x0003140001127983 */ /* 0x000f680000300800 */
[----:B------:R0:W-:Y:S04]  /*13f60*/  STL [R1+0x374], R10 ;  /* 0x0003740a01007387 */ /* 0x0001e80000100800 */
[----:B------:R-:W5:Y:S01]  /*13f70*/  LDL.LU R22, [R1+0x30c] ;  /* 0x00030c0001167983 */ /* 0x000f620000300800 */
[----:B0-----:R-:W-:-:S03]  /*13f80*/  SEL R10, R3, R15, !P4 ;  /* 0x0000000f030a7207 */ /* 0x001fc60006000000 */
[----:B------:R-:W5:Y:S01]  /*13f90*/  LDL.LU R15, [R1+0x308] ;  /* 0x00030800010f7983 */ /* 0x000f620000300800 */
[----:B------:R-:W-:-:S03]  /*13fa0*/  SEL R11, R3, R4, !P4 ;  /* 0x00000004030b7207 */ /* 0x000fc60006000000 */
[----:B------:R0:W-:Y:S04]  /*13fb0*/  STL [R1+0x370], R10 ;  /* 0x0003700a01007387 */ /* 0x0001e80000100800 */
[----:B------:R-:W-:Y:S01]  /*13fc0*/  STL [R1+0x368], R11 ;  /* 0x0003680b01007387 */ /* 0x000fe20000100800 */
[C---:B------:R-:W-:Y:S02]  /*13fd0*/  SEL R4, R3.reuse, R0, !P4 ;  /* 0x0000000003047207 */ /* 0x040fe40006000000 */
[----:B0-----:R-:W-:-:S03]  /*13fe0*/  SEL R10, R3, R29, !P4 ;  /* 0x0000001d030a7207 */ /* 0x001fc60006000000 */
[----:B------:R0:W-:Y:S01]  /*13ff0*/  STL [R1+0x364], R4 ;  /* 0x0003640401007387 */ /* 0x0001e20000100800 */
[----:B------:R-:W-:-:S03]  /*14000*/  SEL R0, R3, R28, !P4 ;  /* 0x0000001c03007207 */ /* 0x000fc60006000000 */
[----:B------:R1:W-:Y:S04]  /*14010*/  STL [R1+0x360], R10 ;  /* 0x0003600a01007387 */ /* 0x0003e80000100800 */
[----:B------:R1:W-:Y:S01]  /*14020*/  STL [R1+0x358], R0 ;  /* 0x0003580001007387 */ /* 0x0003e20000100800 */
[C---:B0-----:R-:W-:Y:S02]  /*14030*/  SEL R4, R3.reuse, R27, !P4 ;  /* 0x0000001b03047207 */ /* 0x041fe40006000000 */
[----:B-1----:R-:W-:-:S03]  /*14040*/  SEL R10, R3, R26, !P4 ;  /* 0x0000001a030a7207 */ /* 0x002fc60006000000 */
[----:B------:R0:W-:Y:S01]  /*14050*/  STL [R1+0x354], R4 ;  /* 0x0003540401007387 */ /* 0x0001e20000100800 */
[----:B------:R-:W-:-:S03]  /*14060*/  SEL R0, R3, R25, !P4 ;  /* 0x0000001903007207 */ /* 0x000fc60006000000 */
[----:B------:R1:W-:Y:S01]  /*14070*/  STL [R1+0x350], R10 ;  /* 0x0003500a01007387 */ /* 0x0003e20000100800 */
[----:B0-----:R-:W-:-:S03]  /*14080*/  SEL R4, R3, R16, !P4 ;  /* 0x0000001003047207 */ /* 0x001fc60006000000 */
[----:B------:R-:W5:Y:S01]  /*14090*/  LDL.LU R16, [R1+0x300] ;  /* 0x0003000001107983 */ /* 0x000f620000300800 */
[----:B-1----:R-:W-:-:S03]  /*140a0*/  SEL R10, R3, R21, !P4 ;  /* 0x00000015030a7207 */ /* 0x002fc60006000000 */
[----:B------:R0:W-:Y:S04]  /*140b0*/  STL [R1+0x34c], R0 ;  /* 0x00034c0001007387 */ /* 0x0001e80000100800 */
[----:B------:R2:W-:Y:S01]  /*140c0*/  STL [R1+0x348], R4 ;  /* 0x0003480401007387 */ /* 0x0005e20000100800 */
[----:B0-----:R-:W-:-:S05]  /*140d0*/  SEL R0, R3, R24, !P4 ;  /* 0x0000001803007207 */ /* 0x001fca0006000000 */
[----:B------:R0:W-:Y:S04]  /*140e0*/  STL [R1+0x344], R0 ;  /* 0x0003440001007387 */ /* 0x0001e80000100800 */
[----:B------:R-:W-:Y:S04]  /*140f0*/  STL [R1+0x340], R10 ;  /* 0x0003400a01007387 */ /* 0x000fe80000100800 */
[----:B------:R-:W5:Y:S01]  /*14100*/  LDL.LU R14, [R1+0x2fc] ;  /* 0x0002fc00010e7983 */ /* 0x000f620000300800 */
[C---:B--2---:R-:W-:Y:S02]  /*14110*/  SEL R4, R3.reuse, R20, !P4 ;  /* 0x0000001403047207 */ /* 0x044fe40006000000 */
[----:B0-----:R-:W-:-:S03]  /*14120*/  SEL R0, R3, R17, !P4 ;  /* 0x0000001103007207 */ /* 0x001fc60006000000 */
[----:B------:R-:W-:Y:S04]  /*14130*/  STL [R1+0x334], R4 ;  /* 0x0003340401007387 */ /* 0x000fe80000100800 */
[----:B------:R-:W2:Y:S04]  /*14140*/  LDL.LU R17, [R1+0x2f8] ;  /* 0x0002f80001117983 */ /* 0x000ea80000300800 */
[----:B------:R3:W-:Y:S04]  /*14150*/  STL [R1+0x330], R0 ;  /* 0x0003300001007387 */ /* 0x0007e80000100800 */
[----:B------:R-:W2:Y:S04]  /*14160*/  LDL.LU R13, [R1+0x2f4] ;  /* 0x0002f400010d7983 */ /* 0x000ea80000300800 */
[----:B------:R-:W2:Y:S01]  /*14170*/  LDL.LU R12, [R1+0x2f0] ;  /* 0x0002f000010c7983 */ /* 0x000ea20000300800 */
[----:B---3--:R-:W-:-:S05]  /*14180*/  SEL R0, R3, R19, !P4 ;  /* 0x0000001303007207 */ /* 0x008fca0006000000 */
[----:B------:R4:W-:Y:S04]  /*14190*/  STL [R1+0x32c], R0 ;  /* 0x00032c0001007387 */ /* 0x0009e80000100800 */
[----:B------:R-:W3:Y:S04]  /*141a0*/  LDL.LU R11, [R1+0x2ec] ;  /* 0x0002ec00010b7983 */ /* 0x000ee80000300800 */
[----:B------:R-:W3:Y:S04]  /*141b0*/  LDL.LU R10, [R1+0x2e8] ;  /* 0x0002e800010a7983 */ /* 0x000ee80000300800 */
[----:B------:R-:W3:Y:S04]  /*141c0*/  LDL.LU R59, [R1+0x2e4] ;  /* 0x0002e400013b7983 */ /* 0x000ee80000300800 */
[----:B------:R-:W3:Y:S04]  /*141d0*/  LDL.LU R60, [R1+0x2dc] ;  /* 0x0002dc00013c7983 */ /* 0x000ee80000300800 */
[----:B------:R-:W3:Y:S04]  /*141e0*/  LDL.LU R61, [R1+0x2d4] ;  /* 0x0002d400013d7983 */ /* 0x000ee80000300800 */
[----:B------:R-:W3:Y:S04]  /*141f0*/  LDL.LU R21, [R1+0x2d8] ;  /* 0x0002d80001157983 */ /* 0x000ee80000300800 */
[----:B------:R-:W3:Y:S04]  /*14200*/  LDL.LU R20, [R1+0x2d0] ;  /* 0x0002d00001147983 */ /* 0x000ee80000300800 */
[----:B------:R-:W3:Y:S01]  /*14210*/  LDL.LU R19, [R1+0x2c8] ;  /* 0x0002c80001137983 */ /* 0x000ee20000300800 */
[----:B----4-:R-:W-:-:S02]  /*14220*/  SEL R0, R3, R23, !P4 ;  /* 0x0000001703007207 */ /* 0x010fc40006000000 */
[C---:B-----5:R-:W-:Y:S02]  /*14230*/  SEL R4, R3.reuse, R18, !P4 ;  /* 0x0000001203047207 */ /* 0x060fe40006000000 */
[----:B------:R-:W4:Y:S04]  /*14240*/  LDL.LU R18, [R1+0x2c4] ;  /* 0x0002c40001127983 */ /* 0x000f280000300800 */
[----:B------:R0:W-:Y:S04]  /*14250*/  STL [R1+0x328], R0 ;  /* 0x0003280001007387 */ /* 0x0001e80000100800 */
[----:B------:R1:W-:Y:S01]  /*14260*/  STL [R1+0x324], R4 ;  /* 0x0003240401007387 */ /* 0x0003e20000100800 */
[----:B0-----:R-:W-:-:S02]  /*14270*/  SEL R0, R3, R22, !P4 ;  /* 0x0000001603007207 */ /* 0x001fc40006000000 */
[C---:B------:R-:W-:Y:S01]  /*14280*/  SEL R15, R3.reuse, R15, !P4 ;  /* 0x0000000f030f7207 */ /* 0x040fe20006000000 */
        /* <DEDUP_REMOVED lines=10> */
[----:B------:R-:W5:Y:S01]  /*14330*/  LDL.LU R24, [R1+0x294] ;  /* 0x0002940001187983 */ /* 0x000f620000300800 */
[----:B------:R-:W-:-:S03]  /*14340*/  SEL R16, R3, R16, !P4 ;  /* 0x0000001003107207 */ /* 0x000fc60006000000 */
[----:B------:R-:W5:Y:S04]  /*14350*/  LDL.LU R23, [R1+0x298] ;  /* 0x0002980001177983 */ /* 0x000f680000300800 */
[----:B------:R0:W-:Y:S04]  /*14360*/  STL [R1+0x318], R16 ;  /* 0x0003181001007387 */ /* 0x0001e80000100800 */
[----:B------:R-:W5:Y:S04]  /*14370*/  LDL.LU R22, [R1+0x1ec] ;  /* 0x0001ec0001167983 */ /* 0x000f680000300800 */
[----:B0-----:R-:W5:Y:S01]  /*14380*/  LDL.LU R16, [R1+0x288] ;  /* 0x0002880001107983 */ /* 0x001f620000300800 */
[----:B------:R-:W-:-:S05]  /*14390*/  SEL R14, R3, R14, !P4 ;  /* 0x0000000e030e7207 */ /* 0x000fca0006000000 */
[----:B------:R2:W-:Y:S02]  /*143a0*/  STL [R1+0x314], R14 ;  /* 0x0003140e01007387 */ /* 0x0005e40000100800 */
[C---:B--2---:R-:W-:Y:S02]  /*143b0*/  SEL R14, R3.reuse, R17, !P4 ;  /* 0x00000011030e7207 */ /* 0x044fe40006000000 */
[----:B------:R-:W2:Y:S01]  /*143c0*/  LDL.LU R17, [R1+0x264] ;  /* 0x0002640001117983 */ /* 0x000ea20000300800 */
[----:B------:R-:W-:-:S03]  /*143d0*/  SEL R13, R3, R13, !P4 ;  /* 0x0000000d030d7207 */ /* 0x000fc60006000000 */
[----:B------:R-:W-:Y:S01]  /*143e0*/  STL [R1+0x310], R14 ;  /* 0x0003100e01007387 */ /* 0x000fe20000100800 */
[----:B------:R-:W-:-:S03]  /*143f0*/  SEL R12, R3, R12, !P4 ;  /* 0x0000000c030c7207 */ /* 0x000fc60006000000 */
[----:B------:R-:W-:Y:S04]  /*14400*/  STL [R1+0x30c], R13 ;  /* 0x00030c0d01007387 */ /* 0x000fe80000100800 */
[----:B------:R0:W-:Y:S01]  /*14410*/  STL [R1+0x308], R12 ;  /* 0x0003080c01007387 */ /* 0x0001e20000100800 */
[C---:B---3--:R-:W-:Y:S02]  /*14420*/  SEL R11, R3.reuse, R11, !P4 ;  /* 0x0000000b030b7207 */ /* 0x048fe40006000000 */
        /* <DEDUP_REMOVED lines=8> */
[----:B---3--:R-:W-:-:S03]  /*144b0*/  SEL R12, R3, R21, !P4 ;  /* 0x00000015030c7207 */ /* 0x008fc60006000000 */
[----:B------:R1:W-:Y:S04]  /*144c0*/  STL [R1+0x2f0], R10 ;  /* 0x0002f00a01007387 */ /* 0x0003e80000100800 */
[----:B------:R-:W-:Y:S01]  /*144d0*/  STL [R1+0x2ec], R12 ;  /* 0x0002ec0c01007387 */ /* 0x000fe20000100800 */
[----:B0-----:R-:W-:-:S03]  /*144e0*/  SEL R11, R3, R20, !P4 ;  /* 0x00000014030b7207 */ /* 0x001fc60006000000 */
[----:B------:R-:W3:Y:S01]  /*144f0*/  LDL.LU R21, [R1+0x268] ;  /* 0x0002680001157983 */ /* 0x000ee20000300800 */
[----:B-1----:R-:W-:-:S03]  /*14500*/  SEL R10, R3, R19, !P4 ;  /* 0x00000013030a7207 */ /* 0x002fc60006000000 */
[----:B------:R-:W-:Y:S04]  /*14510*/  STL [R1+0x2e8], R11 ;  /* 0x0002e80b01007387 */ /* 0x000fe80000100800 */
[----:B------:R-:W3:Y:S04]  /*14520*/  LDL.LU R20, [R1+0x280] ;  /* 0x0002800001147983 */ /* 0x000ee80000300800 */
[----:B------:R4:W-:Y:S04]  /*14530*/  STL [R1+0x2e4], R10 ;  /* 0x0002e40a01007387 */ /* 0x0009e80000100800 */
[----:B------:R-:W3:Y:S01]  /*14540*/  LDL.LU R19, [R1+0x284] ;  /* 0x0002840001137983 */ /* 0x000ee20000300800 */
[----:B----4-:R-:W-:-:S03]  /*14550*/  SEL R10, R3, R18, !P4 ;  /* 0x00000012030a7207 */ /* 0x010fc60006000000 */
[----:B------:R-:W4:Y:S04]  /*14560*/  LDL.LU R18, [R1+0x26c] ;  /* 0x00026c0001127983 */ /* 0x000f280000300800 */
[----:B------:R0:W-:Y:S01]  /*14570*/  STL [R1+0x2dc], R10 ;  /* 0x0002dc0a01007387 */ /* 0x0001e20000100800 */
[----:B-----5:R-:W-:-:S05]  /*14580*/  SEL R11, R3, R4, !P4 ;  /* 0x00000004030b7207 */ /* 0x020fca0006000000 */
[----:B------:R-:W-:Y:S01]  /*14590*/  STL [R1+0x2d8], R11 ;  /* 0x0002d80b01007387 */ /* 0x000fe20000100800 */
[C---:B------:R-:W-:Y:S02]  /*145a0*/  SEL R4, R3.reuse, R0, !P4 ;  /* 0x0000000003047207 */ /* 0x040fe40006000000 */
[----:B0-----:R-:W-:-:S03]  /*145b0*/  SEL R10, R3, R29, !P4 ;  /* 0x0000001d030a7207 */ /* 0x001fc60006000000 */
        /* <DEDUP_REMOVED lines=9> */
[----:B------:R-:W5:Y:S01]  /*14650*/  LDL.LU R15, [R1+0x27c] ;  /* 0x00027c00010f7983 */ /* 0x000f620000300800 */
[C---:B------:R-:W-:Y:S02]  /*14660*/  SEL R0, R3.reuse, R25, !P4 ;  /* 0x0000001903007207 */ /* 0x040fe40006000000 */
[----:B-1----:R-:W-:-:S03]  /*14670*/  SEL R10, R3, R23, !P4 ;  /* 0x00000017030a7207 */ /* 0x002fc60006000000 */
[----:B------:R0:W-:Y:S04]  /*14680*/  STL [R1+0x2b8], R0 ;  /* 0x0002b80001007387 */ /* 0x0001e80000100800 */
[----:B------:R1:W-:Y:S01]  /*14690*/  STL [R1+0x2b4], R4 ;  /* 0x0002b40401007387 */ /* 0x0003e20000100800 */
[----:B0-----:R-:W-:-:S05]  /*146a0*/  SEL R0, R3, R24, !P4 ;  /* 0x0000001803007207 */ /* 0x001fca0006000000 */
[----:B------:R0:W-:Y:S01]  /*146b0*/  STL [R1+0x2b0], R0 ;  /* 0x0002b00001007387 */ /* 0x0001e20000100800 */
[----:B-1----:R-:W-:-:S03]  /*146c0*/  SEL R4, R3, R22, !P4 ;  /* 0x0000001603047207 */ /* 0x002fc60006000000 */
[----:B------:R-:W-:Y:S04]  /*146d0*/  STL [R1+0x2ac], R10 ;  /* 0x0002ac0a01007387 */ /* 0x000fe80000100800 */
[----:B------:R-:W5:Y:S01]  /*146e0*/  LDL.LU R14, [R1+0x270] ;  /* 0x00027000010e7983 */ /* 0x000f620000300800 */
[----:B0-----:R-:W-:-:S03]  /*146f0*/  SEL R0, R3, R16, !P4 ;  /* 0x0000001003007207 */ /* 0x001fc60006000000 */
[----:B------:R-:W-:Y:S04]  /*14700*/  STL [R1+0x2a4], R4 ;  /* 0x0002a40401007387 */ /* 0x000fe80000100800 */
[----:B------:R-:W5:Y:S04]  /*14710*/  LDL.LU R16, [R1+0x278] ;  /* 0x0002780001107983 */ /* 0x000f680000300800 */
[----:B------:R2:W-:Y:S04]  /*14720*/  STL [R1+0x2a0], R0 ;  /* 0x0002a00001007387 */ /* 0x0005e80000100800 */
[----:B------:R-:W5:Y:S04]  /*14730*/  LDL.LU R13, [R1+0x274] ;  /* 0x00027400010d7983 */ /* 0x000f680000300800 */
[----:B------:R-:W5:Y:S01]  /*14740*/  LDL.LU R12, [R1+0x25c] ;  /* 0x00025c00010c7983 */ /* 0x000f620000300800 */
[----:B--2---:R-:W-:-:S05]  /*14750*/  SEL R0, R3, R17, !P4 ;  /* 0x0000001103007207 */ /* 0x004fca0006000000 */
[----:B------:R3:W-:Y:S04]  /*14760*/  STL [R1+0x29c], R0 ;  /* 0x00029c0001007387 */ /* 0x0007e80000100800 */
[----:B------:R-:W2:Y:S04]  /*14770*/  LDL.LU R11, [R1+0x260] ;  /* 0x00026000010b7983 */ /* 0x000ea80000300800 */
[----:B------:R-:W2:Y:S04]  /*14780*/  LDL.LU R10, [R1+0x258] ;  /* 0x00025800010a7983 */ /* 0x000ea80000300800 */
[----:B------:R-:W2:Y:S04]  /*14790*/  LDL.LU R59, [R1+0x254] ;  /* 0x00025400013b7983 */ /* 0x000ea80000300800 */
[----:B------:R-:W2:Y:S04]  /*147a0*/  LDL.LU R60, [R1+0x250] ;  /* 0x00025000013c7983 */ /* 0x000ea80000300800 */
[----:B------:R-:W2:Y:S04]  /*147b0*/  LDL.LU R61, [R1+0x24c] ;  /* 0x00024c00013d7983 */ /* 0x000ea80000300800 */
[----:B------:R-:W2:Y:S04]  /*147c0*/  LDL.LU R23, [R1+0x248] ;  /* 0x0002480001177983 */ /* 0x000ea80000300800 */
[----:B------:R-:W2:Y:S04]  /*147d0*/  LDL.LU R22, [R1+0x244] ;  /* 0x0002440001167983 */ /* 0x000ea80000300800 */
[----:B------:R-:W2:Y:S01]  /*147e0*/  LDL.LU R17, [R1+0x240] ;  /* 0x0002400001117983 */ /* 0x000ea20000300800 */
[----:B---3--:R-:W-:-:S03]  /*147f0*/  SEL R0, R3, R21, !P4 ;  /* 0x0000001503007207 */ /* 0x008fc60006000000 */
[----:B------:R-:W3:Y:S04]  /*14800*/  LDL.LU R21, [R1+0x23c] ;  /* 0x00023c0001157983 */ /* 0x000ee80000300800 */
[----:B------:R0:W-:Y:S01]  /*14810*/  STL [R1+0x298], R0 ;  /* 0x0002980001007387 */ /* 0x0001e20000100800 */
[----:B------:R-:W-:-:S05]  /*14820*/  SEL R4, R3, R20, !P4 ;  /* 0x0000001403047207 */ /* 0x000fca0006000000 */
[----:B------:R1:W-:Y:S01]  /*14830*/  STL [R1+0x294], R4 ;  /* 0x0002940401007387 */ /* 0x0003e20000100800 */
[----:B0-----:R-:W-:-:S03]  /*14840*/  SEL R0, R3, R19, !P4 ;  /* 0x0000001303007207 */ /* 0x001fc60006000000 */
[----:B-1----:R-:W3:Y:S01]  /*14850*/  LDL.LU R4, [R1+0x238] ;  /* 0x0002380001047983 */ /* 0x002ee20000300800 */
[----:B----4-:R-:W-:-:S03]  /*14860*/  SEL R18, R3, R18, !P4 ;  /* 0x0000001203127207 */ /* 0x010fc60006000000 */
[----:B------:R0:W-:Y:S04]  /*14870*/  STL [R1+0x290], R0 ;  /* 0x0002900001007387 */ /* 0x0001e80000100800 */
[----:B0-----:R-:W4:Y:S04]  /*14880*/  LDL.LU R0, [R1+0x234] ;  /* 0x0002340001007983 */ /* 0x001f280000300800 */
[----:B------:R0:W-:Y:S04]  /*14890*/  STL [R1+0x288], R18 ;  /* 0x0002881201007387 */ /* 0x0001e80000100800 */
[----:B------:R-:W4:Y:S04]  /*148a0*/  LDL.LU R29, [R1+0x230] ;  /* 0x00023000011d7983 */ /* 0x000f280000300800 */
[----:B------:R-:W4:Y:S04]  /*148b0*/  LDL.LU R28, [R1+0x228] ;  /* 0x00022800011c7983 */ /* 0x000f280000300800 */
[----:B------:R-:W4:Y:S04]  /*148c0*/  LDL.LU R27, [R1+0x22c] ;  /* 0x00022c00011b7983 */ /* 0x000f280000300800 */
[----:B------:R-:W4:Y:S04]  /*148d0*/  LDL.LU R26, [R1+0x224] ;  /* 0x00022400011a7983 */ /* 0x000f280000300800 */
[----:B------:R-:W4:Y:S04]  /*148e0*/  LDL.LU R25, [R1+0x220] ;  /* 0x0002200001197983 */ /* 0x000f280000300800 */
[----:B------:R-:W4:Y:S04]  /*148f0*/  LDL.LU R20, [R1+0x21c] ;  /* 0x00021c0001147983 */ /* 0x000f280000300800 */
[----:B------:R-:W4:Y:S04]  /*14900*/  LDL.LU R24, [R1+0x218] ;  /* 0x0002180001187983 */ /* 0x000f280000300800 */
[----:B------:R-:W4:Y:S01]  /*14910*/  LDL.LU R19, [R1+0x214] ;  /* 0x0002140001137983 */ /* 0x000f220000300800 */
[----:B-----5:R-:W-:-:S05]  /*14920*/  SEL R15, R3, R15, !P4 ;  /* 0x0000000f030f7207 */ /* 0x020fca0006000000 */
[----:B------:R1:W-:Y:S04]  /*14930*/  STL [R1+0x284], R15 ;  /* 0x0002840f01007387 */ /* 0x0003e80000100800 */
[----:B0-----:R-:W5:Y:S04]  /*14940*/  LDL.LU R18, [R1+0x210] ;  /* 0x0002100001127983 */ /* 0x001f680000300800 */
[----:B-1----:R-:W5:Y:S01]  /*14950*/  LDL.LU R15, [R1+0x20c] ;  /* 0x00020c00010f7983 */ /* 0x002f620000300800 */
[----:B------:R-:W-:-:S05]  /*14960*/  SEL R14, R3, R14, !P4 ;  /* 0x0000000e030e7207 */ /* 0x000fca0006000000 */
[----:B------:R0:W-:Y:S02]  /*14970*/  STL [R1+0x280], R14 ;  /* 0x0002800e01007387 */ /* 0x0001e40000100800 */
[C---:B0-----:R-:W-:Y:S02]  /*14980*/  SEL R14, R3.reuse, R16, !P4 ;  /* 0x00000010030e7207 */ /* 0x041fe40006000000 */
[----:B------:R-:W5:Y:S01]  /*14990*/  LDL.LU R16, [R1+0x208] ;  /* 0x0002080001107983 */ /* 0x000f620000300800 */
[C---:B------:R-:W-:Y:S02]  /*149a0*/  SEL R13, R3.reuse, R13, !P4 ;  /* 0x0000000d030d7207 */ /* 0x040fe40006000000 */
[C---:B------:R-:W-:Y:S01]  /*149b0*/  SEL R12, R3.reuse, R12, !P4 ;  /* 0x0000000c030c7207 */ /* 0x040fe20006000000 */
[----:B------:R-:W-:Y:S04]  /*149c0*/  STL [R1+0x27c], R14 ;  /* 0x00027c0e01007387 */ /* 0x000fe80000100800 */
[----:B------:R-:W-:Y:S04]  /*149d0*/  STL [R1+0x278], R13 ;  /* 0x0002780d01007387 */ /* 0x000fe80000100800 */
[----:B------:R0:W-:Y:S01]  /*149e0*/  STL [R1+0x274], R12 ;  /* 0x0002740c01007387 */ /* 0x0001e20000100800 */
[----:B--2---:R-:W-:-:S02]  /*149f0*/  SEL R11, R3, R11, !P4 ;  /* 0x0000000b030b7207 */ /* 0x004fc40006000000 */
        /* <DEDUP_REMOVED lines=8> */
[----:B--2---:R-:W-:-:S03]  /*14a80*/  SEL R12, R3, R23, !P4 ;  /* 0x00000017030c7207 */ /* 0x004fc60006000000 */
[----:B------:R1:W-:Y:S04]  /*14a90*/  STL [R1+0x260], R10 ;  /* 0x0002600a01007387 */ /* 0x0003e80000100800 */
[----:B------:R-:W-:Y:S01]  /*14aa0*/  STL [R1+0x25c], R12 ;  /* 0x00025c0c01007387 */ /* 0x000fe20000100800 */
[----:B0-----:R-:W-:-:S03]  /*14ab0*/  SEL R11, R3, R22, !P4 ;  /* 0x00000016030b7207 */ /* 0x001fc60006000000 */
[----:B------:R-:W2:Y:S01]  /*14ac0*/  LDL.LU R23, [R1+0x200] ;  /* 0x0002000001177983 */ /* 0x000ea20000300800 */
[----:B-1----:R-:W-:-:S03]  /*14ad0*/  SEL R10, R3, R17, !P4 ;  /* 0x00000011030a7207 */ /* 0x002fc60006000000 */
[----:B------:R-:W-:Y:S04]  /*14ae0*/  STL [R1+0x258], R11 ;  /* 0x0002580b01007387 */ /* 0x000fe80000100800 */
[----:B------:R-:W2:Y:S04]  /*14af0*/  LDL.LU R17, [R1+0x1fc] ;  /* 0x0001fc0001117983 */ /* 0x000ea80000300800 */
[----:B------:R3:W-:Y:S04]  /*14b00*/  STL [R1+0x254], R10 ;  /* 0x0002540a01007387 */ /* 0x0007e80000100800 */
[----:B------:R-:W2:Y:S01]  /*14b10*/  LDL.LU R22, [R1+0x1f8] ;  /* 0x0001f80001167983 */ /* 0x000ea20000300800 */
[----:B---3--:R-:W-:-:S03]  /*14b20*/  SEL R10, R3, R21, !P4 ;  /* 0x00000015030a7207 */ /* 0x008fc60006000000 */
[----:B------:R-:W3:Y:S04]  /*14b30*/  LDL.LU R21, [R1+0x1f0] ;  /* 0x0001f00001157983 */ /* 0x000ee80000300800 */
[----:B------:R0:W-:Y:S01]  /*14b40*/  STL [R1+0x250], R10 ;  /* 0x0002500a01007387 */ /* 0x0001e20000100800 */
[----:B------:R-:W-:-:S05]  /*14b50*/  SEL R11, R3, R4, !P4 ;  /* 0x00000004030b7207 */ /* 0x000fca0006000000 */
[----:B------:R-:W-:Y:S01]  /*14b60*/  STL [R1+0x24c], R11 ;  /* 0x00024c0b01007387 */ /* 0x000fe20000100800 */
[C---:B----4-:R-:W-:Y:S02]  /*14b70*/  SEL R4, R3.reuse, R0, !P4 ;  /* 0x0000000003047207 */ /* 0x050fe40006000000 */
        /* <DEDUP_REMOVED lines=8> */
[----:B----4-:R-:W-:-:S03]  /*14c00*/  SEL R0, R3, R25, !P4 ;  /* 0x0000001903007207 */ /* 0x010fc60006000000 */
[----:B------:R1:W-:Y:S01]  /*14c10*/  STL [R1+0x238], R10 ;  /* 0x0002380a01007387 */ /* 0x0003e20000100800 */
[----:B0-----:R-:W-:-:S03]  /*14c20*/  SEL R4, R3, R20, !P4 ;  /* 0x0000001403047207 */ /* 0x001fc60006000000 */
[----:B------:R-:W4:Y:S01]  /*14c30*/  LDL.LU R20, [R1+0x1f4] ;  /* 0x0001f40001147983 */ /* 0x000f220000300800 */
[----:B-1----:R-:W-:-:S03]  /*14c40*/  SEL R10, R3, R19, !P4 ;  /* 0x00000013030a7207 */ /* 0x002fc60006000000 */
[----:B------:R0:W-:Y:S04]  /*14c50*/  STL [R1+0x234], R0 ;  /* 0x0002340001007387 */ /* 0x0001e80000100800 */
[----:B------:R5:W-:Y:S01]  /*14c60*/  STL [R1+0x230], R4 ;  /* 0x0002300401007387 */ /* 0x000be20000100800 */
[----:B0-----:R-:W-:-:S05]  /*14c70*/  SEL R0, R3, R24, !P4 ;  /* 0x0000001803007207 */ /* 0x001fca0006000000 */
[----:B------:R0:W-:Y:S01]  /*14c80*/  STL [R1+0x22c], R0 ;  /* 0x00022c0001007387 */ /* 0x0001e20000100800 */
[----:B-----5:R-:W-:-:S03]  /*14c90*/  SEL R4, R3, R18, !P4 ;  /* 0x0000001203047207 */ /* 0x020fc60006000000 */
        /* <DEDUP_REMOVED lines=8> */
[----:B0-----:R-:W-:-:S05]  /*14d20*/  SEL R0, R3, R16, !P4 ;  /* 0x0000001003007207 */ /* 0x001fca0006000000 */
        /* <DEDUP_REMOVED lines=9> */
[----:B--2---:R-:W-:-:S02]  /*14dc0*/  SEL R0, R3, R23, !P4 ;  /* 0x0000001703007207 */ /* 0x004fc40006000000 */
[C---:B------:R-:W-:Y:S02]  /*14dd0*/  SEL R4, R3.reuse, R17, !P4 ;  /* 0x0000001103047207 */ /* 0x040fe40006000000 */
[----:B------:R-:W2:Y:S04]  /*14de0*/  LDL.LU R17, [R1+0x1c0] ;  /* 0x0001c00001117983 */ /* 0x000ea80000300800 */
[----:B------:R0:W-:Y:S04]  /*14df0*/  STL [R1+0x218], R0 ;  /* 0x0002180001007387 */ /* 0x0001e80000100800 */
[----:B------:R1:W-:Y:S01]  /*14e00*/  STL [R1+0x214], R4 ;  /* 0x0002140401007387 */ /* 0x0003e20000100800 */
[----:B0-----:R-:W-:-:S02]  /*14e10*/  SEL R0, R3, R22, !P4 ;  /* 0x0000001603007207 */ /* 0x001fc40006000000 */
[C---:B---3--:R-:W-:Y:S01]  /*14e20*/  SEL R21, R3.reuse, R21, !P4 ;  /* 0x0000001503157207 */ /* 0x048fe20006000000 */
[----:B-1----:R-:W3:Y:S04]  /*14e30*/  LDL.LU R4, [R1+0x1b8] ;  /* 0x0001b80001047983 */ /* 0x002ee80000300800 */
[----:B------:R0:W-:Y:S04]  /*14e40*/  STL [R1+0x210], R0 ;  /* 0x0002100001007387 */ /* 0x0001e80000100800 */
[----:B0-----:R-:W3:Y:S04]  /*14e50*/  LDL.LU R0, [R1+0x1b4] ;  /* 0x0001b40001007983 */ /* 0x001ee80000300800 */
        /* <DEDUP_REMOVED lines=9> */
[----:B----4-:R-:W-:-:S05]  /*14ef0*/  SEL R20, R3, R20, !P4 ;  /* 0x0000001403147207 */ /* 0x010fca0006000000 */
[----:B------:R1:W-:Y:S04]  /*14f00*/  STL [R1+0x208], R20 ;  /* 0x0002081401007387 */ /* 0x0003e80000100800 */
[----:B0-----:R-:W4:Y:S04]  /*14f10*/  LDL.LU R21, [R1+0x188] ;  /* 0x0001880001157983 */ /* 0x001f280000300800 */
[----:B-1----:R-:W4:Y:S01]  /*14f20*/  LDL.LU R20, [R1+0x18c] ;  /* 0x00018c0001147983 */ /* 0x002f220000300800 */
[----:B-----5:R-:W-:-:S05]  /*14f30*/  SEL R14, R3, R14, !P4 ;  /* 0x0000000e030e7207 */ /* 0x020fca0006000000 */
        /* <DEDUP_REMOVED lines=8> */
[----:B------:R-:W-:-:S02]  /*14fc0*/  SEL R11, R3, R11, !P4 ;  /* 0x0000000b030b7207 */ /* 0x000fc40006000000 */
[----:B------:R-:W-:-:S03]  /*14fd0*/  SEL R10, R3, R10, !P4 ;  /* 0x0000000a030a7207 */ /* 0x000fc60006000000 */
[----:B------:R1:W-:Y:S01]  /*14fe0*/  STL [R1+0x1f0], R11 ;  /* 0x0001f00b01007387 */ /* 0x0003e20000100800 */
[----:B0-----:R-:W-:-:S03]  /*14ff0*/  SEL R12, R3, R59, !P4 ;  /* 0x0000003b030c7207 */ /* 0x001fc60006000000 */
[----:B------:R0:W-:Y:S01]  /*15000*/  STL [R1+0x1ec], R10 ;  /* 0x0001ec0a01007387 */ /* 0x0001e20000100800 */
[----:B-1----:R-:W-:-:S03]  /*15010*/  SEL R11, R3, R60, !P4 ;  /* 0x0000003c030b7207 */ /* 0x002fc60006000000 */
[----:B------:R1:W-:Y:S01]  /*15020*/  STL [R1+0x1e8], R12 ;  /* 0x0001e80c01007387 */ /* 0x0003e20000100800 */
[----:B0-----:R-:W-:-:S03]  /*15030*/  SEL R10, R3, R61, !P4 ;  /* 0x0000003d030a7207 */ /* 0x001fc60006000000 */
[----:B------:R0:W-:Y:S01]  /*15040*/  STL [R1+0x1e4], R11 ;  /* 0x0001e40b01007387 */ /* 0x0001e20000100800 */
[----:B-1----:R-:W-:-:S03]  /*15050*/  SEL R12, R3, R19, !P4 ;  /* 0x00000013030c7207 */ /* 0x002fc60006000000 */
[----:B------:R1:W-:Y:S01]  /*15060*/  STL [R1+0x1e0], R10 ;  /* 0x0001e00a01007387 */ /* 0x0003e20000100800 */
[----:B0-----:R-:W-:-:S03]  /*15070*/  SEL R11, R3, R18, !P4 ;  /* 0x00000012030b7207 */ /* 0x001fc60006000000 */
[----:B------:R-:W-:Y:S04]  /*15080*/  STL [R1+0x1dc], R12 ;  /* 0x0001dc0c01007387 */ /* 0x000fe80000100800 */
[----:B------:R-:W5:Y:S01]  /*15090*/  LDL.LU R19, [R1+0x190] ;  /* 0x0001900001137983 */ /* 0x000f620000300800 */
[----:B-1----:R-:W-:-:S03]  /*150a0*/  SEL R10, R3, R16, !P4 ;  /* 0x00000010030a7207 */ /* 0x002fc60006000000 */
[----:B------:R-:W-:Y:S04]  /*150b0*/  STL [R1+0x1d8], R11 ;  /* 0x0001d80b01007387 */ /* 0x000fe80000100800 */
[----:B------:R-:W5:Y:S04]  /*150c0*/  LDL.LU R16, [R1+0x170] ;  /* 0x0001700001107983 */ /* 0x000f680000300800 */
[----:B------:R2:W-:Y:S04]  /*150d0*/  STL [R1+0x1d4], R10 ;  /* 0x0001d40a01007387 */ /* 0x0005e80000100800 */
[----:B------:R-:W5:Y:S01]  /*150e0*/  LDL.LU R18, [R1+0x168] ;  /* 0x0001680001127983 */ /* 0x000f620000300800 */
[----:B--2---:R-:W-:-:S03]  /*150f0*/  SEL R10, R3, R17, !P4 ;  /* 0x00000011030a7207 */ /* 0x004fc60006000000 */
[----:B------:R-:W2:Y:S04]  /*15100*/  LDL.LU R17, [R1+0x160] ;  /* 0x0001600001117983 */ /* 0x000ea80000300800 */
[----:B------:R3:W-:Y:S02]  /*15110*/  STL [R1+0x1d0], R10 ;  /* 0x0001d00a01007387 */ /* 0x0007e40000100800 */
[----:B---3--:R-:W-:-:S05]  /*15120*/  SEL R10, R3, R4, !P4 ;  /* 0x00000004030a7207 */ /* 0x008fca0006000000 */
[----:B------:R0:W-:Y:S01]  /*15130*/  STL [R1+0x1cc], R10 ;  /* 0x0001cc0a01007387 */ /* 0x0001e20000100800 */
[C---:B------:R-:W-:Y:S02]  /*15140*/  SEL R0, R3.reuse, R0, !P4 ;  /* 0x0000000003007207 */ /* 0x040fe40006000000 */
        /* <DEDUP_REMOVED lines=9> */
[----:B------:R1:W-:Y:S01]  /*151e0*/  STL [R1+0x1b8], R4 ;  /* 0x0001b80401007387 */ /* 0x0003e20000100800 */
[----:B0-----:R-:W-:-:S03]  /*151f0*/  SEL R0, R3, R24, !P4 ;  /* 0x0000001803007207 */ /* 0x001fc60006000000 */
[----:B-1----:R-:W3:Y:S01]  /*15200*/  LDL.LU R4, [R1+0x164] ;  /* 0x0001640001047983 */ /* 0x002ee20000300800 */
[----:B------:R-:W-:-:S03]  /*15210*/  SEL R11, R3, R22, !P4 ;  /* 0x00000016030b7207 */ /* 0x000fc60006000000 */
[----:B------:R0:W-:Y:S04]  /*15220*/  STL [R1+0x1b4], R10 ;  /* 0x0001b40a01007387 */ /* 0x0001e80000100800 */
[----:B------:R4:W-:Y:S01]  /*15230*/  STL [R1+0x1b0], R0 ;  /* 0x0001b00001007387 */ /* 0x0009e20000100800 */
[----:B0-----:R-:W-:-:S05]  /*15240*/  SEL R10, R3, R23, !P4 ;  /* 0x00000017030a7207 */ /* 0x001fca0006000000 */
[----:B------:R0:W-:Y:S01]  /*15250*/  STL [R1+0x1ac], R10 ;  /* 0x0001ac0a01007387 */ /* 0x0001e20000100800 */
[----:B----4-:R-:W-:-:S03]  /*15260*/  SEL R0, R3, R21, !P4 ;  /* 0x0000001503007207 */ /* 0x010fc60006000000 */
[----:B------:R-:W-:Y:S04]  /*15270*/  STL [R1+0x1a8], R11 ;  /* 0x0001a80b01007387 */ /* 0x000fe80000100800 */
[----:B------:R-:W4:Y:S01]  /*15280*/  LDL.LU R29, [R1+0xd8] ;  /* 0x0000d800011d7983 */ /* 0x000f220000300800 */
[----:B0-----:R-:W-:-:S03]  /*15290*/  SEL R10, R3, R20, !P4 ;  /* 0x00000014030a7207 */ /* 0x001fc60006000000 */
[----:B------:R0:W-:Y:S04]  /*152a0*/  STL [R1+0x1a4], R0 ;  /* 0x0001a40001007387 */ /* 0x0001e80000100800 */
[----:B0-----:R-:W4:Y:S04]  /*152b0*/  LDL.LU R0, [R1+0x140] ;  /* 0x0001400001007983 */ /* 0x001f280000300800 */
        /* <DEDUP_REMOVED lines=13> */
[----:B------:R-:W-:-:S02]  /*15390*/  SEL R11, R3, R19, !P4 ;  /* 0x00000013030b7207 */ /* 0x000fc40006000000 */
[C---:B0-----:R-:W-:Y:S02]  /*153a0*/  SEL R10, R3.reuse, R16, !P4 ;  /* 0x00000010030a7207 */ /* 0x041fe40006000000 */
[----:B------:R-:W5:Y:S04]  /*153b0*/  LDL.LU R16, [R1+0xdc] ;  /* 0x0000dc0001107983 */ /* 0x000f680000300800 */
[----:B------:R0:W-:Y:S04]  /*153c0*/  STL [R1+0x198], R11 ;  /* 0x0001980b01007387 */ /* 0x0001e80000100800 */
[----:B------:R2:W-:Y:S04]  /*153d0*/  STL [R1+0x194], R10 ;  /* 0x0001940a01007387 */ /* 0x0005e80000100800 */
[----:B------:R-:W5:Y:S01]  /*153e0*/  LDL.LU R19, [R1+0xc0] ;  /* 0x0000c00001137983 */ /* 0x000f620000300800 */
[----:B0-----:R-:W-:-:S05]  /*153f0*/  SEL R11, R3, R18, !P4 ;  /* 0x00000012030b7207 */ /* 0x001fca0006000000 */
[----:B------:R0:W-:Y:S04]  /*15400*/  STL [R1+0x190], R11 ;  /* 0x0001900b01007387 */ /* 0x0001e80000100800 */
[----:B------:R-:W5:Y:S01]  /*15410*/  LDL.LU R18, [R1+0xc8] ;  /* 0x0000c80001127983 */ /* 0x000f620000300800 */
[----:B--2---:R-:W-:-:S05]  /*15420*/  SEL R10, R3, R17, !P4 ;  /* 0x00000011030a7207 */ /* 0x004fca0006000000 */
[----:B------:R1:W-:Y:S04]  /*15430*/  STL [R1+0x18c], R10 ;  /* 0x00018c0a01007387 */ /* 0x0003e80000100800 */
[----:B------:R-:W2:Y:S04]  /*15440*/  LDL.LU R17, [R1+0xd0] ;  /* 0x0000d00001117983 */ /* 0x000ea80000300800 */
[----:B------:R-:W2:Y:S04]  /*15450*/  LDL.LU R14, [R1+0x134] ;  /* 0x00013400010e7983 */ /* 0x000ea80000300800 */
[----:B------:R-:W2:Y:S04]  /*15460*/  LDL.LU R13, [R1+0xcc] ;  /* 0x0000cc00010d7983 */ /* 0x000ea80000300800 */
[----:B------:R-:W2:Y:S04]  /*15470*/  LDL.LU R12, [R1+0x11c] ;  /* 0x00011c00010c7983 */ /* 0x000ea80000300800 */
[----:B0-----:R-:W2:Y:S04]  /*15480*/  LDL.LU R11, [R1+0xc4] ;  /* 0x0000c400010b7983 */ /* 0x001ea80000300800 */
[----:B-1----:R-:W2:Y:S04]  /*15490*/  LDL.LU R10, [R1+0xbc] ;  /* 0x0000bc00010a7983 */ /* 0x002ea80000300800 */
[----:B------:R-:W2:Y:S04]  /*154a0*/  LDL.LU R59, [R1+0xb8] ;  /* 0x0000b800013b7983 */ /* 0x000ea80000300800 */
[----:B------:R-:W2:Y:S01]  /*154b0*/  LDL.LU R60, [R1+0xac] ;  /* 0x0000ac00013c7983 */ /* 0x000ea20000300800 */
[----:B---3--:R-:W-:-:S05]  /*154c0*/  SEL R4, R3, R4, !P4 ;  /* 0x0000000403047207 */ /* 0x008fca0006000000 */
[----:B------:R0:W-:Y:S04]  /*154d0*/  STL [R1+0x188], R4 ;  /* 0x0001880401007387 */ /* 0x0001e80000100800 */
[----:B------:R-:W3:Y:S04]  /*154e0*/  LDL.LU R61, [R1+0xb4] ;  /* 0x0000b400013d7983 */ /* 0x000ee80000300800 */
[----:B0-----:R-:W2:Y:S01]  /*154f0*/  LDL.LU R4, [R1+0xb0] ;  /* 0x0000b00001047983 */ /* 0x001ea20000300800 */
[----:B----4-:R-:W-:-:S05]  /*15500*/  SEL R29, R3, R29, !P4 ;  /* 0x0000001d031d7207 */ /* 0x010fca0006000000 */
[----:B------:R0:W-:Y:S01]  /*15510*/  STL [R1+0x170], R29 ;  /* 0x0001701d01007387 */ /* 0x0001e20000100800 */
[----:B------:R-:W-:-:S03]  /*15520*/  SEL R0, R3, R0, !P4 ;  /* 0x0000000003007207 */ /* 0x000fc60006000000 */
[----:B0-----:R-:W4:Y:S04]  /*15530*/  LDL.LU R29, [R1+0x3c54] ;  /* 0x003c5400011d7983 */ /* 0x001f280000300800 */
[----:B------:R0:W-:Y:S01]  /*15540*/  STL [R1+0x16c], R0 ;  /* 0x00016c0001007387 */ /* 0x0001e20000100800 */
[C---:B------:R-:W-:Y:S02]  /*15550*/  SEL R28, R3.reuse, R28, !P4 ;  /* 0x0000001c031c7207 */ /* 0x040fe40006000000 */
[C---:B------:R-:W-:Y:S01]  /*15560*/  SEL R27, R3.reuse, R27, !P4 ;  /* 0x0000001b031b7207 */ /* 0x040fe20006000000 */
[----:B0-----:R-:W2:Y:S04]  /*15570*/  LDL.LU R0, [R1+0xa0] ;  /* 0x0000a00001007983 */ /* 0x001ea80000300800 */
[----:B------:R0:W-:Y:S01]  /*15580*/  STL [R1+0x168], R28 ;  /* 0x0001681c01007387 */ /* 0x0001e20000100800 */
[----:B-----5:R-:W-:-:S03]  /*15590*/  SEL R26, R3, R26, !P4 ;  /* 0x0000001a031a7207 */ /* 0x020fc60006000000 */
[----:B0-----:R-:W5:Y:S01]  /*155a0*/  LDL.LU R28, [R1+0x3c50] ;  /* 0x003c5000011c7983 */ /* 0x001f620000300800 */
[----:B------:R-:W-:-:S03]  /*155b0*/  SEL R25, R3, R25, !P4 ;  /* 0x0000001903197207 */ /* 0x000fc60006000000 */
[----:B------:R0:W-:Y:S01]  /*155c0*/  STL [R1+0x164], R27 ;  /* 0x0001641b01007387 */ /* 0x0001e20000100800 */
[C---:B------:R-:W-:Y:S02]  /*155d0*/  SEL R24, R3.reuse, R24, !P4 ;  /* 0x0000001803187207 */ /* 0x040fe40006000000 */
[C---:B------:R-:W-:Y:S01]  /*155e0*/  SEL R23, R3.reuse, R23, !P4 ;  /* 0x0000001703177207 */ /* 0x040fe20006000000 */
[----:B0-----:R-:W2:Y:S01]  /*155f0*/  LDL.LU R27, [R1+0x3c4c] ;  /* 0x003c4c00011b7983 */ /* 0x001ea20000300800 */
[----:B------:R-:W-:-:S03]  /*15600*/  SEL R22, R3, R22, !P4 ;  /* 0x0000001603167207 */ /* 0x000fc60006000000 */
[----:B------:R0:W-:Y:S01]  /*15610*/  STL [R1+0x160], R26 ;  /* 0x0001601a01007387 */ /* 0x0001e20000100800 */
[C---:B------:R-:W-:Y:S02]  /*15620*/  SEL R21, R3.reuse, R21, !P4 ;  /* 0x0000001503157207 */ /* 0x040fe40006000000 */
[C---:B------:R-:W-:Y:S01]  /*15630*/  SEL R20, R3.reuse, R20, !P4 ;  /* 0x0000001403147207 */ /* 0x040fe20006000000 */
[----:B0-----:R-:W2:Y:S04]  /*15640*/  LDL.LU R26, [R1+0x3c48] ;  /* 0x003c4800011a7983 */ /* 0x001ea80000300800 */
[----:B------:R0:W-:Y:S01]  /*15650*/  STL [R1+0x15c], R25 ;  /* 0x00015c1901007387 */ /* 0x0001e20000100800 */
[----:B------:R-:W-:-:S03]  /*15660*/  SEL R15, R3, R15, !P4 ;  /* 0x0000000f030f7207 */ /* 0x000fc60006000000 */
[----:B0-----:R-:W2:Y:S04]  /*15670*/  LDL.LU R25, [R1+0x3c44] ;  /* 0x003c440001197983 */ /* 0x001ea80000300800 */
[----:B------:R0:W-:Y:S04]  /*15680*/  STL [R1+0x158], R24 ;  /* 0x0001581801007387 */ /* 0x0001e80000100800 */
        /* <DEDUP_REMOVED lines=12> */
[----:B--2---:R-:W-:-:S05]  /*15750*/  SEL R15, R3, R15, !P4 ;  /* 0x0000000f030f7207 */ /* 0x004fca0006000000 */
[----:B------:R0:W-:Y:S04]  /*15760*/  STL [R1+0x140], R15 ;  /* 0x0001400f01007387 */ /* 0x0001e80000100800 */
[----:B0-----:R-:W2:Y:S04]  /*15770*/  LDL.LU R15, [R1+0x138] ;  /* 0x00013800010f7983 */ /* 0x001ea80000300800 */
[----:B------:R0:W-:Y:S04]  /*15780*/  STL [R1+0x13c], R16 ;  /* 0x00013c1001007387 */ /* 0x0001e80000100800 */
[----:B0-----:R-:W2:Y:S01]  /*15790*/  LDL.LU R16, [R1+0x3c28] ;  /* 0x003c280001107983 */ /* 0x001ea20000300800 */
[----:B------:R-:W-:-:S02]  /*157a0*/  SEL R19, R3, R19, !P4 ;  /* 0x0000001303137207 */ /* 0x000fc40006000000 */
[C---:B------:R-:W-:Y:S02]  /*157b0*/  SEL R18, R3.reuse, R18, !P4 ;  /* 0x0000001203127207 */ /* 0x040fe40006000000 */
[C---:B------:R-:W-:Y:S02]  /*157c0*/  SEL R17, R3.reuse, R17, !P4 ;  /* 0x0000001103117207 */ /* 0x040fe40006000000 */
[----:B--2---:R-:W-:-:S05]  /*157d0*/  SEL R16, R3, R16, !P4 ;  /* 0x0000001003107207 */ /* 0x004fca0006000000 */
[----:B------:R0:W-:Y:S04]  /*157e0*/  STL [R1+0xec], R16 ;  /* 0x0000ec1001007387 */ /* 0x0001e80000100800 */
[----:B0-----:R-:W2:Y:S04]  /*157f0*/  LDL.LU R16, [R1+0xd4] ;  /* 0x0000d40001107983 */ /* 0x001ea80000300800 */
[----:B------:R0:W-:Y:S04]  /*15800*/  STL [R1+0xe8], R19 ;  /* 0x0000e81301007387 */ /* 0x0001e80000100800 */
[----:B0-----:R-:W3:Y:S04]  /*15810*/  LDL.LU R19, [R1+0x3c24] ;  /* 0x003c240001137983 */ /* 0x001ee80000300800 */
[----:B------:R0:W-:Y:S04]  /*15820*/  STL [R1+0xe0], R18 ;  /* 0x0000e01201007387 */ /* 0x0001e80000100800 */
[----:B0-----:R-:W3:Y:S04]  /*15830*/  LDL.LU R18, [R1+0x3c20] ;  /* 0x003c200001127983 */ /* 0x001ee80000300800 */
[----:B------:R0:W-:Y:S04]  /*15840*/  STL [R1+0xdc], R17 ;  /* 0x0000dc1101007387 */ /* 0x0001e80000100800 */
[----:B0-----:R-:W3:Y:S01]  /*15850*/  LDL.LU R17, [R1+0x3c1c] ;  /* 0x003c1c0001117983 */ /* 0x001ee20000300800 */
[----:B------:R-:W-:-:S02]  /*15860*/  SEL R15, R3, R15, !P4 ;  /* 0x0000000f030f7207 */ /* 0x000fc40006000000 */
[----:B--2---:R-:W-:-:S05]  /*15870*/  SEL R16, R3, R16, !P4 ;  /* 0x0000001003107207 */ /* 0x004fca0006000000 */
[----:B------:R0:W-:Y:S04]  /*15880*/  STL [R1+0xd8], R16 ;  /* 0x0000d81001007387 */ /* 0x0001e80000100800 */
[----:B------:R1:W-:Y:S01]  /*15890*/  STL [R1+0xd4], R15 ;  /* 0x0000d40f01007387 */ /* 0x0003e20000100800 */
[C---:B0-----:R-:W-:Y:S02]  /*158a0*/  SEL R16, R3.reuse, R14, !P4 ;  /* 0x0000000e03107207 */ /* 0x041fe40006000000 */
[C---:B------:R-:W-:Y:S02]  /*158b0*/  SEL R14, R3.reuse, R12, !P4 ;  /* 0x0000000c030e7207 */ /* 0x040fe40006000000 */
[C---:B-1----:R-:W-:Y:S02]  /*158c0*/  SEL R15, R3.reuse, R13, !P4 ;  /* 0x0000000d030f7207 */ /* 0x042fe40006000000 */
[C---:B------:R-:W-:Y:S01]  /*158d0*/  SEL R13, R3.reuse, R11, !P4 ;  /* 0x0000000b030d7207 */ /* 0x040fe20006000000 */
[----:B------:R-:W-:Y:S01]  /*158e0*/  STL [R1+0xd0], R16 ;  /* 0x0000d01001007387 */ /* 0x000fe20000100800 */
[----:B------:R-:W-:-:S02]  /*158f0*/  SEL R12, R3, R10, !P4 ;  /* 0x0000000a030c7207 */ /* 0x000fc40006000000 */
[C---:B------:R-:W-:Y:S01]  /*15900*/  SEL R10, R3.reuse, R59, !P4 ;  /* 0x0000003b030a7207 */ /* 0x040fe20006000000 */
[----:B------:R-:W-:Y:S04]  /*15910*/  STL [R1+0xcc], R15 ;  /* 0x0000cc0f01007387 */ /* 0x000fe80000100800 */
[----:B------:R-:W-:Y:S04]  /*15920*/  STL [R1+0xc8], R14 ;  /* 0x0000c80e01007387 */ /* 0x000fe80000100800 */
[----:B------:R-:W-:Y:S04]  /*15930*/  STL [R1+0xc4], R13 ;  /* 0x0000c40d01007387 */ /* 0x000fe80000100800 */
[----:B------:R0:W-:Y:S01]  /*15940*/  STL [R1+0xc0], R12 ;  /* 0x0000c00c01007387 */ /* 0x0001e20000100800 */
[----:B---3--:R-:W-:-:S05]  /*15950*/  SEL R11, R3, R17, !P4 ;  /* 0x00000011030b7207 */ /* 0x008fca0006000000 */
[----:B------:R1:W-:Y:S01]  /*15960*/  STL [R1+0xbc], R11 ;  /* 0x0000bc0b01007387 */ /* 0x0003e20000100800 */
[----:B0-----:R-:W-:-:S03]  /*15970*/  SEL R12, R3, R60, !P4 ;  /* 0x0000003c030c7207 */ /* 0x001fc60006000000 */
[----:B------:R0:W-:Y:S01]  /*15980*/  STL [R1+0xb8], R10 ;  /* 0x0000b80a01007387 */ /* 0x0001e20000100800 */
[----:B-1----:R-:W-:-:S03]  /*15990*/  SEL R11, R3, R61, !P4 ;  /* 0x0000003d030b7207 */ /* 0x002fc60006000000 */
[----:B------:R-:W-:Y:S01]  /*159a0*/  STL [R1+0x4c], R12 ;  /* 0x00004c0c01007387 */ /* 0x000fe20000100800 */
[C---:B0-----:R-:W-:Y:S02]  /*159b0*/  SEL R10, R3.reuse, R4, !P4 ;  /* 0x00000004030a7207 */ /* 0x041fe40006000000 */
[C---:B------:R-:W-:Y:S01]  /*159c0*/  SEL R4, R3.reuse, R18, !P4 ;  /* 0x0000001203047207 */ /* 0x040fe20006000000 */
[----:B------:R0:W-:Y:S04]  /*159d0*/  STL [R1+0x40], R11 ;  /* 0x0000400b01007387 */ /* 0x0001e80000100800 */
[----:B------:R1:W-:Y:S04]  /*159e0*/  STL [R1+0x38], R10 ;  /* 0x0000380a01007387 */ /* 0x0003e80000100800 */
[----:B------:R2:W-:Y:S01]  /*159f0*/  STL [R1+0x34], R4 ;  /* 0x0000340401007387 */ /* 0x0005e20000100800 */
[----:B0-----:R-:W-:-:S02]  /*15a00*/  SEL R11, R3, R19, !P4 ;  /* 0x00000013030b7207 */ /* 0x001fc40006000000 */
[----:B-1----:R-:W-:-:S03]  /*15a10*/  SEL R10, R3, R0, !P4 ;  /* 0x00000000030a7207 */ /* 0x002fc60006000000 */
[----:B------:R-:W-:Y:S01]  /*15a20*/  STL [R1+0x30], R11 ;  /* 0x0000300b01007387 */ /* 0x000fe20000100800 */
[C---:B------:R-:W-:Y:S02]  /*15a30*/  SEL R0, R3.reuse, R21, !P4 ;  /* 0x0000001503007207 */ /* 0x040fe40006000000 */
[C---:B--2---:R-:W-:Y:S01]  /*15a40*/  SEL R4, R3.reuse, R20, !P4 ;  /* 0x0000001403047207 */ /* 0x044fe20006000000 */
[----:B------:R-:W-:Y:S04]  /*15a50*/  STL [R1+0x28], R10 ;  /* 0x0000280a01007387 */ /* 0x000fe80000100800 */
[----:B------:R-:W2:Y:S04]  /*15a60*/  LDL.LU R13, [R1+0x54] ;  /* 0x00005400010d7983 */ /* 0x000ea80000300800 */
[----:B------:R0:W-:Y:S04]  /*15a70*/  STL [R1+0x20], R4 ;  /* 0x0000200401007387 */ /* 0x0001e80000100800 */
[----:B------:R1:W-:Y:S04]  /*15a80*/  STL [R1+0x1c], R0 ;  /* 0x00001c0001007387 */ /* 0x0003e80000100800 */
[----:B------:R-:W3:Y:S01]  /*15a90*/  LDL.LU R12, [R1+0x50] ;  /* 0x00005000010c7983 */ /* 0x000ee20000300800 */
[----:B0-----:R-:W-:-:S02]  /*15aa0*/  SEL R4, R3, R22, !P4 ;  /* 0x0000001603047207 */ /* 0x001fc40006000000 */
[----:B-1----:R-:W-:-:S03]  /*15ab0*/  SEL R0, R3, R23, !P4 ;  /* 0x0000001703007207 */ /* 0x002fc60006000000 */
[----:B------:R0:W-:Y:S04]  /*15ac0*/  STL [R1+0x18], R4 ;  /* 0x0000180401007387 */ /* 0x0001e80000100800 */
[----:B------:R-:W3:Y:S04]  /*15ad0*/  LDL.LU R11, [R1+0x48] ;  /* 0x00004800010b7983 */ /* 0x000ee80000300800 */
[----:B------:R-:W-:Y:S01]  /*15ae0*/  STL [R1+0x14], R0 ;  /* 0x0000140001007387 */ /* 0x000fe20000100800 */
[----:B0-----:R-:W-:-:S03]  /*15af0*/  SEL R4, R3, R24, !P4 ;  /* 0x0000001803047207 */ /* 0x001fc60006000000 */
[----:B------:R-:W3:Y:S04]  /*15b00*/  LDL.LU R10, [R1+0x44] ;  /* 0x00004400010a7983 */ /* 0x000ee80000300800 */
[----:B------:R0:W-:Y:S04]  /*15b10*/  STL [R1+0x10], R4 ;  /* 0x0000100401007387 */ /* 0x0001e80000100800 */
[----:B0-----:R-:W3:Y:S01]  /*15b20*/  LDL.LU R4, [R1+0x3c] ;  /* 0x00003c0001047983 */ /* 0x001ee20000300800 */
[C---:B------:R-:W-:Y:S02]  /*15b30*/  SEL R0, R3.reuse, R25, !P4 ;  /* 0x0000001903007207 */ /* 0x040fe40006000000 */
[----:B------:R-:W-:-:S03]  /*15b40*/  SEL R15, R3, R26, !P4 ;  /* 0x0000001a030f7207 */ /* 0x000fc60006000000 */
[----:B------:R5:W-:Y:S01]  /*15b50*/  STL [R1+0xc], R0 ;  /* 0x00000c0001007387 */ /* 0x000be20000100800 */
[C---:B------:R-:W-:Y:S02]  /*15b60*/  SEL R14, R3.reuse, R27, !P4 ;  /* 0x0000001b030e7207 */ /* 0x040fe40006000000 */
[C---:B----4-:R-:W-:Y:S01]  /*15b70*/  SEL R61, R3.reuse, R29, !P4 ;  /* 0x0000001d033d7207 */ /* 0x050fe20006000000 */
[----:B------:R-:W-:Y:S01]  /*15b80*/  STL [R1+0x8], R15 ;  /* 0x0000080f01007387 */ /* 0x000fe20000100800 */
[C---:B------:R-:W-:Y:S02]  /*15b90*/  SEL R60, R3.reuse, R30, !P4 ;  /* 0x0000001e033c7207 */ /* 0x040fe40006000000 */
[C---:B-----5:R-:W-:Y:S02]  /*15ba0*/  SEL R0, R3.reuse, R28, !P4 ;  /* 0x0000001c03007207 */ /* 0x060fe40006000000 */
[C---:B------:R-:W-:Y:S02]  /*15bb0*/  SEL R59, R3.reuse, R31, !P4 ;  /* 0x0000001f033b7207 */ /* 0x040fe40006000000 */
[C---:B------:R-:W-:Y:S01]  /*15bc0*/  SEL R32, R3.reuse, R32, !P4 ;  /* 0x0000002003207207 */ /* 0x040fe20006000000 */
[----:B------:R-:W-:Y:S01]  /*15bd0*/  STL [R1+0x3bac], R0 ;  /* 0x003bac0001007387 */ /* 0x000fe20000100800 */
[----:B------:R-:W-:-:S02]  /*15be0*/  SEL R33, R3, R33, !P4 ;  /* 0x0000002103217207 */ /* 0x000fc40006000000 */
[C---:B------:R-:W-:Y:S01]  /*15bf0*/  SEL R34, R3.reuse, R34, !P4 ;  /* 0x0000002203227207 */ /* 0x040fe20006000000 */
[----:B------:R0:W-:Y:S01]  /*15c00*/  STL [R1+0x4], R14 ;  /* 0x0000040e01007387 */ /* 0x0001e20000100800 */
[----:B------:R-:W-:-:S03]  /*15c10*/  SEL R35, R3, R35, !P4 ;  /* 0x0000002303237207 */ /* 0x000fc60006000000 */
[----:B------:R-:W-:Y:S01]  /*15c20*/  STL [R1+0x3bb0], R61 ;  /* 0x003bb03d01007387 */ /* 0x000fe20000100800 */
[----:B------:R-:W-:-:S03]  /*15c30*/  SEL R36, R3, R36, !P4 ;  /* 0x0000002403247207 */ /* 0x000fc60006000000 */
[----:B------:R-:W-:Y:S01]  /*15c40*/  STL [R1+0x3bb4], R60 ;  /* 0x003bb43c01007387 */ /* 0x000fe20000100800 */
[C---:B------:R-:W-:Y:S01]  /*15c50*/  SEL R37, R3.reuse, R37, !P4 ;  /* 0x0000002503257207 */ /* 0x040fe20006000000 */
[----:B0-----:R-:W0:Y:S02]  /*15c60*/  LDC R14, c[0x0][0x3ac] ;  /* 0x0000eb00ff0e7b82 */ /* 0x001e240000000800 */
[----:B------:R-:W-:Y:S04]  /*15c70*/  STL [R1+0x3bb8], R59 ;  /* 0x003bb83b01007387 */ /* 0x000fe80000100800 */
[----:B------:R-:W-:Y:S04]  /*15c80*/  STL [R1+0x3bbc], R32 ;  /* 0x003bbc2001007387 */ /* 0x000fe80000100800 */
[----:B------:R-:W-:Y:S04]  /*15c90*/  STL [R1+0x3bc0], R33 ;  /* 0x003bc02101007387 */ /* 0x000fe80000100800 */
[----:B------:R-:W-:Y:S04]  /*15ca0*/  STL [R1+0x3bc4], R34 ;  /* 0x003bc42201007387 */ /* 0x000fe80000100800 */
[----:B------:R-:W-:Y:S04]  /*15cb0*/  STL [R1+0x3bc8], R35 ;  /* 0x003bc82301007387 */ /* 0x000fe80000100800 */
[----:B------:R-:W-:Y:S04]  /*15cc0*/  STL [R1+0x3bcc], R36 ;  /* 0x003bcc2401007387 */ /* 0x000fe80000100800 */
[----:B------:R-:W-:Y:S01]  /*15cd0*/  STL [R1+0x3bd0], R37 ;  /* 0x003bd02501007387 */ /* 0x000fe20000100800 */
[----:B--2---:R-:W-:-:S05]  /*15ce0*/  SEL R25, R3, R13, !P4 ;  /* 0x0000000d03197207 */ /* 0x004fca0006000000 */
[----:B------:R-:W-:Y:S01]  /*15cf0*/  STL [R1+0x3bd4], R25 ;  /* 0x003bd41901007387 */ /* 0x000fe20000100800 */
[----:B---3--:R-:W-:-:S05]  /*15d00*/  SEL R23, R3, R12, !P4 ;  /* 0x0000000c03177207 */ /* 0x008fca0006000000 */
[----:B------:R-:W-:Y:S01]  /*15d10*/  STL [R1+0x3bd8], R23 ;  /* 0x003bd81701007387 */ /* 0x000fe20000100800 */
[C---:B------:R-:W-:Y:S02]  /*15d20*/  SEL R22, R3.reuse, R11, !P4 ;  /* 0x0000000b03167207 */ /* 0x040fe40006000000 */
[----:B------:R-:W-:-:S03]  /*15d30*/  SEL R21, R3, R10, !P4 ;  /* 0x0000000a03157207 */ /* 0x000fc60006000000 */
[----:B------:R-:W-:Y:S04]  /*15d40*/  STL [R1+0x3bdc], R22 ;  /* 0x003bdc1601007387 */ /* 0x000fe80000100800 */
[----:B------:R-:W-:Y:S04]  /*15d50*/  STL [R1+0x3be0], R21 ;  /* 0x003be01501007387 */ /* 0x000fe80000100800 */
[----:B------:R-:W2:Y:S01]  /*15d60*/  LDL.LU R13, [R1+0x3ac] ;  /* 0x0003ac00010d7983 */ /* 0x000ea20000300800 */
[----:B------:R-:W-:-:S03]  /*15d70*/  SEL R24, R3, R4, !P4 ;  /* 0x0000000403187207 */ /* 0x000fc60006000000 */
[----:B------:R-:W3:Y:S04]  /*15d80*/  LDL.LU R4, [R1+0x3a8] ;  /* 0x0003a80001047983 */ /* 0x000ee80000300800 */
[----:B------:R-:W4:Y:S04]  /*15d90*/  LDL.LU R12, [R1+0x3a4] ;  /* 0x0003a400010c7983 */ /* 0x000f280000300800 */
[----:B------:R-:W5:Y:S01]  /*15da0*/  LDL.LU R11, [R1+0x3a0] ;  /* 0x0003a000010b7983 */ /* 0x000f620000300800 */
[----:B------:R-:W1:Y:S01]  /*15db0*/  S2R R10, SR_TID.X ;  /* 0x00000000000a7919 */ /* 0x000e620000002100 */
[----:B------:R-:W-:-:S02]  /*15dc0*/  SEL R38, R3, R38, !P4 ;  /* 0x0000002603267207 */ /* 0x000fc40006000000 */
[C---:B------:R-:W-:Y:S02]  /*15dd0*/  SEL R39, R3.reuse, R39, !P4 ;  /* 0x0000002703277207 */ /* 0x040fe40006000000 */
[C---:B------:R-:W-:Y:S01]  /*15de0*/  SEL R40, R3.reuse, R40, !P4 ;  /* 0x0000002803287207 */ /* 0x040fe20006000000 */
[----:B------:R-:W-:Y:S01]  /*15df0*/  STL [R1+0x3be4], R24 ;  /* 0x003be41801007387 */ /* 0x000fe20000100800 */
[C---:B------:R-:W-:Y:S02]  /*15e00*/  SEL R41, R3.reuse, R41, !P4 ;  /* 0x0000002903297207 */ /* 0x040fe40006000000 */
[C---:B------:R-:W-:Y:S01]  /*15e10*/  SEL R42, R3.reuse, R42, !P4 ;  /* 0x0000002a032a7207 */ /* 0x040fe20006000000 */
[----:B------:R-:W-:Y:S01]  /*15e20*/  STL [R1+0x3be8], R38 ;  /* 0x003be82601007387 */ /* 0x000fe20000100800 */
[C---:B------:R-:W-:Y:S02]  /*15e30*/  SEL R43, R3.reuse, R43, !P4 ;  /* 0x0000002b032b7207 */ /* 0x040fe40006000000 */
[C---:B------:R-:W-:Y:S01]  /*15e40*/  SEL R44, R3.reuse, R44, !P4 ;  /* 0x0000002c032c7207 */ /* 0x040fe20006000000 */
[----:B------:R-:W-:Y:S01]  /*15e50*/  STL [R1+0x3bec], R39 ;  /* 0x003bec2701007387 */ /* 0x000fe20000100800 */
[C---:B------:R-:W-:Y:S01]  /*15e60*/  SEL R45, R3.reuse, R45, !P4 ;  /* 0x0000002d032d7207 */ /* 0x040fe20006000000 */
[----:B------:R-:W-:Y:S01]  /*15e70*/  @!P1 IMAD.MOV R9, RZ, RZ, -R9 ;  /* 0x000000ffff099224 */ /* 0x000fe200078e0a09 */
[C---:B------:R-:W-:Y:S01]  /*15e80*/  SEL R46, R3.reuse, R46, !P4 ;  /* 0x0000002e032e7207 */ /* 0x040fe20006000000 */
[----:B------:R-:W-:Y:S01]  /*15e90*/  STL [R1+0x3bf0], R40 ;  /* 0x003bf02801007387 */ /* 0x000fe20000100800 */
[----:B------:R-:W-:Y:S01]  /*15ea0*/  @!P5 IMAD.MOV R8, RZ, RZ, -R8 ;  /* 0x000000ffff08d224 */ /* 0x000fe200078e0a08 */
[----:B------:R-:W-:Y:S01]  /*15eb0*/  SEL R47, R3, R47, !P4 ;  /* 0x0000002f032f7207 */ /* 0x000fe20006000000 */
[----:B------:R-:W-:Y:S01]  /*15ec0*/  @!P6 IMAD.MOV R7, RZ, RZ, -R7 ;  /* 0x000000ffff07e224 */ /* 0x000fe200078e0a07 */
[----:B------:R-:W-:Y:S01]  /*15ed0*/  STL [R1+0x3bf4], R41 ;  /* 0x003bf42901007387 */ /* 0x000fe20000100800 */
[----:B------:R-:W-:Y:S01]  /*15ee0*/  @!P2 IMAD.MOV R6, RZ, RZ, -R6 ;  /* 0x000000ffff06a224 */ /* 0x000fe200078e0a06 */
[----:B-1----:R-:W-:Y:S01]  /*15ef0*/  LOP3.LUT R15, R10, 0x1f, RZ, 0xc0, !PT ;  /* 0x0000001f0a0f7812 */ /* 0x002fe200078ec0ff */
[----:B------:R-:W-:-:S04]  /*15f00*/  @!P0 IMAD.MOV R5, RZ, RZ, -R5 ;  /* 0x000000ffff058224 */ /* 0x000fc800078e0a05 */
[CC--:B0-----:R-:W-:Y:S01]  /*15f10*/  IMAD R19, R15.reuse, R14.reuse, RZ ;  /* 0x0000000e0f137224 */ /* 0x0c1fe200078e02ff */
[----:B------:R-:W-:Y:S01]  /*15f20*/  STL [R1+0x3bf8], R42 ;  /* 0x003bf82a01007387 */ /* 0x000fe20000100800 */
[----:B------:R-:W-:Y:S02]  /*15f30*/  @!P3 IMAD.MOV R2, RZ, RZ, -R2 ;  /* 0x000000ffff02b224 */ /* 0x000fe400078e0a02 */
[----:B------:R-:W-:Y:S01]  /*15f40*/  IMAD R10, R15, R14, RZ ;  /* 0x0000000e0f0a7224 */ /* 0x000fe200078e02ff */
[----:B------:R-:W-:Y:S01]  /*15f50*/  STL [R1+0x3bfc], R43 ;  /* 0x003bfc2b01007387 */ /* 0x000fe20000100800 */
[----:B------:R-:W-:Y:S01]  /*15f60*/  IMAD R19, R14, 0x20, R19 ;  /* 0x000000200e137824 */ /* 0x000fe200078e0213 */
[C---:B------:R-:W-:Y:S02]  /*15f70*/  SEL R48, R3.reuse, R48, !P4 ;  /* 0x0000003003307207 */ /* 0x040fe40006000000 */
[----:B------:R-:W-:Y:S01]  /*15f80*/  STL [R1+0x3c00], R44 ;  /* 0x003c002c01007387 */ /* 0x000fe20000100800 */
[----:B------:R-:W-:-:S02]  /*15f90*/  SEL R49, R3, R49, !P4 ;  /* 0x0000003103317207 */ /* 0x000fc40006000000 */
        /* <DEDUP_REMOVED lines=8> */
[----:B------:R-:W-:-:S02]  /*16020*/  SEL R55, R3, R55, !P4 ;  /* 0x0000003703377207 */ /* 0x000fc40006000000 */
[C---:B------:R-:W-:Y:S02]  /*16030*/  SEL R56, R3.reuse, R56, !P4 ;  /* 0x0000003803387207 */ /* 0x040fe40006000000 */
[C---:B------:R-:W-:Y:S02]  /*16040*/  SEL R57, R3.reuse, R57, !P4 ;  /* 0x0000003903397207 */ /* 0x040fe40006000000 */
[C---:B------:R-:W-:Y:S02]  /*16050*/  SEL R58, R3.reuse, R58, !P4 ;  /* 0x0000003a033a7207 */ /* 0x040fe40006000000 */
[C---:B------:R-:W-:Y:S02]  /*16060*/  SEL R26, R3.reuse, R9, !P4 ;  /* 0x00000009031a7207 */ /* 0x040fe40006000000 */
[C---:B------:R-:W-:Y:S02]  /*16070*/  SEL R27, R3.reuse, R8, !P4 ;  /* 0x00000008031b7207 */ /* 0x040fe40006000000 */
[----:B------:R-:W-:-:S02]  /*16080*/  SEL R28, R3, R7, !P4 ;  /* 0x00000007031c7207 */ /* 0x000fc40006000000 */
[C---:B------:R-:W-:Y:S02]  /*16090*/  SEL R29, R3.reuse, R6, !P4 ;  /* 0x00000006031d7207 */ /* 0x040fe40006000000 */
[C---:B------:R-:W-:Y:S02]  /*160a0*/  SEL R30, R3.reuse, R5, !P4 ;  /* 0x00000005031e7207 */ /* 0x040fe40006000000 */
[----:B------:R-:W-:Y:S02]  /*160b0*/  SEL R31, R3, R2, !P4 ;  /* 0x00000002031f7207 */ /* 0x000fe40006000000 */
[----:B------:R-:W-:Y:S01]  /*160c0*/  IADD3 R15, P0, PT, R10, UR22, RZ ;  /* 0x000000160a0f7c10 */ /* 0x000fe2000ff1e0ff */
[----:B------:R-:W-:Y:S01]  /*160d0*/  STL [R1+0x3c10], R48 ;  /* 0x003c103001007387 */ /* 0x000fe20000100800 */
[----:B------:R-:W-:-:S03]  /*160e0*/  IADD3 R6, P4, PT, R19, UR22, RZ ;  /* 0x0000001613067c10 */ /* 0x000fc6000ff9e0ff */
[----:B------:R-:W-:Y:S01]  /*160f0*/  STL [R1+0x3c14], R49 ;  /* 0x003c143101007387 */ /* 0x000fe20000100800 */
[----:B------:R-:W-:-:S03]  /*16100*/  LEA.HI.X.SX32 R20, R10, UR23, 0x1, P0 ;  /* 0x000000170a147c11 */ /* 0x000fc600080f0eff */
[----:B------:R-:W-:Y:S04]  /*16110*/  STL [R1+0x3c18], R50 ;  /* 0x003c183201007387 */ /* 0x000fe80000100800 */
[----:B------:R-:W-:Y:S04]  /*16120*/  STL [R1+0x3b8c], R15 ;  /* 0x003b8c0f01007387 */ /* 0x000fe80000100800 */
[----:B------:R0:W-:Y:S04]  /*16130*/  STL [R1+0x3b90], R6 ;  /* 0x003b900601007387 */ /* 0x0001e80000100800 */
[----:B------:R-:W-:Y:S01]  /*16140*/  STL [R1+0x3b84], R20 ;  /* 0x003b841401007387 */ /* 0x000fe20000100800 */
[----:B--2---:R-:W-:-:S02]  /*16150*/  IMAD R5, R13, UR45, RZ ;  /* 0x0000002d0d057c24 */ /* 0x004fc4000f8e02ff */
[----:B---3--:R-:W-:-:S03]  /*16160*/  IMAD R4, R4, UR45, RZ ;  /* 0x0000002d04047c24 */ /* 0x008fc6000f8e02ff */
[----:B0-----:R-:W-:Y:S01]  /*16170*/  IADD3 R6, P0, PT, R5, UR20, RZ ;  /* 0x0000001405067c10 */ /* 0x001fe2000ff1e0ff */
[----:B----4-:R-:W-:Y:S01]  /*16180*/  IMAD R3, R12, UR45, RZ ;  /* 0x0000002d0c037c24 */ /* 0x010fe2000f8e02ff */
[----:B------:R-:W-:Y:S01]  /*16190*/  IADD3 R0, P1, PT, R4, UR20, RZ ;  /* 0x0000001404007c10 */ /* 0x000fe2000ff3e0ff */
[----:B-----5:R-:W-:-:S03]  /*161a0*/  IMAD R2, R11, UR45, RZ ;  /* 0x0000002d0b027c24 */ /* 0x020fc6000f8e02ff */
[----:B------:R-:W-:Y:S01]  /*161b0*/  IADD3 R7, P2, PT, R3, UR20, RZ ;  /* 0x0000001403077c10 */ /* 0x000fe2000ff5e0ff */
[----:B------:R0:W-:Y:S01]  /*161c0*/  STL [R1+0x1fa4], R6 ;  /* 0x001fa40601007387 */ /* 0x0001e20000100800 */
[----:B------:R-:W-:-:S03]  /*161d0*/  LEA.HI.X.SX32 R4, R4, UR21, 0x1, P1 ;  /* 0x0000001504047c11 */ /* 0x000fc600088f0eff */
[----:B------:R1:W-:Y:S01]  /*161e0*/  STL [R1+0x1fac], R0 ;  /* 0x001fac0001007387 */ /* 0x0003e20000100800 */
[----:B------:R-:W-:Y:S02]  /*161f0*/  LEA.HI.X.SX32 R3, R3, UR21, 0x1, P2 ;  /* 0x0000001503037c11 */ /* 0x000fe400090f0eff */
[----:B0-----:R-:W-:Y:S01]  /*16200*/  IADD3 R6, P3, PT, R2, UR20, RZ ;  /* 0x0000001402067c10 */ /* 0x001fe2000ff7e0ff */
[----:B------:R-:W-:Y:S01]  /*16210*/  STL [R1+0x1fb4], R7 ;  /* 0x001fb40701007387 */ /* 0x000fe20000100800 */
[----:B-1----:R-:W-:-:S03]  /*16220*/  LEA.HI.X.SX32 R0, R5, UR21, 0x1, P0 ;  /* 0x0000001505007c11 */ /* 0x002fc600080f0eff */
[----:B------:R-:W-:Y:S04]  /*16230*/  STL [R1+0x1fbc], R6 ;  /* 0x001fbc0601007387 */ /* 0x000fe80000100800 */
[----:B------:R0:W-:Y:S04]  /*16240*/  STL [R1+0x1fa0], R0 ;  /* 0x001fa00001007387 */ /* 0x0001e80000100800 */
[----:B------:R-:W-:Y:S04]  /*16250*/  STL [R1+0x1fa8], R4 ;  /* 0x001fa80401007387 */ /* 0x000fe80000100800 */
[----:B------:R-:W2:Y:S01]  /*16260*/  LDL.LU R42, [R1+0x184] ;  /* 0x00018400012a7983 */ /* 0x000ea20000300800 */
[----:B0-----:R-:W-:-:S03]  /*16270*/  LEA.HI.X.SX32 R0, R2, UR21, 0x1, P3 ;  /* 0x0000001502007c11 */ /* 0x001fc600098f0eff */
[----:B------:R-:W-:Y:S04]  /*16280*/  STL [R1+0x1fb0], R3 ;  /* 0x001fb00301007387 */ /* 0x000fe80000100800 */
[----:B------:R-:W3:Y:S04]  /*16290*/  LDL.LU R41, [R1+0x180] ;  /* 0x0001800001297983 */ /* 0x000ee80000300800 */
[----:B------:R0:W-:Y:S04]  /*162a0*/  STL [R1+0x1fb8], R0 ;  /* 0x001fb80001007387 */ /* 0x0001e80000100800 */
[----:B------:R-:W4:Y:S04]  /*162b0*/  LDL.LU R40, [R1+0x17c] ;  /* 0x00017c0001287983 */ /* 0x000f280000300800 */
[----:B------:R-:W5:Y:S04]  /*162c0*/  LDL.LU R39, [R1+0x178] ;  /* 0x0001780001277983 */ /* 0x000f680000300800 */
[----:B------:R-:W2:Y:S04]  /*162d0*/  LDL.LU R38, [R1+0xa4] ;  /* 0x0000a40001267983 */ /* 0x000ea80000300800 */
        /* <DEDUP_REMOVED lines=14> */
[----:B0-----:R-:W2:Y:S04]  /*163c0*/  LDL.LU R0, [R1+0x68] ;  /* 0x0000680001007983 */ /* 0x001ea80000300800 */
        /* <DEDUP_REMOVED lines=8> */
[----:B------:R-:W-:-:S05]  /*16450*/  LEA.HI.X.SX32 R19, R19, UR23, 0x1, P4 ;  /* 0x0000001713137c11 */ /* 0x000fca000a0f0eff */
[----:B------:R-:W-:Y:S01]  /*16460*/  STL [R1+0x3b88], R19 ;  /* 0x003b881301007387 */ /* 0x000fe20000100800 */
[----:B---3--:R-:W-:Y:S02]  /*16470*/  IMAD R4, R41, UR47, RZ ;  /* 0x0000002f29047c24 */ /* 0x008fe4000f8e02ff */
[----:B----4-:R-:W-:-:S03]  /*16480*/  IMAD R2, R40, UR47, RZ ;  /* 0x0000002f28027c24 */ /* 0x010fc6000f8e02ff */
[----:B------:R2:W-:Y:S01]  /*16490*/  STL [R1+0xb0], R4 ;  /* 0x0000b00401007387 */ /* 0x0005e20000100800 */
[----:B-----5:R-:W-:-:S03]  /*164a0*/  IMAD R3, R39, UR47, RZ ;  /* 0x0000002f27037c24 */ /* 0x020fc6000f8e02ff */
[----:B------:R0:W-:Y:S04]  /*164b0*/  STL [R1+0xac], R2 ;  /* 0x0000ac0201007387 */ /* 0x0001e80000100800 */
[----:B------:R1:W-:Y:S01]  /*164c0*/  STL [R1+0xa8], R3 ;  /* 0x0000a80301007387 */ /* 0x0003e20000100800 */
[----:B--2---:R-:W-:Y:S02]  /*164d0*/  IMAD R4, R38, UR47, RZ ;  /* 0x0000002f26047c24 */ /* 0x004fe4000f8e02ff */
[----:B0-----:R-:W-:-:S03]  /*164e0*/  IMAD R2, R24, UR47, RZ ;  /* 0x0000002f18027c24 */ /* 0x001fc6000f8e02ff */
[----:B------:R0:W-:Y:S01]  /*164f0*/  STL [R1+0xa4], R4 ;  /* 0x0000a40401007387 */ /* 0x0001e20000100800 */
[----:B-1----:R-:W-:-:S03]  /*16500*/  IMAD R3, R21, UR47, RZ ;  /* 0x0000002f15037c24 */ /* 0x002fc6000f8e02ff */
[----:B------:R1:W-:Y:S04]  /*16510*/  STL [R1+0xa0], R2 ;  /* 0x0000a00201007387 */ /* 0x0003e80000100800 */
[----:B------:R2:W-:Y:S01]  /*16520*/  STL [R1+0x9c], R3 ;  /* 0x00009c0301007387 */ /* 0x0005e20000100800 */
[----:B0-----:R-:W-:Y:S02]  /*16530*/  IMAD R4, R22, UR47, RZ ;  /* 0x0000002f16047c24 */ /* 0x001fe4000f8e02ff */
[----:B-1----:R-:W-:-:S03]  /*16540*/  IMAD R2, R23, UR47, RZ ;  /* 0x0000002f17027c24 */ /* 0x002fc6000f8e02ff */
[----:B------:R0:W-:Y:S01]  /*16550*/  STL [R1+0x98], R4 ;  /* 0x0000980401007387 */ /* 0x0001e20000100800 */
[----:B--2---:R-:W-:-:S03]  /*16560*/  IMAD R3, R25, UR47, RZ ;  /* 0x0000002f19037c24 */ /* 0x004fc6000f8e02ff */
        /* <DEDUP_REMOVED lines=15> */
[----:B------:R-:W-:Y:S02]  /*16660*/  IMAD R0, R0, UR47, RZ ;  /* 0x0000002f00007c24 */ /* 0x000fe4000f8e02ff */
[----:B-1----:R-:W-:Y:S01]  /*16670*/  IMAD R2, R60, UR47, RZ ;  /* 0x0000002f3c027c24 */ /* 0x002fe2000f8e02ff */
[----:B------:R-:W-:Y:S01]  /*16680*/  STL [R1+0x74], R4 ;  /* 0x0000740401007387 */ /* 0x000fe20000100800 */
[----:B--2---:R-:W-:-:S03]  /*16690*/  IMAD R3, R61, UR47, RZ ;  /* 0x0000002f3d037c24 */ /* 0x004fc6000f8e02ff */
[----:B------:R0:W-:Y:S04]  /*166a0*/  STL [R1+0x70], R2 ;  /* 0x0000700201007387 */ /* 0x0001e80000100800 */
        /* <DEDUP_REMOVED lines=10> */
[----:B------:R-:W-:Y:S01]  /*16750*/  STL [R1+0x58], R2 ;  /* 0x0000580201007387 */ /* 0x000fe20000100800 */
[----:B--2---:R-:W-:-:S03]  /*16760*/  IMAD R0, R12, UR47, RZ ;  /* 0x0000002f0c007c24 */ /* 0x004fc6000f8e02ff */
[----:B------:R0:W-:Y:S01]  /*16770*/  STL [R1+0x54], R3 ;  /* 0x0000540301007387 */ /* 0x0001e20000100800 */
[----:B------:R-:W-:-:S03]  /*16780*/  IMAD R20, R42, UR47, RZ ;  /* 0x0000002f2a147c24 */ /* 0x000fc6000f8e02ff */
[----:B------:R1:W-:Y:S04]  /*16790*/  STL [R1+0x50], R0 ;  /* 0x0000500001007387 */ /* 0x0003e80000100800 */
[----:B------:R-:W2:Y:S04]  /*167a0*/  LDL.LU R45, [R1+0x120] ;  /* 0x00012000012d7983 */ /* 0x000ea80000300800 */
[----:B------:R-:W3:Y:S01]  /*167b0*/  LDL.LU R44, [R1+0x118] ;  /* 0x00011800012c7983 */ /* 0x000ee20000300800 */
[----:B0-----:R-:W-:-:S03]  /*167c0*/  IMAD R3, R10, UR47, RZ ;  /* 0x0000002f0a037c24 */ /* 0x001fc6000f8e02ff */
[----:B------:R-:W4:Y:S01]  /*167d0*/  LDL.LU R43, [R1+0x114] ;  /* 0x00011400012b7983 */ /* 0x000f220000300800 */
[----:B------:R-:W-:-:S03]  /*167e0*/  IMAD R2, R11, UR47, RZ ;  /* 0x0000002f0b027c24 */ /* 0x000fc6000f8e02ff */
        /* <DEDUP_REMOVED lines=11> */
[----:B------:R-:W3:Y:S04]  /*168a0*/  LDL.LU R39, [R1+0x2a8] ;  /* 0x0002a80001277983 */ /* 0x000ee80000300800 */
[----:B------:R-:W4:Y:S04]  /*168b0*/  LDL.LU R38, [R1+0x2c0] ;  /* 0x0002c00001267983 */ /* 0x000f280000300800 */
[----:B------:R-:W5:Y:S04]  /*168c0*/  LDL.LU R24, [R1+0x2cc] ;  /* 0x0002cc0001187983 */ /* 0x000f680000300800 */
        /* <DEDUP_REMOVED lines=13> */
[----:B-1----:R-:W5:Y:S01]  /*169a0*/  LDL.LU R0, [R1+0x37c] ;  /* 0x00037c0001007983 */ /* 0x002f620000300800 */
[----:B--2---:R-:W-:-:S02]  /*169b0*/  IMAD R15, R40, UR47, RZ ;  /* 0x0000002f280f7c24 */ /* 0x004fc4000f8e02ff */
[----:B---3--:R-:W-:-:S03]  /*169c0*/  IMAD R6, R39, UR47, RZ ;  /* 0x0000002f27067c24 */ /* 0x008fc6000f8e02ff */
[----:B------:R5:W-:Y:S01]  /*169d0*/  STL [R1+0xf0], R15 ;  /* 0x0000f00f01007387 */ /* 0x000be20000100800 */
[----:B----4-:R-:W-:-:S03]  /*169e0*/  IMAD R19, R38, UR47, RZ ;  /* 0x0000002f26137c24 */ /* 0x010fc6000f8e02ff */
[----:B------:R0:W-:Y:S01]  /*169f0*/  STL [R1+0xf4], R6 ;  /* 0x0000f40601007387 */ /* 0x0001e20000100800 */
[----:B-----5:R-:W-:-:S03]  /*16a00*/  IMAD R15, R24, UR47, RZ ;  /* 0x0000002f180f7c24 */ /* 0x020fc6000f8e02ff */
[----:B------:R1:W-:Y:S01]  /*16a10*/  STL [R1+0xf8], R19 ;  /* 0x0000f81301007387 */ /* 0x0003e20000100800 */
[----:B0-----:R-:W-:-:S03]  /*16a20*/  IMAD R6, R21, UR47, RZ ;  /* 0x0000002f15067c24 */ /* 0x001fc6000f8e02ff */
[----:B------:R0:W-:Y:S01]  /*16a30*/  STL [R1+0xfc], R15 ;  /* 0x0000fc0f01007387 */ /* 0x0001e20000100800 */
[----:B-1----:R-:W-:-:S03]  /*16a40*/  IMAD R19, R22, UR47, RZ ;  /* 0x0000002f16137c24 */ /* 0x002fc6000f8e02ff */
[----:B------:R1:W-:Y:S01]  /*16a50*/  STL [R1+0x100], R6 ;  /* 0x0001000601007387 */ /* 0x0003e20000100800 */
[----:B0-----:R-:W-:-:S03]  /*16a60*/  IMAD R15, R23, UR47, RZ ;  /* 0x0000002f170f7c24 */ /* 0x001fc6000f8e02ff */
[----:B------:R0:W-:Y:S04]  /*16a70*/  STL [R1+0x104], R19 ;  /* 0x0001041301007387 */ /* 0x0001e80000100800 */
[----:B------:R2:W-:Y:S01]  /*16a80*/  STL [R1+0x10c], R15 ;  /* 0x00010c0f01007387 */ /* 0x0005e20000100800 */
[----:B-1----:R-:W-:Y:S02]  /*16a90*/  IMAD R6, R25, UR47, RZ ;  /* 0x0000002f19067c24 */ /* 0x002fe4000f8e02ff */
[----:B0-----:R-:W-:-:S03]  /*16aa0*/  IMAD R19, R37, UR47, RZ ;  /* 0x0000002f25137c24 */ /* 0x001fc6000f8e02ff */
        /* <DEDUP_REMOVED lines=15> */
[----:B------:R-:W-:Y:S01]  /*16ba0*/  STL [R1+0x184], R15 ;  /* 0x0001840f01007387 */ /* 0x000fe20000100800 */
[----:B0-----:R-:W-:-:S03]  /*16bb0*/  IMAD R6, R61, UR47, RZ ;  /* 0x0000002f3d067c24 */ /* 0x001fc6000f8e02ff */
[----:B-1----:R-:W2:Y:S01]  /*16bc0*/  LDL.LU R19, [R1+0x378] ;  /* 0x0003780001137983 */ /* 0x002ea20000300800 */
[----:B------:R-:W-:-:S03]  /*16bd0*/  IMAD R0, R0, UR47, RZ ;  /* 0x0000002f00007c24 */ /* 0x000fc6000f8e02ff */
[----:B------:R0:W-:Y:S04]  /*16be0*/  STL [R1+0x204], R6 ;  /* 0x0002040601007387 */ /* 0x0001e80000100800 */
[----:B0-----:R-:W3:Y:S04]  /*16bf0*/  LDL.LU R6, [R1+0x374] ;  /* 0x0003740001067983 */ /* 0x001ee80000300800 */
[----:B------:R0:W-:Y:S04]  /*16c00*/  STL [R1+0x28c], R0 ;  /* 0x00028c0001007387 */ /* 0x0001e80000100800 */
[----:B------:R-:W4:Y:S04]  /*16c10*/  LDL.LU R15, [R1+0x370] ;  /* 0x00037000010f7983 */ /* 0x000f280000300800 */
[----:B------:R-:W5:Y:S04]  /*16c20*/  LDL.LU R50, [R1+0x368] ;  /* 0x0003680001327983 */ /* 0x000f680000300800 */
[----:B------:R-:W5:Y:S04]  /*16c30*/  LDL.LU R49, [R1+0x364] ;  /* 0x0003640001317983 */ /* 0x000f680000300800 */
[----:B------:R-:W5:Y:S04]  /*16c40*/  LDL.LU R48, [R1+0x360] ;  /* 0x0003600001307983 */ /* 0x000f680000300800 */
[----:B------:R-:W5:Y:S01]  /*16c50*/  LDL.LU R47, [R1+0x358] ;  /* 0x00035800012f7983 */ /* 0x000f620000300800 */
[----:B------:R-:W-:-:S03]  /*16c60*/  IMAD R4, R45, UR47, RZ ;  /* 0x0000002f2d047c24 */ /* 0x000fc6000f8e02ff */
[----:B------:R-:W5:Y:S01]  /*16c70*/  LDL.LU R46, [R1+0x354] ;  /* 0x00035400012e7983 */ /* 0x000f620000300800 */
[----:B------:R-:W-:Y:S02]  /*16c80*/  IMAD R5, R44, UR47, RZ ;  /* 0x0000002f2c057c24 */ /* 0x000fe4000f8e02ff */
[----:B------:R-:W-:Y:S01]  /*16c90*/  IMAD R7, R43, UR47, RZ ;  /* 0x0000002f2b077c24 */ /* 0x000fe2000f8e02ff */
[----:B------:R-:W5:Y:S04]  /*16ca0*/  LDL.LU R45, [R1+0x350] ;  /* 0x00035000012d7983 */ /* 0x000f680000300800 */
[----:B------:R-:W5:Y:S01]  /*16cb0*/  LDL.LU R44, [R1+0x34c] ;  /* 0x00034c00012c7983 */ /* 0x000f620000300800 */
[----:B------:R-:W-:-:S03]  /*16cc0*/  IMAD R8, R42, UR47, RZ ;  /* 0x0000002f2a087c24 */ /* 0x000fc6000f8e02ff */
[----:B------:R-:W5:Y:S01]  /*16cd0*/  LDL.LU R43, [R1+0x348] ;  /* 0x00034800012b7983 */ /* 0x000f620000300800 */
[----:B------:R-:W-:-:S03]  /*16ce0*/  IMAD R9, R41, UR47, RZ ;  /* 0x0000002f29097c24 */ /* 0x000fc6000f8e02ff */
        /* <DEDUP_REMOVED lines=19> */
[----:B0-----:R-:W5:Y:S01]  /*16e20*/  LDL.LU R0, [R1+0x2ec] ;  /* 0x0002ec0001007983 */ /* 0x001f620000300800 */
[----:B--2---:R-:W-:-:S05]  /*16e30*/  IMAD R19, R19, UR47, RZ ;  /* 0x0000002f13137c24 */ /* 0x004fca000f8e02ff */
[----:B------:R3:W-:Y:S02]  /*16e40*/  STL [R1+0x2a8], R19 ;  /* 0x0002a81301007387 */ /* 0x0007e40000100800 */
[----:B---3--:R-:W-:-:S05]  /*16e50*/  IMAD R19, R6, UR47, RZ ;  /* 0x0000002f06137c24 */ /* 0x008fca000f8e02ff */
[----:B------:R5:W-:Y:S01]  /*16e60*/  STL [R1+0x2c0], R19 ;  /* 0x0002c01301007387 */ /* 0x000be20000100800 */
[----:B----4-:R-:W-:Y:S02]  /*16e70*/  IMAD R6, R15, UR47, RZ ;  /* 0x0000002f0f067c24 */ /* 0x010fe4000f8e02ff */
[----:B-----5:R-:W-:Y:S02]  /*16e80*/  IMAD R19, R50, UR47, RZ ;  /* 0x0000002f32137c24 */ /* 0x020fe4000f8e02ff */
[----:B------:R-:W-:Y:S01]  /*16e90*/  IMAD R15, R49, UR47, RZ ;  /* 0x0000002f310f7c24 */ /* 0x000fe2000f8e02ff */
[----:B------:R0:W-:Y:S04]  /*16ea0*/  STL [R1+0x2cc], R6 ;  /* 0x0002cc0601007387 */ /* 0x0001e80000100800 */
[----:B------:R1:W-:Y:S04]  /*16eb0*/  STL [R1+0x2e0], R19 ;  /* 0x0002e01301007387 */ /* 0x0003e80000100800 */
[----:B------:R2:W-:Y:S01]  /*16ec0*/  STL [R1+0x304], R15 ;  /* 0x0003040f01007387 */ /* 0x0005e20000100800 */
[----:B0-----:R-:W-:-:S02]  /*16ed0*/  IMAD R6, R48, UR47, RZ ;  /* 0x0000002f30067c24 */ /* 0x001fc4000f8e02ff */
        /* <DEDUP_REMOVED lines=272> */
[----:B----4-:R-:W-:-:S05]  /*17fe0*/  IMAD R6, R15, UR47, RZ ;  /* 0x0000002f0f067c24 */ /* 0x010fca000f8e02ff */
[----:B------:R0:W-:Y:S01]  /*17ff0*/  STL [R1+0x3c8], R6 ;  /* 0x0003c80601007387 */ /* 0x0001e20000100800 */
[----:B-----5:R-:W-:Y:S02]  /*18000*/  IMAD R19, R50, UR47, RZ ;  /* 0x0000002f32137c24 */ /* 0x020fe4000f8e02ff */
[----:B------:R-:W-:-:S03]  /*18010*/  IMAD R15, R49, UR47, RZ ;  /* 0x0000002f310f7c24 */ /* 0x000fc6000f8e02ff */
        /* <DEDUP_REMOVED lines=44> */
[----:B------:R1:W-:Y:S01]  /*182e0*/  STL [R1+0x45c], R15 ;  /* 0x00045c0f01007387 */ /* 0x0003e20000100800 */
[----:B------:R-:W-:-:S03]  /*182f0*/  IMAD R0, R0, UR47, RZ ;  /* 0x0000002f00007c24 */ /* 0x000fc6000f8e02ff */
[----:B------:R2:W-:Y:S01]  /*18300*/  STL [R1+0x460], R6 ;  /* 0x0004600601007387 */ /* 0x0005e20000100800 */
[----:B0-----:R-:W-:Y:S02]  /*18310*/  IMAD R19, R59, UR47, RZ ;  /* 0x0000002f3b137c24 */ /* 0x001fe4000f8e02ff */
[----:B-1----:R-:W-:-:S03]  /*18320*/  IMAD R15, R60, UR47, RZ ;  /* 0x0000002f3c0f7c24 */ /* 0x002fc6000f8e02ff */
[----:B------:R-:W-:Y:S01]  /*18330*/  STL [R1+0x468], R19 ;  /* 0x0004681301007387 */ /* 0x000fe20000100800 */
[----:B--2---:R-:W-:-:S03]  /*18340*/  IMAD R6, R61, UR47, RZ ;  /* 0x0000002f3d067c24 */ /* 0x004fc6000f8e02ff */
[----:B------:R-:W-:Y:S04]  /*18350*/  STL [R1+0x470], R15 ;  /* 0x0004700f01007387 */ /* 0x000fe80000100800 */
[----:B------:R-:W2:Y:S04]  /*18360*/  LDL.LU R50, [R1+0x148] ;  /* 0x0001480001327983 */ /* 0x000ea80000300800 */
[----:B------:R-:W-:Y:S04]  /*18370*/  STL [R1+0x474], R6 ;  /* 0x0004740601007387 */ /* 0x000fe80000100800 */
[----:B------:R-:W3:Y:S04]  /*18380*/  LDL.LU R49, [R1+0x144] ;  /* 0x0001440001317983 */ /* 0x000ee80000300800 */
        /* <DEDUP_REMOVED lines=26> */
[----:B0-----:R-:W5:Y:S04]  /*18530*/  LDL.LU R0, [R1+0x10] ;  /* 0x0000100001007983 */ /* 0x001f680000300800 */
[----:B------:R-:W5:Y:S04]  /*18540*/  LDL.LU R19, [R1+0xc] ;  /* 0x00000c0001137983 */ /* 0x000f680000300800 */
[----:B------:R-:W5:Y:S04]  /*18550*/  LDL.LU R6, [R1+0x8] ;  /* 0x0000080001067983 */ /* 0x000f680000300800 */
[----:B------:R-:W5:Y:S01]  /*18560*/  LDL.LU R15, [R1+0x4] ;  /* 0x00000400010f7983 */ /* 0x000f620000300800 */
[----:B--2---:R-:W-:-:S05]  /*18570*/  IMAD R50, R50, UR47, RZ ;  /* 0x0000002f32327c24 */ /* 0x004fca000f8e02ff */
[----:B------:R0:W-:Y:S01]  /*18580*/  STL [R1+0x480], R50 ;  /* 0x0004803201007387 */ /* 0x0001e20000100800 */
[----:B---3--:R-:W-:-:S03]  /*18590*/  IMAD R49, R49, UR47, RZ ;  /* 0x0000002f31317c24 */ /* 0x008fc6000f8e02ff */
[----:B0-----:R-:W2:Y:S01]  /*185a0*/  LDL.LU R50, [R1+0x3c18] ;  /* 0x003c180001327983 */ /* 0x001ea20000300800 */
[----:B----4-:R-:W-:-:S03]  /*185b0*/  IMAD R48, R48, UR47, RZ ;  /* 0x0000002f30307c24 */ /* 0x010fc6000f8e02ff */
[----:B------:R0:W-:Y:S01]  /*185c0*/  STL [R1+0x488], R49 ;  /* 0x0004883101007387 */ /* 0x0001e20000100800 */
[----:B-----5:R-:W-:Y:S02]  /*185d0*/  IMAD R47, R47, UR47, RZ ;  /* 0x0000002f2f2f7c24 */ /* 0x020fe4000f8e02ff */
[----:B------:R-:W-:Y:S01]  /*185e0*/  IMAD R46, R46, UR47, RZ ;  /* 0x0000002f2e2e7c24 */ /* 0x000fe2000f8e02ff */
[----:B0-----:R-:W3:Y:S01]  /*185f0*/  LDL.LU R49, [R1+0x3c14] ;  /* 0x003c140001317983 */ /* 0x001ee20000300800 */
[----:B------:R-:W-:-:S03]  /*18600*/  IMAD R45, R45, UR47, RZ ;  /* 0x0000002f2d2d7c24 */ /* 0x000fc6000f8e02ff */
[----:B------:R0:W-:Y:S01]  /*18610*/  STL [R1+0x48c], R48 ;  /* 0x00048c3001007387 */ /* 0x0001e20000100800 */
[----:B------:R-:W-:Y:S02]  /*18620*/  IMAD R44, R44, UR47, RZ ;  /* 0x0000002f2c2c7c24 */ /* 0x000fe4000f8e02ff */
[----:B------:R-:W-:Y:S01]  /*18630*/  IMAD R43, R43, UR47, RZ ;  /* 0x0000002f2b2b7c24 */ /* 0x000fe2000f8e02ff */
[----:B0-----:R-:W4:Y:S04]  /*18640*/  LDL.LU R48, [R1+0x3c10] ;  /* 0x003c100001307983 */ /* 0x001f280000300800 */
[----:B------:R0:W-:Y:S01]  /*18650*/  STL [R1+0x494], R47 ;  /* 0x0004942f01007387 */ /* 0x0001e20000100800 */
[----:B------:R-:W-:Y:S02]  /*18660*/  IMAD R42, R42, UR47, RZ ;  /* 0x0000002f2a2a7c24 */ /* 0x000fe4000f8e02ff */
[----:B------:R-:W-:Y:S01]  /*18670*/  IMAD R41, R41, UR47, RZ ;  /* 0x0000002f29297c24 */ /* 0x000fe2000f8e02ff */
[----:B0-----:R-:W5:Y:S04]  /*18680*/  LDL.LU R47, [R1+0x3c0c] ;  /* 0x003c0c00012f7983 */ /* 0x001f680000300800 */
[----:B------:R0:W-:Y:S01]  /*18690*/  STL [R1+0x49c], R46 ;  /* 0x00049c2e01007387 */ /* 0x0001e20000100800 */
[----:B------:R-:W-:-:S03]  /*186a0*/  IMAD R40, R40, UR47, RZ ;  /* 0x0000002f28287c24 */ /* 0x000fc6000f8e02ff */
[----:B0-----:R-:W2:Y:S04]  /*186b0*/  LDL.LU R46, [R1+0x3c08] ;  /* 0x003c0800012e7983 */ /* 0x001ea80000300800 */
        /* <DEDUP_REMOVED lines=60> */
[----:B0-----:R-:W3:Y:S04]  /*18a80*/  LDL.LU R61, [R1+0x3bb0] ;  /* 0x003bb000013d7983 */ /* 0x001ee80000300800 */
[----:B------:R0:W-:Y:S04]  /*18a90*/  STL [R1+0x530], R0 ;  /* 0x0005300001007387 */ /* 0x0001e80000100800 */
[----:B0-----:R-:W4:Y:S01]  /*18aa0*/  LDL.LU R0, [R1+0x3bac] ;  /* 0x003bac0001007983 */ /* 0x001f220000300800 */
[----:B------:R-:W-:-:S05]  /*18ab0*/  IMAD R19, R19, UR47, RZ ;  /* 0x0000002f13137c24 */ /* 0x000fca000f8e02ff */
[----:B------:R0:W-:Y:S02]  /*18ac0*/  STL [R1+0x53c], R19 ;  /* 0x00053c1301007387 */ /* 0x0001e40000100800 */
[----:B0-----:R-:W-:Y:S02]  /*18ad0*/  IMAD R19, R6, UR47, RZ ;  /* 0x0000002f06137c24 */ /* 0x001fe4000f8e02ff */
[----:B------:R-:W-:-:S03]  /*18ae0*/  IMAD R6, R15, UR47, RZ ;  /* 0x0000002f0f067c24 */ /* 0x000fc6000f8e02ff */
[----:B------:R-:W-:Y:S04]  /*18af0*/  STL [R1+0x540], R19 ;  /* 0x0005401301007387 */ /* 0x000fe80000100800 */
[----:B------:R2:W-:Y:S02]  /*18b00*/  STL [R1+0x548], R6 ;  /* 0x0005480601007387 */ /* 0x0005e40000100800 */
[----:B--2---:R-:W-:Y:S02]  /*18b10*/  IMAD R6, R60, UR47, RZ ;  /* 0x0000002f3c067c24 */ /* 0x004fe4000f8e02ff */
[----:B---3--:R-:W-:Y:S02]  /*18b20*/  IMAD R15, R61, UR47, RZ ;  /* 0x0000002f3d0f7c24 */ /* 0x008fe4000f8e02ff */
[----:B----4-:R-:W-:-:S05]  /*18b30*/  IMAD R0, R0, UR47, RZ ;  /* 0x0000002f00007c24 */ /* 0x010fca000f8e02ff */
[----:B------:R0:W-:Y:S04]  /*18b40*/  STL [R1+0x54c], R0 ;  /* 0x00054c0001007387 */ /* 0x0001e80000100800 */
[----:B------:R1:W-:Y:S01]  /*18b50*/  STL [R1+0x554], R15 ;  /* 0x0005540f01007387 */ /* 0x0003e20000100800 */
        /* <DEDUP_REMOVED lines=42> */
[----:B-----5:R-:W-:-:S03]  /*18e00*/  IMAD R0, R47, UR47, RZ ;  /* 0x0000002f2f007c24 */ /* 0x020fc6000f8e02ff */
        /* <DEDUP_REMOVED lines=20> */
[----:B------:R0:W-:Y:S04]  /*18f50*/  STL [R1+0x620], R0 ;  /* 0x0006200001007387 */ /* 0x0001e80000100800 */
[----:B------:R-:W-:Y:S04]  /*18f60*/  STL [R1+0x624], R15 ;  /* 0x0006240f01007387 */ /* 0x000fe80000100800 */
[----:B------:R-:W2:Y:S01]  /*18f70*/  LDL R42, [R1+0xb0] ;  /* 0x0000b000012a7983 */ /* 0x000ea20000100800 */
[----:B0-----:R-:W-:-:S03]  /*18f80*/  IMAD R0, R26, UR47, RZ ;  /* 0x0000002f1a007c24 */ /* 0x001fc6000f8e02ff */
[----:B------:R-:W3:Y:S04]  /*18f90*/  LDL R41, [R1+0xac] ;  /* 0x0000ac0001297983 */ /* 0x000ee80000100800 */
[----:B------:R-:W-:Y:S04]  /*18fa0*/  STL [R1+0x634], R0 ;  /* 0x0006340001007387 */ /* 0x000fe80000100800 */
[----:B------:R-:W4:Y:S01]  /*18fb0*/  LDL R40, [R1+0xa8] ;  /* 0x0000a80001287983 */ /* 0x000f220000100800 */
[----:B------:R-:W-:-:S03]  /*18fc0*/  IMAD R6, R58, UR47, RZ ;  /* 0x0000002f3a067c24 */ /* 0x000fc6000f8e02ff */
[----:B------:R-:W5:Y:S04]  /*18fd0*/  LDL R39, [R1+0xa4] ;  /* 0x0000a40001277983 */ /* 0x000f680000100800 */
[----:B------:R-:W5:Y:S04]  /*18fe0*/  LDL R34, [R1+0xa0] ;  /* 0x0000a00001227983 */ /* 0x000f680000100800 */
[----:B------:R-:W5:Y:S04]  /*18ff0*/  LDL R33, [R1+0x9c] ;  /* 0x00009c0001217983 */ /* 0x000f680000100800 */
[----:B------:R-:W5:Y:S04]  /*19000*/  LDL R32, [R1+0x98] ;  /* 0x0000980001207983 */ /* 0x000f680000100800 */
[----:B------:R-:W-:Y:S04]  /*19010*/  STL [R1+0x62c], R6 ;  /* 0x00062c0601007387 */ /* 0x000fe80000100800 */
[----:B------:R0:W-:Y:S04]  /*19020*/  STL [R1+0x3b94], R6 ;  /* 0x003b940601007387 */ /* 0x0001e80000100800 */
[----:B------:R-:W5:Y:S04]  /*19030*/  LDL R38, [R1+0x94] ;  /* 0x0000940001267983 */ /* 0x000f680000100800 */
[----:B------:R-:W5:Y:S01]  /*19040*/  LDL R24, [R1+0x90] ;  /* 0x0000900001187983 */ /* 0x000f620000100800 */
[----:B0-----:R-:W-:-:S05]  /*19050*/  IMAD R6, R30, UR47, RZ ;  /* 0x0000002f1e067c24 */ /* 0x001fca000f8e02ff */
[----:B------:R0:W-:Y:S04]  /*19060*/  STL [R1+0x64c], R6 ;  /* 0x00064c0601007387 */ /* 0x0001e80000100800 */
[----:B------:R-:W5:Y:S04]  /*19070*/  LDL R21, [R1+0x8c] ;  /* 0x00008c0001157983 */ /* 0x000f680000100800 */
        /* <DEDUP_REMOVED lines=8> */
[----:B------:R-:W5:Y:S01]  /*19100*/  LDL R60, [R1+0x68] ;  /* 0x00006800013c7983 */ /* 0x000f620000100800 */
[----:B------:R-:W-:-:S02]  /*19110*/  IMAD R15, R27, UR47, RZ ;  /* 0x0000002f1b0f7c24 */ /* 0x000fc4000f8e02ff */
[----:B------:R-:W-:Y:S02]  /*19120*/  IMAD R19, R28, UR47, RZ ;  /* 0x0000002f1c137c24 */ /* 0x000fe4000f8e02ff */
[----:B0-----:R-:W-:Y:S01]  /*19130*/  IMAD R6, R31, UR47, RZ ;  /* 0x0000002f1f067c24 */ /* 0x001fe2000f8e02ff */
[----:B------:R-:W-:Y:S01]  /*19140*/  STL [R1+0x638], R15 ;  /* 0x0006380f01007387 */ /* 0x000fe20000100800 */
[----:B------:R-:W-:-:S03]  /*19150*/  IMAD R0, R29, UR47, RZ ;  /* 0x0000002f1d007c24 */ /* 0x000fc6000f8e02ff */
[----:B------:R-:W-:Y:S04]  /*19160*/  STL [R1+0x3b98], R15 ;  /* 0x003b980f01007387 */ /* 0x000fe80000100800 */
[----:B------:R-:W-:Y:S04]  /*19170*/  STL [R1+0x640], R19 ;  /* 0x0006401301007387 */ /* 0x000fe80000100800 */
[----:B------:R-:W-:Y:S04]  /*19180*/  STL [R1+0x3b9c], R19 ;  /* 0x003b9c1301007387 */ /* 0x000fe80000100800 */
[----:B------:R0:W-:Y:S04]  /*19190*/  STL [R1+0x4d8], R6 ;  /* 0x0004d80601007387 */ /* 0x0001e80000100800 */
[----:B------:R-:W-:Y:S01]  /*191a0*/  STL [R1+0x3ba0], R20 ;  /* 0x003ba01401007387 */ /* 0x000fe20000100800 */
[----:B0-----:R-:W-:-:S03]  /*191b0*/  SHF.R.S32.HI R6, RZ, 0x1f, R20 ;  /* 0x0000001fff067819 */ /* 0x001fc60000011414 */
[----:B------:R-:W-:Y:S04]  /*191c0*/  STL [R1+0x644], R0 ;  /* 0x0006440001007387 */ /* 0x000fe80000100800 */
[----:B------:R-:W-:Y:S04]  /*191d0*/  STL [R1+0x4c], R6 ;  /* 0x00004c0601007387 */ /* 0x000fe80000100800 */
[----:B------:R2:W-:Y:S02]  /*191e0*/  STL [R1+0x3ba4], R0 ;  /* 0x003ba40001007387 */ /* 0x0005e40000100800 */
[----:B--2---:R-:W-:-:S02]  /*191f0*/  SHF.R.S32.HI R0, RZ, 0x1f, R42 ;  /* 0x0000001fff007819 */ /* 0x004fc4000001142a */
[----:B---3--:R-:W-:-:S03]  /*19200*/  SHF.R.S32.HI R6, RZ, 0x1f, R41 ;  /* 0x0000001fff067819 */ /* 0x008fc60000011429 */
[----:B------:R5:W-:Y:S01]  /*19210*/  STL [R1+0x48], R0 ;  /* 0x0000480001007387 */ /* 0x000be20000100800 */
[----:B----4-:R-:W-:-:S03]  /*19220*/  SHF.R.S32.HI R15, RZ, 0x1f, R40 ;  /* 0x0000001fff0f7819 */ /* 0x010fc60000011428 */
[----:B------:R0:W-:Y:S01]  /*19230*/  STL [R1+0x44], R6 ;  /* 0x0000440601007387 */ /* 0x0001e20000100800 */
[----:B-----5:R-:W-:-:S03]  /*19240*/  SHF.R.S32.HI R0, RZ, 0x1f, R39 ;  /* 0x0000001fff007819 */ /* 0x020fc60000011427 */
[----:B------:R-:W-:Y:S01]  /*19250*/  STL [R1+0x40], R15 ;  /* 0x0000400f01007387 */ /* 0x000fe20000100800 */
[----:B0-----:R-:W-:-:S03]  /*19260*/  SHF.R.S32.HI R6, RZ, 0x1f, R34 ;  /* 0x0000001fff067819 */ /* 0x001fc60000011422 */
[----:B------:R-:W2:Y:S04]  /*19270*/  LDL R34, [R1+0x58] ;  /* 0x0000580001227983 */ /* 0x000ea80000100800 */
[----:B------:R0:W-:Y:S04]  /*19280*/  STL [R1+0x3c], R0 ;  /* 0x00003c0001007387 */ /* 0x0001e80000100800 */
[----:B------:R1:W-:Y:S01]  /*19290*/  STL [R1+0x38], R6 ;  /* 0x0000380601007387 */ /* 0x0003e20000100800 */
[----:B0-----:R-:W-:-:S03]  /*192a0*/  SHF.R.S32.HI R0, RZ, 0x1f, R33 ;  /* 0x0000001fff007819 */ /* 0x001fc60000011421 */
[----:B------:R-:W3:Y:S01]  /*192b0*/  LDL R33, [R1+0x54] ;  /* 0x0000540001217983 */ /* 0x000ee20000100800 */
[----:B-1----:R-:W-:-:S03]  /*192c0*/  SHF.R.S32.HI R6, RZ, 0x1f, R32 ;  /* 0x0000001fff067819 */ /* 0x002fc60000011420 */
[----:B------:R0:W-:Y:S01]  /*192d0*/  STL [R1+0x34], R0 ;  /* 0x0000340001007387 */ /* 0x0001e20000100800 */
[----:B------:R-:W-:-:S03]  /*192e0*/  SHF.R.S32.HI R15, RZ, 0x1f, R24 ;  /* 0x0000001fff0f7819 */ /* 0x000fc60000011418 */
[----:B------:R-:W4:Y:S01]  /*192f0*/  LDL R32, [R1+0x50] ;  /* 0x0000500001207983 */ /* 0x000f220000100800 */
[----:B0-----:R-:W-:-:S03]  /*19300*/  SHF.R.S32.HI R0, RZ, 0x1f, R38 ;  /* 0x0000001fff007819 */ /* 0x001fc60000011426 */
[----:B------:R0:W-:Y:S04]  /*19310*/  STL [R1+0x30], R6 ;  /* 0x0000300601007387 */ /* 0x0001e80000100800 */
[----:B------:R1:W-:Y:S01]  /*19320*/  STL [R1+0x28], R0 ;  /* 0x0000280001007387 */ /* 0x0003e20000100800 */
[----:B0-----:R-:W-:-:S03]  /*19330*/  SHF.R.S32.HI R6, RZ, 0x1f, R21 ;  /* 0x0000001fff067819 */ /* 0x001fc60000011415 */
[----:B------:R0:W-:Y:S01]  /*19340*/  STL [R1+0x20], R15 ;  /* 0x0000200f01007387 */ /* 0x0001e20000100800 */
[----:B-1----:R-:W-:-:S03]  /*19350*/  SHF.R.S32.HI R0, RZ, 0x1f, R22 ;  /* 0x0000001fff007819 */ /* 0x002fc60000011416 */
[----:B------:R1:W-:Y:S04]  /*19360*/  STL [R1+0x1c], R6 ;  /* 0x00001c0601007387 */ /* 0x0003e80000100800 */
[----:B------:R5:W-:Y:S01]  /*19370*/  STL [R1+0x18], R0 ;  /* 0x0000180001007387 */ /* 0x000be20000100800 */
[----:B0-----:R-:W-:Y:S02]  /*19380*/  SHF.R.S32.HI R15, RZ, 0x1f, R23 ;  /* 0x0000001fff0f7819 */ /* 0x001fe40000011417 */
[----:B-1----:R-:W-:-:S03]  /*19390*/  SHF.R.S32.HI R6, RZ, 0x1f, R25 ;  /* 0x0000001fff067819 */ /* 0x002fc60000011419 */
[----:B------:R0:W-:Y:S01]  /*193a0*/  STL [R1+0x14], R15 ;  /* 0x0000140f01007387 */ /* 0x0001e20000100800 */
[----:B-----5:R-:W-:-:S03]  /*193b0*/  SHF.R.S32.HI R0, RZ, 0x1f, R37 ;  /* 0x0000001fff007819 */ /* 0x020fc60000011425 */
[----:B------:R1:W-:Y:S01]  /*193c0*/  STL [R1+0x10], R6 ;  /* 0x0000100601007387 */ /* 0x0003e20000100800 */
[----:B------:R-:W-:-:S03]  /*193d0*/  SHF.R.S32.HI R61, RZ, 0x1f, R61 ;  /* 0x0000001fff3d7819 */ /* 0x000fc6000001143d */
[----:B------:R5:W-:Y:S01]  /*193e0*/  STL [R1+0xc], R0 ;  /* 0x00000c0001007387 */ /* 0x000be20000100800 */
[----:B0-----:R-:W-:Y:S02]  /*193f0*/  SHF.R.S32.HI R15, RZ, 0x1f, R36 ;  /* 0x0000001fff0f7819 */ /* 0x001fe40000011424 */
[----:B-1----:R-:W-:-:S03]  /*19400*/  SHF.R.S32.HI R6, RZ, 0x1f, R35 ;  /* 0x0000001fff067819 */ /* 0x002fc60000011423 */
[----:B------:R-:W-:Y:S01]  /*19410*/  STL [R1+0x8], R15 ;  /* 0x0000080f01007387 */ /* 0x000fe20000100800 */
[----:B------:R-:W-:Y:S02]  /*19420*/  SHF.R.S32.HI R60, RZ, 0x1f, R60 ;  /* 0x0000001fff3c7819 */ /* 0x000fe4000001143c */
[----:B-----5:R-:W-:Y:S01]  /*19430*/  SHF.R.S32.HI R0, RZ, 0x1f, R59 ;  /* 0x0000001fff007819 */ /* 0x020fe2000001143b */
[----:B------:R-:W-:Y:S04]  /*19440*/  STL [R1+0x4], R6 ;  /* 0x0000040601007387 */ /* 0x000fe80000100800 */
[----:B------:R-:W-:Y:S04]  /*19450*/  STL [R1+0x3b44], R61 ;  /* 0x003b443d01007387 */ /* 0x000fe80000100800 */
[----:B------:R-:W-:Y:S04]  /*19460*/  STL [R1], R0 ;  /* 0x0000000001007387 */ /* 0x000fe80000100800 */
[----:B------:R0:W-:Y:S04]  /*19470*/  STL [R1+0x3b40], R60 ;  /* 0x003b403c01007387 */ /* 0x0001e80000100800 */
[----:B0-----:R-:W5:Y:S02]  /*19480*/  LDL.LU R60, [R1+0x64] ;  /* 0x00006400013c7983 */ /* 0x001f640000300800 */
[----:B-----5:R-:W-:-:S02]  /*19490*/  SHF.R.S32.HI R59, RZ, 0x1f, R60 ;  /* 0x0000001fff3b7819 */ /* 0x020fc4000001143c */
[----:B------:R-:W-:Y:S04]  /*194a0*/  STL [R1+0x3b4c], R60 ;  /* 0x003b4c3c01007387 */ /* 0x000fe80000100800 */
[----:B------:R0:W-:Y:S04]  /*194b0*/  STL [R1+0x3b3c], R59 ;  /* 0x003b3c3b01007387 */ /* 0x0001e80000100800 */
[----:B0-----:R-:W5:Y:S02]  /*194c0*/  LDL.LU R59, [R1+0x60] ;  /* 0x00006000013b7983 */ /* 0x001f640000300800 */
[----:B-----5:R-:W-:-:S02]  /*194d0*/  SHF.R.S32.HI R58, RZ, 0x1f, R59 ;  /* 0x0000001fff3a7819 */ /* 0x020fc4000001143b */
[----:B------:R-:W-:Y:S04]  /*194e0*/  STL [R1+0x3b48], R59 ;  /* 0x003b483b01007387 */ /* 0x000fe80000100800 */
[----:B------:R0:W-:Y:S04]  /*194f0*/  STL [R1+0x3b38], R58 ;  /* 0x003b383a01007387 */ /* 0x0001e80000100800 */
[----:B0-----:R-:W5:Y:S01]  /*19500*/  LDL.LU R58, [R1+0x5c] ;  /* 0x00005c00013a7983 */ /* 0x001f620000300800 */
[----:B--2---:R-:W-:Y:S02]  /*19510*/  SHF.R.S32.HI R56, RZ, 0x1f, R34 ;  /* 0x0000001fff387819 */ /* 0x004fe40000011422 */
[----:B---3--:R-:W-:-:S02]  /*19520*/  SHF.R.S32.HI R55, RZ, 0x1f, R33 ;  /* 0x0000001fff377819 */ /* 0x008fc40000011421 */
[----:B----4-:R-:W-:Y:S02]  /*19530*/  SHF.R.S32.HI R21, RZ, 0x1f, R32 ;  /* 0x0000001fff157819 */ /* 0x010fe40000011420 */
[----:B------:R-:W-:Y:S02]  /*19540*/  SHF.R.S32.HI R22, RZ, 0x1f, R2 ;  /* 0x0000001fff167819 */ /* 0x000fe40000011402 */
[----:B------:R-:W-:Y:S02]  /*19550*/  SHF.R.S32.HI R23, RZ, 0x1f, R3 ;  /* 0x0000001fff177819 */ /* 0x000fe40000011403 */
[----:B------:R-:W-:Y:S02]  /*19560*/  SHF.R.S32.HI R24, RZ, 0x1f, R4 ;  /* 0x0000001fff187819 */ /* 0x000fe40000011404 */
[----:B------:R-:W-:Y:S02]  /*19570*/  SHF.R.S32.HI R25, RZ, 0x1f, R5 ;  /* 0x0000001fff197819 */ /* 0x000fe40000011405 */
[----:B------:R-:W-:-:S02]  /*19580*/  SHF.R.S32.HI R26, RZ, 0x1f, R7 ;  /* 0x0000001fff1a7819 */ /* 0x000fc40000011407 */
[----:B-----5:R-:W-:-:S05]  /*19590*/  SHF.R.S32.HI R57, RZ, 0x1f, R58 ;  /* 0x0000001fff397819 */ /* 0x020fca000001143a */
[----:B------:R-:W-:Y:S04]  /*195a0*/  STL [R1+0x3b54], R57 ;  /* 0x003b543901007387 */ /* 0x000fe80000100800 */
[----:B------:R-:W-:Y:S04]  /*195b0*/  STL [R1+0x3b50], R58 ;  /* 0x003b503a01007387 */ /* 0x000fe80000100800 */
[----:B------:R0:W-:Y:S04]  /*195c0*/  STL [R1+0x3b34], R56 ;  /* 0x003b343801007387 */ /* 0x0001e80000100800 */
[----:B------:R-:W-:Y:S04]  /*195d0*/  STL [R1+0x3b58], R55 ;  /* 0x003b583701007387 */ /* 0x000fe80000100800 */
[----:B------:R-:W2:Y:S04]  /*195e0*/  LDL R61, [R1+0x2a8] ;  /* 0x0002a800013d7983 */ /* 0x000ea80000100800 */
[----:B0-----:R-:W3:Y:S04]  /*195f0*/  LDL R56, [R1+0x2c0] ;  /* 0x0002c00001387983 */ /* 0x001ee80000100800 */
[----:B------:R-:W4:Y:S04]  /*19600*/  LDL R0, [R1+0x2cc] ;  /* 0x0002cc0001007983 */ /* 0x000f280000100800 */
[----:B------:R-:W5:Y:S04]  /*19610*/  LDL R37, [R1+0xf0] ;  /* 0x0000f00001257983 */ /* 0x000f680000100800 */
[----:B------:R-:W4:Y:S04]  /*19620*/  LDL R38, [R1+0xf4] ;  /* 0x0000f40001267983 */ /* 0x000f280000100800 */
        /* <DEDUP_REMOVED lines=18> */
[----:B------:R-:W-:Y:S04]  /*19750*/  STL [R1+0x3b5c], R21 ;  /* 0x003b5c1501007387 */ /* 0x000fe80000100800 */
[----:B------:R-:W-:Y:S04]  /*19760*/  STL [R1+0x3b64], R22 ;  /* 0x003b641601007387 */ /* 0x000fe80000100800 */
[----:B------:R2:W-:Y:S04]  /*19770*/  STL [R1+0x3b60], R2 ;  /* 0x003b600201007387 */ /* 0x0005e80000100800 */
[----:B------:R-:W-:Y:S04]  /*19780*/  STL [R1+0x3b6c], R23 ;  /* 0x003b6c1701007387 */ /* 0x000fe80000100800 */
[----:B------:R3:W-:Y:S04]  /*19790*/  STL [R1+0x3b68], R3 ;  /* 0x003b680301007387 */ /* 0x0007e80000100800 */
[----:B------:R-:W-:Y:S04]  /*197a0*/  STL [R1+0x3b74], R24 ;  /* 0x003b741801007387 */ /* 0x000fe80000100800 */
[----:B------:R-:W-:Y:S04]  /*197b0*/  STL [R1+0x3b70], R4 ;  /* 0x003b700401007387 */ /* 0x000fe80000100800 */
[----:B------:R-:W-:Y:S04]  /*197c0*/  STL [R1+0x3b7c], R25 ;  /* 0x003b7c1901007387 */ /* 0x000fe80000100800 */
[----:B------:R-:W-:Y:S04]  /*197d0*/  STL [R1+0x3b78], R5 ;  /* 0x003b780501007387 */ /* 0x000fe80000100800 */
[----:B------:R-:W-:Y:S04]  /*197e0*/  STL [R1+0x3ba8], R26 ;  /* 0x003ba81a01007387 */ /* 0x000fe80000100800 */
[----:B------:R-:W-:Y:S04]  /*197f0*/  STL [R1+0x3b80], R7 ;  /* 0x003b800701007387 */ /* 0x000fe80000100800 */
[----:B------:R-:W5:Y:S04]  /*19800*/  LDL R19, [R1+0x338] ;  /* 0x0003380001137983 */ /* 0x000f680000100800 */
[----:B------:R-:W5:Y:S04]  /*19810*/  LDL R15, [R1+0x33c] ;  /* 0x00033c00010f7983 */ /* 0x000f680000100800 */
[----:B------:R-:W5:Y:S04]  /*19820*/  LDL R6, [R1+0x354] ;  /* 0x0003540001067983 */ /* 0x000f680000100800 */
[----:B------:R-:W5:Y:S04]  /*19830*/  LDL R59, [R1+0x350] ;  /* 0x00035000013b7983 */ /* 0x000f680000100800 */
[----:B------:R-:W5:Y:S04]  /*19840*/  LDL R60, [R1+0x34c] ;  /* 0x00034c00013c7983 */ /* 0x000f680000100800 */
[----:B------:R-:W5:Y:S01]  /*19850*/  LDL R58, [R1+0x348] ;  /* 0x00034800013a7983 */ /* 0x000f620000100800 */
[----:B--2---:R-:W-:-:S03]  /*19860*/  SHF.R.S32.HI R2, RZ, 0x1f, R61 ;  /* 0x0000001fff027819 */ /* 0x004fc6000001143d */
[----:B------:R-:W2:Y:S01]  /*19870*/  LDL R61, [R1+0x344] ;  /* 0x00034400013d7983 */ /* 0x000ea20000100800 */
[----:B---3--:R-:W-:-:S03]  /*19880*/  SHF.R.S32.HI R3, RZ, 0x1f, R56 ;  /* 0x0000001fff037819 */ /* 0x008fc60000011438 */
[----:B------:R4:W-:Y:S02]  /*19890*/  STL [R1+0xb8], R2 ;  /* 0x0000b80201007387 */ /* 0x0009e40000100800 */
[----:B----4-:R-:W-:Y:S02]  /*198a0*/  SHF.R.S32.HI R2, RZ, 0x1f, R0 ;  /* 0x0000001fff027819 */ /* 0x010fe40000011400 */
[----:B------:R-:W3:Y:S04]  /*198b0*/  LDL R0, [R1+0x340] ;  /* 0x0003400001007983 */ /* 0x000ee80000100800 */
[----:B------:R5:W-:Y:S04]  /*198c0*/  STL [R1+0xbc], R3 ;  /* 0x0000bc0301007387 */ /* 0x000be80000100800 */
[----:B------:R0:W-:Y:S04]  /*198d0*/  STL [R1+0xc0], R2 ;  /* 0x0000c00201007387 */ /* 0x0001e80000100800 */
[----:B------:R-:W4:Y:S01]  /*198e0*/  LDL R7, [R1+0x334] ;  /* 0x0003340001077983 */ /* 0x000f220000100800 */
[----:B-----5:R-:W-:-:S02]  /*198f0*/  SHF.R.S32.HI R3, RZ, 0x1f, R57 ;  /* 0x0000001fff037819 */ /* 0x020fc40000011439 */
[----:B0-----:R-:W-:-:S03]  /*19900*/  SHF.R.S32.HI R2, RZ, 0x1f, R20 ;  /* 0x0000001fff027819 */ /* 0x001fc60000011414 */
[----:B------:R-:W-:Y:S04]  /*19910*/  STL [R1+0xc4], R3 ;  /* 0x0000c40301007387 */ /* 0x000fe80000100800 */
[----:B------:R-:W5:Y:S04]  /*19920*/  LDL R20, [R1+0x330] ;  /* 0x0003300001147983 */ /* 0x000f680000100800 */
[----:B------:R0:W-:Y:S04]  /*19930*/  STL [R1+0xc8], R2 ;  /* 0x0000c80201007387 */ /* 0x0001e80000100800 */
[----:B------:R-:W5:Y:S04]  /*19940*/  LDL R26, [R1+0x32c] ;  /* 0x00032c00011a7983 */ /* 0x000f680000100800 */
[----:B------:R-:W5:Y:S01]  /*19950*/  LDL R5, [R1+0x328] ;  /* 0x0003280001057983 */ /* 0x000f620000100800 */
[----:B0-----:R-:W-:-:S05]  /*19960*/  SHF.R.S32.HI R2, RZ, 0x1f, R19 ;  /* 0x0000001fff027819 */ /* 0x001fca0000011413 */
[----:B------:R0:W-:Y:S04]  /*19970*/  STL [R1+0xcc], R2 ;  /* 0x0000cc0201007387 */ /* 0x0001e80000100800 */
[----:B------:R-:W5:Y:S04]  /*19980*/  LDL R25, [R1+0x324] ;  /* 0x0003240001197983 */ /* 0x000f680000100800 */
[----:B------:R-:W5:Y:S04]  /*19990*/  LDL R4, [R1+0x320] ;  /* 0x0003200001047983 */ /* 0x000f680000100800 */
[----:B------:R-:W5:Y:S04]  /*199a0*/  LDL R24, [R1+0x31c] ;  /* 0x00031c0001187983 */ /* 0x000f680000100800 */
[----:B------:R-:W5:Y:S04]  /*199b0*/  LDL R3, [R1+0x318] ;  /* 0x0003180001037983 */ /* 0x000f680000100800 */
[----:B------:R-:W5:Y:S04]  /*199c0*/  LDL R23, [R1+0x314] ;  /* 0x0003140001177983 */ /* 0x000f680000100800 */
[----:B0-----:R-:W5:Y:S04]  /*199d0*/  LDL R2, [R1+0x310] ;  /* 0x0003100001027983 */ /* 0x001f680000100800 */
[----:B------:R-:W5:Y:S01]  /*199e0*/  LDL R19, [R1+0x30c] ;  /* 0x00030c0001137983 */ /* 0x000f620000100800 */
[----:B------:R-:W-:-:S03]  /*199f0*/  SHF.R.S32.HI R21, RZ, 0x1f, R15 ;  /* 0x0000001fff157819 */ /* 0x000fc6000001140f */
[----:B------:R-:W5:Y:S04]  /*19a00*/  LDL R22, [R1+0x308] ;  /* 0x0003080001167983 */ /* 0x000f680000100800 */
[----:B------:R-:W5:Y:S04]  /*19a10*/  LDL R15, [R1+0x300] ;  /* 0x00030000010f7983 */ /* 0x000f680000100800 */
[----:B------:R0:W-:Y:S04]  /*19a20*/  STL [R1+0xd0], R21 ;  /* 0x0000d01501007387 */ /* 0x0001e80000100800 */
[----:B------:R-:W5:Y:S01]  /*19a30*/  LDL R57, [R1+0x2fc] ;  /* 0x0002fc0001397983 */ /* 0x000f620000100800 */
[----:B0-----:R-:W-:-:S03]  /*19a40*/  SHF.R.S32.HI R21, RZ, 0x1f, R6 ;  /* 0x0000001fff157819 */ /* 0x001fc60000011406 */
[----:B------:R-:W5:Y:S01]  /*19a50*/  LDL R6, [R1+0x2f8] ;  /* 0x0002f80001067983 */ /* 0x000f620000100800 */
[----:B------:R-:W-:Y:S02]  /*19a60*/  SHF.R.S32.HI R55, RZ, 0x1f, R59 ;  /* 0x0000001fff377819 */ /* 0x000fe4000001143b */
[----:B------:R-:W-:Y:S01]  /*19a70*/  SHF.R.S32.HI R56, RZ, 0x1f, R60 ;  /* 0x0000001fff387819 */ /* 0x000fe2000001143c */
[----:B------:R0:W-:Y:S04]  /*19a80*/  STL [R1+0xd4], R21 ;  /* 0x0000d41501007387 */ /* 0x0001e80000100800 */
[----:B0-----:R-:W5:Y:S04]  /*19a90*/  LDL R21, [R1+0x2f4] ;  /* 0x0002f40001157983 */ /* 0x001f680000100800 */
[----:B------:R0:W-:Y:S04]  /*19aa0*/  STL [R1+0xd8], R55 ;  /* 0x0000d83701007387 */ /* 0x0001e80000100800 */
[----:B0-----:R-:W5:Y:S04]  /*19ab0*/  LDL R55, [R1+0x2f0] ;  /* 0x0002f00001377983 */ /* 0x001f680000100800 */
[----:B------:R0:W-:Y:S04]  /*19ac0*/  STL [R1+0xdc], R56 ;  /* 0x0000dc3801007387 */ /* 0x0001e80000100800 */
[----:B------:R-:W5:Y:S04]  /*19ad0*/  LDL R59, [R1+0x2ec] ;  /* 0x0002ec00013b7983 */ /* 0x000f680000100800 */
[----:B------:R-:W5:Y:S01]  /*19ae0*/  LDL R60, [R1+0x2e8] ;  /* 0x0002e800013c7983 */ /* 0x000f620000100800 */
[----:B0-----:R-:W-:-:S05]  /*19af0*/  SHF.R.S32.HI R56, RZ, 0x1f, R58 ;  /* 0x0000001fff387819 */ /* 0x001fca000001143a */
[----:B------:R0:W-:Y:S04]  /*19b00*/  STL [R1+0xe0], R56 ;  /* 0x0000e03801007387 */ /* 0x0001e80000100800 */
[----:B0-----:R-:W5:Y:S01]  /*19b10*/  LDL R56, [R1+0x2e4] ;  /* 0x0002e40001387983 */ /* 0x001f620000100800 */
[----:B--2---:R-:W-:-:S03]  /*19b20*/  SHF.R.S32.HI R58, RZ, 0x1f, R61 ;  /* 0x0000001fff3a7819 */ /* 0x004fc6000001143d */
[----:B------:R-:W2:Y:S04]  /*19b30*/  LDL R61, [R1+0x2dc] ;  /* 0x0002dc00013d7983 */ /* 0x000ea80000100800 */
[----:B------:R0:W-:Y:S01]  /*19b40*/  STL [R1+0xe8], R58 ;  /* 0x0000e83a01007387 */ /* 0x0001e20000100800 */
[----:B---3--:R-:W-:-:S03]  /*19b50*/  SHF.R.S32.HI R0, RZ, 0x1f, R0 ;  /* 0x0000001fff007819 */ /* 0x008fc60000011400 */
[----:B0-----:R-:W3:Y:S04]  /*19b60*/  LDL R58, [R1+0x2d8] ;  /* 0x0002d800013a7983 */ /* 0x001ee80000100800 */
[----:B------:R0:W-:Y:S01]  /*19b70*/  STL [R1+0xec], R0 ;  /* 0x0000ec0001007387 */ /* 0x0001e20000100800 */
[----:B----4-:R-:W-:-:S03]  /*19b80*/  SHF.R.S32.HI R7, RZ, 0x1f, R7 ;  /* 0x0000001fff077819 */ /* 0x010fc60000011407 */
[----:B0-----:R-:W4:Y:S04]  /*19b90*/  LDL R0, [R1+0x2d4] ;  /* 0x0002d40001007983 */ /* 0x001f280000100800 */
[----:B------:R5:W-:Y:S02]  /*19ba0*/  STL [R1+0x108], R7 ;  /* 0x0001080701007387 */ /* 0x000be40000100800 */
[----:B-----5:R-:W-:Y:S02]  /*19bb0*/  SHF.R.S32.HI R7, RZ, 0x1f, R20 ;  /* 0x0000001fff077819 */ /* 0x020fe40000011414 */
[----:B------:R-:W5:Y:S04]  /*19bc0*/  LDL R20, [R1+0x2d0] ;  /* 0x0002d00001147983 */ /* 0x000f680000100800 */
[----:B------:R0:W-:Y:S01]  /*19bd0*/  STL [R1+0x110], R7 ;  /* 0x0001100701007387 */ /* 0x0001e20000100800 */
[----:B------:R-:W-:-:S02]  /*19be0*/  SHF.R.S32.HI R26, RZ, 0x1f, R26 ;  /* 0x0000001fff1a7819 */ /* 0x000fc4000001141a */
[----:B0-----:R-:W-:-:S03]  /*19bf0*/  SHF.R.S32.HI R7, RZ, 0x1f, R5 ;  /* 0x0000001fff077819 */ /* 0x001fc60000011405 */
[----:B------:R-:W-:Y:S04]  /*19c00*/  STL [R1+0x118], R26 ;  /* 0x0001181a01007387 */ /* 0x000fe80000100800 */
[----:B------:R0:W-:Y:S01]  /*19c10*/  STL [R1+0x11c], R7 ;  /* 0x00011c0701007387 */ /* 0x0001e20000100800 */
[----:B------:R-:W-:Y:S02]  /*19c20*/  SHF.R.S32.HI R5, RZ, 0x1f, R25 ;  /* 0x0000001fff057819 */ /* 0x000fe40000011419 */
[----:B------:R-:W-:-:S03]  /*19c30*/  SHF.R.S32.HI R4, RZ, 0x1f, R4 ;  /* 0x0000001fff047819 */ /* 0x000fc60000011404 */
[----:B------:R1:W-:Y:S01]  /*19c40*/  STL [R1+0x124], R5 ;  /* 0x0001240501007387 */ /* 0x0003e20000100800 */
[----:B0-----:R-:W-:-:S03]  /*19c50*/  SHF.R.S32.HI R7, RZ, 0x1f, R24 ;  /* 0x0000001fff077819 */ /* 0x001fc60000011418 */
[----:B------:R0:W-:Y:S01]  /*19c60*/  STL [R1+0x128], R4 ;  /* 0x0001280401007387 */ /* 0x0001e20000100800 */
[----:B-1----:R-:W-:-:S03]  /*19c70*/  SHF.R.S32.HI R5, RZ, 0x1f, R3 ;  /* 0x0000001fff057819 */ /* 0x002fc60000011403 */
[----:B------:R-:W-:Y:S01]  /*19c80*/  STL [R1+0x130], R7 ;  /* 0x0001300701007387 */ /* 0x000fe20000100800 */
[----:B0-----:R-:W-:-:S03]  /*19c90*/  SHF.R.S32.HI R4, RZ, 0x1f, R23 ;  /* 0x0000001fff047819 */ /* 0x001fc60000011417 */
[----:B------:R-:W-:Y:S01]  /*19ca0*/  STL [R1+0x134], R5 ;  /* 0x0001340501007387 */ /* 0x000fe20000100800 */
[----:B------:R-:W-:Y:S02]  /*19cb0*/  SHF.R.S32.HI R3, RZ, 0x1f, R2 ;  /* 0x0000001fff037819 */ /* 0x000fe40000011402 */
[----:B------:R-:W-:Y:S01]  /*19cc0*/  SHF.R.S32.HI R2, RZ, 0x1f, R19 ;  /* 0x0000001fff027819 */ /* 0x000fe20000011413 */
[----:B------:R-:W-:Y:S04]  /*19cd0*/  STL [R1+0x13c], R4 ;  /* 0x00013c0401007387 */ /* 0x000fe80000100800 */
[----:B------:R-:W5:Y:S04]  /*19ce0*/  LDL R19, [R1+0x2c8] ;  /* 0x0002c80001137983 */ /* 0x000f680000100800 */
[----:B------:R0:W-:Y:S04]  /*19cf0*/  STL [R1+0x140], R3 ;  /* 0x0001400301007387 */ /* 0x0001e80000100800 */
[----:B------:R1:W-:Y:S01]  /*19d00*/  STL [R1+0x144], R2 ;  /* 0x0001440201007387 */ /* 0x0003e20000100800 */
[----:B0-----:R-:W-:-:S02]  /*19d10*/  SHF.R.S32.HI R3, RZ, 0x1f, R22 ;  /* 0x0000001fff037819 */ /* 0x001fc40000011416 */
[----:B-1----:R-:W-:Y:S02]  /*19d20*/  SHF.R.S32.HI R2, RZ, 0x1f, R15 ;  /* 0x0000001fff027819 */ /* 0x002fe4000001140f */
[----:B------:R-:W5:Y:S04]  /*19d30*/  LDL R15, [R1+0x2c4] ;  /* 0x0002c400010f7983 */ /* 0x000f680000100800 */
[----:B------:R0:W-:Y:S04]  /*19d40*/  STL [R1+0x148], R3 ;  /* 0x0001480301007387 */ /* 0x0001e80000100800 */
[----:B------:R1:W-:Y:S01]  /*19d50*/  STL [R1+0x14c], R2 ;  /* 0x00014c0201007387 */ /* 0x0003e20000100800 */
[----:B0-----:R-:W-:-:S03]  /*19d60*/  SHF.R.S32.HI R3, RZ, 0x1f, R57 ;  /* 0x0000001fff037819 */ /* 0x001fc60000011439 */
[----:B------:R-:W5:Y:S01]  /*19d70*/  LDL R57, [R1+0x2bc] ;  /* 0x0002bc0001397983 */ /* 0x000f620000100800 */
[----:B-1----:R-:W-:-:S03]  /*19d80*/  SHF.R.S32.HI R2, RZ, 0x1f, R6 ;  /* 0x0000001fff027819 */ /* 0x002fc60000011406 */
[----:B------:R-:W-:Y:S04]  /*19d90*/  STL [R1+0x150], R3 ;  /* 0x0001500301007387 */ /* 0x000fe80000100800 */
[----:B------:R-:W5:Y:S04]  /*19da0*/  LDL R6, [R1+0x2b8] ;  /* 0x0002b80001067983 */ /* 0x000f680000100800 */
[----:B------:R0:W-:Y:S01]  /*19db0*/  STL [R1+0x154], R2 ;  /* 0x0001540201007387 */ /* 0x0001e20000100800 */
[----:B------:R-:W-:Y:S02]  /*19dc0*/  SHF.R.S32.HI R4, RZ, 0x1f, R55 ;  /* 0x0000001fff047819 */ /* 0x000fe40000011437 */
[----:B0-----:R-:W-:-:S02]  /*19dd0*/  SHF.R.S32.HI R2, RZ, 0x1f, R21 ;  /* 0x0000001fff027819 */ /* 0x001fc40000011415 */
[----:B------:R-:W-:-:S03]  /*19de0*/  SHF.R.S32.HI R3, RZ, 0x1f, R59 ;  /* 0x0000001fff037819 */ /* 0x000fc6000001143b */
[----:B------:R0:W-:Y:S04]  /*19df0*/  STL [R1+0x158], R2 ;  /* 0x0001580201007387 */ /* 0x0001e80000100800 */
[----:B------:R-:W-:Y:S04]  /*19e00*/  STL [R1+0x15c], R4 ;  /* 0x00015c0401007387 */ /* 0x000fe80000100800 */
[----:B------:R-:W5:Y:S01]  /*19e10*/  LDL R59, [R1+0x2b4] ;  /* 0x0002b400013b7983 */ /* 0x000f620000100800 */
[----:B0-----:R-:W-:-:S03]  /*19e20*/  SHF.R.S32.HI R2, RZ, 0x1f, R60 ;  /* 0x0000001fff027819 */ /* 0x001fc6000001143c */
[----:B------:R0:W-:Y:S04]  /*19e30*/  STL [R1+0x160], R3 ;  /* 0x0001600301007387 */ /* 0x0001e80000100800 */
[----:B------:R-:W5:Y:S04]  /*19e40*/  LDL R60, [R1+0x2b0] ;  /* 0x0002b000013c7983 */ /* 0x000f680000100800 */
[----:B------:R2:W-:Y:S01]  /*19e50*/  STL [R1+0x164], R2 ;  /* 0x0001640201007387 */ /* 0x0005e20000100800 */
[----:B0-----:R-:W-:Y:S02]  /*19e60*/  SHF.R.S32.HI R3, RZ, 0x1f, R56 ;  /* 0x0000001fff037819 */ /* 0x001fe40000011438 */
[----:B--2---:R-:W-:-:S02]  /*19e70*/  SHF.R.S32.HI R2, RZ, 0x1f, R61 ;  /* 0x0000001fff027819 */ /* 0x004fc4000001143d */
[----:B------:R-:W2:Y:S04]  /*19e80*/  LDL R61, [R1+0x2ac] ;  /* 0x0002ac00013d7983 */ /* 0x000ea80000100800 */
[----:B------:R3:W-:Y:S04]  /*19e90*/  STL [R1+0x168], R3 ;  /* 0x0001680301007387 */ /* 0x0007e80000100800 */
[----:B------:R4:W-:Y:S04]  /*19ea0*/  STL [R1+0x16c], R2 ;  /* 0x00016c0201007387 */ /* 0x0009e80000100800 */
[----:B------:R-:W2:Y:S01]  /*19eb0*/  LDL R7, [R1+0x2a4] ;  /* 0x0002a40001077983 */ /* 0x000ea20000100800 */
[----:B---3--:R-:W-:-:S05]  /*19ec0*/  SHF.R.S32.HI R3, RZ, 0x1f, R58 ;  /* 0x0000001fff037819 */ /* 0x008fca000001143a */
[----:B------:R-:W-:Y:S01]  /*19ed0*/  STL [R1+0x170], R3 ;  /* 0x0001700301007387 */ /* 0x000fe20000100800 */
[----:B----4-:R-:W-:-:S03]  /*19ee0*/  SHF.R.S32.HI R2, RZ, 0x1f, R0 ;  /* 0x0000001fff027819 */ /* 0x010fc60000011400 */
[----:B------:R-:W3:Y:S04]  /*19ef0*/  LDL R0, [R1+0x2a0] ;  /* 0x0002a00001007983 */ /* 0x000ee80000100800 */
[----:B------:R5:W-:Y:S04]  /*19f00*/  STL [R1+0x188], R2 ;  /* 0x0001880201007387 */ /* 0x000be80000100800 */
[----:B------:R-:W4:Y:S04]  /*19f10*/  LDL R26, [R1+0x29c] ;  /* 0x00029c00011a7983 */ /* 0x000f280000100800 */
[----:B------:R-:W4:Y:S01]  /*19f20*/  LDL R5, [R1+0x298] ;  /* 0x0002980001057983 */ /* 0x000f220000100800 */
[----:B-----5:R-:W-:-:S05]  /*19f30*/  SHF.R.S32.HI R2, RZ, 0x1f, R20 ;  /* 0x0000001fff027819 */ /* 0x020fca0000011414 */
[----:B------:R0:W-:Y:S04]  /*19f40*/  STL [R1+0x18c], R2 ;  /* 0x00018c0201007387 */ /* 0x0001e80000100800 */
[----:B------:R-:W5:Y:S04]  /*19f50*/  LDL R25, [R1+0x294] ;  /* 0x0002940001197983 */ /* 0x000f680000100800 */
[----:B------:R-:W5:Y:S04]  /*19f60*/  LDL R4, [R1+0x290] ;  /* 0x0002900001047983 */ /* 0x000f680000100800 */
[----:B------:R-:W5:Y:S04]  /*19f70*/  LDL R24, [R1+0x288] ;  /* 0x0002880001187983 */ /* 0x000f680000100800 */
[----:B------:R-:W5:Y:S04]  /*19f80*/  LDL R3, [R1+0x284] ;  /* 0x0002840001037983 */ /* 0x000f680000100800 */
[----:B------:R-:W5:Y:S04]  /*19f90*/  LDL R23, [R1+0x280] ;  /* 0x0002800001177983 */ /* 0x000f680000100800 */
[----:B0-----:R-:W5:Y:S04]  /*19fa0*/  LDL R2, [R1+0x27c] ;  /* 0x00027c0001027983 */ /* 0x001f680000100800 */
[----:B------:R-:W5:Y:S04]  /*19fb0*/  LDL R20, [R1+0x278] ;  /* 0x0002780001147983 */ /* 0x000f680000100800 */
[----:B------:R-:W5:Y:S01]  /*19fc0*/  LDL R22, [R1+0x274] ;  /* 0x0002740001167983 */ /* 0x000f620000100800 */
[----:B------:R-:W-:-:S03]  /*19fd0*/  SHF.R.S32.HI R21, RZ, 0x1f, R19 ;  /* 0x0000001fff157819 */ /* 0x000fc60000011413 */
[----:B------:R-:W5:Y:S04]  /*19fe0*/  LDL R19, [R1+0x270] ;  /* 0x0002700001137983 */ /* 0x000f680000100800 */
[----:B------:R0:W-:Y:S04]  /*19ff0*/  STL [R1+0x190], R21 ;  /* 0x0001901501007387 */ /* 0x0001e80000100800 */
[----:B------:R-:W5:Y:S01]  /*1a000*/  LDL R58, [R1+0x26c] ;  /* 0x00026c00013a7983 */ /* 0x000f620000100800 */
[----:B0-----:R-:W-:-:S03]  /*1a010*/  SHF.R.S32.HI R21, RZ, 0x1f, R15 ;  /* 0x0000001fff157819 */ /* 0x001fc6000001140f */
[----:B------:R-:W5:Y:S04]  /*1a020*/  LDL R15, [R1+0x268] ;  /* 0x00026800010f7983 */ /* 0x000f680000100800 */
[----:B------:R0:W-:Y:S01]  /*1a030*/  STL [R1+0x194], R21 ;  /* 0x0001941501007387 */ /* 0x0001e20000100800 */
[----:B------:R-:W-:-:S03]  /*1a040*/  SHF.R.S32.HI R55, RZ, 0x1f, R57 ;  /* 0x0000001fff377819 */ /* 0x000fc60000011439 */
[----:B0-----:R-:W5:Y:S04]  /*1a050*/  LDL R21, [R1+0x264] ;  /* 0x0002640001157983 */ /* 0x001f680000100800 */
[----:B------:R0:W-:Y:S01]  /*1a060*/  STL [R1+0x198], R55 ;  /* 0x0001983701007387 */ /* 0x0001e20000100800 */
[----:B------:R-:W-:-:S03]  /*1a070*/  SHF.R.S32.HI R6, RZ, 0x1f, R6 ;  /* 0x0000001fff067819 */ /* 0x000fc60000011406 */
[----:B0-----:R-:W5:Y:S04]  /*1a080*/  LDL R55, [R1+0x260] ;  /* 0x0002600001377983 */ /* 0x001f680000100800 */
[----:B------:R0:W-:Y:S04]  /*1a090*/  STL [R1+0x19c], R6 ;  /* 0x00019c0601007387 */ /* 0x0001e80000100800 */
[----:B------:R-:W5:Y:S04]  /*1a0a0*/  LDL R57, [R1+0x25c] ;  /* 0x00025c0001397983 */ /* 0x000f680000100800 */
[----:B------:R-:W5:Y:S04]  /*1a0b0*/  LDL R56, [R1+0x254] ;  /* 0x0002540001387983 */ /* 0x000f680000100800 */
[----:B0-----:R-:W5:Y:S01]  /*1a0c0*/  LDL R6, [R1+0x258] ;  /* 0x0002580001067983 */ /* 0x001f620000100800 */
[----:B------:R-:W-:-:S05]  /*1a0d0*/  SHF.R.S32.HI R59, RZ, 0x1f, R59 ;  /* 0x0000001fff3b7819 */ /* 0x000fca000001143b */
[----:B------:R0:W-:Y:S01]  /*1a0e0*/  STL [R1+0x1a0], R59 ;  /* 0x0001a03b01007387 */ /* 0x0001e20000100800 */
[----:B------:R-:W-:-:S03]  /*1a0f0*/  SHF.R.S32.HI R60, RZ, 0x1f, R60 ;  /* 0x0000001fff3c7819 */ /* 0x000fc6000001143c */
[----:B0-----:R-:W5:Y:S04]  /*1a100*/  LDL R59, [R1+0x250] ;  /* 0x00025000013b7983 */ /* 0x001f680000100800 */
[----:B------:R0:W-:Y:S04]  /*1a110*/  STL [R1+0x1a4], R60 ;  /* 0x0001a43c01007387 */ /* 0x0001e80000100800 */
[----:B0-----:R-:W5:Y:S01]  /*1a120*/  LDL R60, [R1+0x24c] ;  /* 0x00024c00013c7983 */ /* 0x001f620000100800 */
[----:B--2---:R-:W-:-:S05]  /*1a130*/  SHF.R.S32.HI R61, RZ, 0x1f, R61 ;  /* 0x0000001fff3d7819 */ /* 0x004fca000001143d */
[----:B------:R0:W-:Y:S01]  /*1a140*/  STL [R1+0x1a8], R61 ;  /* 0x0001a83d01007387 */ /* 0x0001e20000100800 */
[----:B------:R-:W-:-:S03]  /*1a150*/  SHF.R.S32.HI R7, RZ, 0x1f, R7 ;  /* 0x0000001fff077819 */ /* 0x000fc60000011407 */
[----:B0-----:R-:W2:Y:S04]  /*1a160*/  LDL R61, [R1+0x248] ;  /* 0x00024800013d7983 */ /* 0x001ea80000100800 */
[----:B------:R3:W-:Y:S02]  /*1a170*/  STL [R1+0x1ac], R7 ;  /* 0x0001ac0701007387 */ /* 0x0007e40000100800 */
[----:B---3--:R-:W-:Y:S02]  /*1a180*/  SHF.R.S32.HI R7, RZ, 0x1f, R0 ;  /* 0x0000001fff077819 */ /* 0x008fe40000011400 */
[----:B------:R-:W3:Y:S04]  /*1a190*/  LDL R0, [R1+0x244] ;  /* 0x0002440001007983 */ /* 0x000ee80000100800 */
[----:B------:R0:W-:Y:S01]  /*1a1a0*/  STL [R1+0x1b0], R7 ;  /* 0x0001b00701007387 */ /* 0x0001e20000100800 */
[----:B----4-:R-:W-:-:S02]  /*1a1b0*/  SHF.R.S32.HI R26, RZ, 0x1f, R26 ;  /* 0x0000001fff1a7819 */ /* 0x010fc4000001141a */
[----:B0-----:R-:W-:-:S03]  /*1a1c0*/  SHF.R.S32.HI R7, RZ, 0x1f, R5 ;  /* 0x0000001fff077819 */ /* 0x001fc60000011405 */
[----:B------:R-:W-:Y:S04]  /*1a1d0*/  STL [R1+0x1b4], R26 ;  /* 0x0001b41a01007387 */ /* 0x000fe80000100800 */
[----:B------:R0:W-:Y:S01]  /*1a1e0*/  STL [R1+0x1b8], R7 ;  /* 0x0001b80701007387 */ /* 0x0001e20000100800 */
[----:B-----5:R-:W-:Y:S02]  /*1a1f0*/  SHF.R.S32.HI R5, RZ, 0x1f, R25 ;  /* 0x0000001fff057819 */ /* 0x020fe40000011419 */
[----:B------:R-:W-:-:S03]  /*1a200*/  SHF.R.S32.HI R4, RZ, 0x1f, R4 ;  /* 0x0000001fff047819 */ /* 0x000fc60000011404 */
[----:B------:R1:W-:Y:S01]  /*1a210*/  STL [R1+0x1bc], R5 ;  /* 0x0001bc0501007387 */ /* 0x0003e20000100800 */
[----:B0-----:R-:W-:-:S03]  /*1a220*/  SHF.R.S32.HI R7, RZ, 0x1f, R24 ;  /* 0x0000001fff077819 */ /* 0x001fc60000011418 */
[----:B------:R0:W-:Y:S01]  /*1a230*/  STL [R1+0x1c0], R4 ;  /* 0x0001c00401007387 */ /* 0x0001e20000100800 */
[----:B-1----:R-:W-:-:S03]  /*1a240*/  SHF.R.S32.HI R5, RZ, 0x1f, R3 ;  /* 0x0000001fff057819 */ /* 0x002fc60000011403 */
[----:B------:R-:W-:Y:S01]  /*1a250*/  STL [R1+0x1c4], R7 ;  /* 0x0001c40701007387 */ /* 0x000fe20000100800 */
[----:B0-----:R-:W-:Y:S02]  /*1a260*/  SHF.R.S32.HI R4, RZ, 0x1f, R23 ;  /* 0x0000001fff047819 */ /* 0x001fe40000011417 */
[----:B------:R-:W-:Y:S01]  /*1a270*/  SHF.R.S32.HI R3, RZ, 0x1f, R2 ;  /* 0x0000001fff037819 */ /* 0x000fe20000011402 */
[----:B------:R-:W-:Y:S01]  /*1a280*/  STL [R1+0x1c8], R5 ;  /* 0x0001c80501007387 */ /* 0x000fe20000100800 */
[----:B------:R-:W-:-:S03]  /*1a290*/  SHF.R.S32.HI R2, RZ, 0x1f, R20 ;  /* 0x0000001fff027819 */ /* 0x000fc60000011414 */
[----:B------:R-:W-:Y:S04]  /*1a2a0*/  STL [R1+0x1cc], R4 ;  /* 0x0001cc0401007387 */ /* 0x000fe80000100800 */
[----:B------:R-:W4:Y:S04]  /*1a2b0*/  LDL R20, [R1+0x240] ;  /* 0x0002400001147983 */ /* 0x000f280000100800 */
        /* <DEDUP_REMOVED lines=12> */
[----:B------:R0:W-:Y:S02]  /*1a380*/  STL [R1+0x1e4], R2 ;  /* 0x0001e40201007387 */ /* 0x0001e40000100800 */
[----:B0-----:R-:W-:-:S05]  /*1a390*/  SHF.R.S32.HI R2, RZ, 0x1f, R21 ;  /* 0x0000001fff027819 */ /* 0x001fca0000011415 */
[----:B------:R0:W-:Y:S01]  /*1a3a0*/  STL [R1+0x1e8], R2 ;  /* 0x0001e80201007387 */ /* 0x0001e20000100800 */
[----:B------:R-:W-:-:S05]  /*1a3b0*/  SHF.R.S32.HI R4, RZ, 0x1f, R55 ;  /* 0x0000001fff047819 */ /* 0x000fca0000011437 */
[----:B------:R-:W-:Y:S01]  /*1a3c0*/  STL [R1+0x1ec], R4 ;  /* 0x0001ec0401007387 */ /* 0x000fe20000100800 */
[----:B------:R-:W-:-:S03]  /*1a3d0*/  SHF.R.S32.HI R3, RZ, 0x1f, R57 ;  /* 0x0000001fff037819 */ /* 0x000fc60000011439 */
[----:B------:R-:W5:Y:S04]  /*1a3e0*/  LDL R57, [R1+0x230] ;  /* 0x0002300001397983 */ /* 0x000f680000100800 */
[----:B------:R1:W-:Y:S01]  /*1a3f0*/  STL [R1+0x1f0], R3 ;  /* 0x0001f00301007387 */ /* 0x0003e20000100800 */
[----:B0-----:R-:W-:-:S03]  /*1a400*/  SHF.R.S32.HI R2, RZ, 0x1f, R6 ;  /* 0x0000001fff027819 */ /* 0x001fc60000011406 */
[----:B------:R-:W5:Y:S04]  /*1a410*/  LDL R6, [R1+0x22c] ;  /* 0x00022c0001067983 */ /* 0x000f680000100800 */
[----:B------:R0:W-:Y:S01]  /*1a420*/  STL [R1+0x1f4], R2 ;  /* 0x0001f40201007387 */ /* 0x0001e20000100800 */
[----:B-1----:R-:W-:Y:S02]  /*1a430*/  SHF.R.S32.HI R3, RZ, 0x1f, R56 ;  /* 0x0000001fff037819 */ /* 0x002fe40000011438 */
[----:B0-----:R-:W-:Y:S02]  /*1a440*/  SHF.R.S32.HI R2, RZ, 0x1f, R59 ;  /* 0x0000001fff027819 */ /* 0x001fe4000001143b */
[----:B------:R-:W5:Y:S04]  /*1a450*/  LDL R59, [R1+0x228] ;  /* 0x00022800013b7983 */ /* 0x000f680000100800 */
[----:B------:R0:W-:Y:S04]  /*1a460*/  STL [R1+0x1f8], R3 ;  /* 0x0001f80301007387 */ /* 0x0001e80000100800 */
[----:B------:R2:W-:Y:S04]  /*1a470*/  STL [R1+0x1fc], R2 ;  /* 0x0001fc0201007387 */ /* 0x0005e80000100800 */
[----:B------:R-:W5:Y:S01]  /*1a480*/  LDL R7, [R1+0x224] ;  /* 0x0002240001077983 */ /* 0x000f620000100800 */
[----:B0-----:R-:W-:-:S05]  /*1a490*/  SHF.R.S32.HI R3, RZ, 0x1f, R60 ;  /* 0x0000001fff037819 */ /* 0x001fca000001143c */
[----:B------:R0:W-:Y:S04]  /*1a4a0*/  STL [R1+0x200], R3 ;  /* 0x0002000301007387 */ /* 0x0001e80000100800 */
[----:B------:R-:W5:Y:S01]  /*1a4b0*/  LDL R60, [R1+0x220] ;  /* 0x00022000013c7983 */ /* 0x000f620000100800 */
[----:B--2---:R-:W-:-:S05]  /*1a4c0*/  SHF.R.S32.HI R2, RZ, 0x1f, R61 ;  /* 0x0000001fff027819 */ /* 0x004fca000001143d */
[----:B------:R1:W-:Y:S04]  /*1a4d0*/  STL [R1+0x208], R2 ;  /* 0x0002080201007387 */ /* 0x0003e80000100800 */
[----:B------:R-:W2:Y:S04]  /*1a4e0*/  LDL R26, [R1+0x358] ;  /* 0x00035800011a7983 */ /* 0x000ea80000100800 */
[----:B------:R-:W2:Y:S01]  /*1a4f0*/  LDL R5, [R1+0x35c] ;  /* 0x00035c0001057983 */ /* 0x000ea20000100800 */
[----:B---3--:R-:W-:-:S05]  /*1a500*/  SHF.R.S32.HI R0, RZ, 0x1f, R0 ;  /* 0x0000001fff007819 */ /* 0x008fca0000011400 */
[----:B------:R3:W-:Y:S04]  /*1a510*/  STL [R1+0x20c], R0 ;  /* 0x00020c0001007387 */ /* 0x0007e80000100800 */
[----:B------:R-:W2:Y:S04]  /*1a520*/  LDL R25, [R1+0x364] ;  /* 0x0003640001197983 */ /* 0x000ea80000100800 */
[----:B------:R-:W2:Y:S04]  /*1a530*/  LDL R4, [R1+0x368] ;  /* 0x0003680001047983 */ /* 0x000ea80000100800 */
[----:B------:R-:W2:Y:S04]  /*1a540*/  LDL R24, [R1+0x370] ;  /* 0x0003700001187983 */ /* 0x000ea80000100800 */
[----:B0-----:R-:W2:Y:S04]  /*1a550*/  LDL R3, [R1+0x374] ;  /* 0x0003740001037983 */ /* 0x001ea80000100800 */
[----:B------:R-:W2:Y:S04]  /*1a560*/  LDL R23, [R1+0x37c] ;  /* 0x00037c0001177983 */ /* 0x000ea80000100800 */
[----:B-1----:R-:W2:Y:S04]  /*1a570*/  LDL R2, [R1+0x384] ;  /* 0x0003840001027983 */ /* 0x002ea80000100800 */
[----:B------:R-:W2:Y:S04]  /*1a580*/  LDL R61, [R1+0x388] ;  /* 0x00038800013d7983 */ /* 0x000ea80000100800 */
[----:B------:R-:W2:Y:S04]  /*1a590*/  LDL R22, [R1+0x390] ;  /* 0x0003900001167983 */ /* 0x000ea80000100800 */
[----:B---3--:R-:W3:Y:S01]  /*1a5a0*/  LDL R0, [R1+0x394] ;  /* 0x0003940001007983 */ /* 0x008ee20000100800 */
[----:B----4-:R-:W-:-:S05]  /*1a5b0*/  SHF.R.S32.HI R20, RZ, 0x1f, R20 ;  /* 0x0000001fff147819 */ /* 0x010fca0000011414 */
[----:B------:R0:W-:Y:S04]  /*1a5c0*/  STL [R1+0x210], R20 ;  /* 0x0002101401007387 */ /* 0x0001e80000100800 */
[----:B0-----:R-:W4:Y:S01]  /*1a5d0*/  LDL R20, [R1+0x39c] ;  /* 0x00039c0001147983 */ /* 0x001f220000100800 */
[----:B-----5:R-:W-:-:S03]  /*1a5e0*/  SHF.R.S32.HI R21, RZ, 0x1f, R19 ;  /* 0x0000001fff157819 */ /* 0x020fc60000011413 */
        /* <DEDUP_REMOVED lines=9> */
[----:B0-----:R-:W5:Y:S01]  /*1a680*/  LDL R15, [R1+0x3bc] ;  /* 0x0003bc00010f7983 */ /* 0x001f620000100800 */
[----:B------:R-:W-:-:S05]  /*1a690*/  SHF.R.S32.HI R56, RZ, 0x1f, R57 ;  /* 0x0000001fff387819 */ /* 0x000fca0000011439 */
[----:B------:R0:W-:Y:S01]  /*1a6a0*/  STL [R1+0x360], R56 ;  /* 0x0003603801007387 */ /* 0x0001e20000100800 */
[----:B------:R-:W-:-:S03]  /*1a6b0*/  SHF.R.S32.HI R57, RZ, 0x1f, R6 ;  /* 0x0000001fff397819 */ /* 0x000fc60000011406 */
[----:B------:R-:W5:Y:S04]  /*1a6c0*/  LDL R6, [R1+0x3c8] ;  /* 0x0003c80001067983 */ /* 0x000f680000100800 */
[----:B0-----:R-:W5:Y:S04]  /*1a6d0*/  LDL R56, [R1+0x3c4] ;  /* 0x0003c40001387983 */ /* 0x001f680000100800 */
[----:B------:R0:W-:Y:S01]  /*1a6e0*/  STL [R1+0x36c], R57 ;  /* 0x00036c3901007387 */ /* 0x0001e20000100800 */
[----:B------:R-:W-:-:S03]  /*1a6f0*/  SHF.R.S32.HI R59, RZ, 0x1f, R59 ;  /* 0x0000001fff3b7819 */ /* 0x000fc6000001143b */
[----:B0-----:R-:W5:Y:S04]  /*1a700*/  LDL R57, [R1+0x3d0] ;  /* 0x0003d00001397983 */ /* 0x001f680000100800 */
[----:B------:R0:W-:Y:S01]  /*1a710*/  STL [R1+0x378], R59 ;  /* 0x0003783b01007387 */ /* 0x0001e20000100800 */
[----:B------:R-:W-:-:S03]  /*1a720*/  SHF.R.S32.HI R7, RZ, 0x1f, R7 ;  /* 0x0000001fff077819 */ /* 0x000fc60000011407 */
[----:B0-----:R-:W5:Y:S04]  /*1a730*/  LDL R59, [R1+0x3d4] ;  /* 0x0003d400013b7983 */ /* 0x001f680000100800 */
[----:B------:R0:W-:Y:S02]  /*1a740*/  STL [R1+0x380], R7 ;  /* 0x0003800701007387 */ /* 0x0001e40000100800 */
[----:B0-----:R-:W-:Y:S02]  /*1a750*/  SHF.R.S32.HI R7, RZ, 0x1f, R60 ;  /* 0x0000001fff077819 */ /* 0x001fe4000001143c */
[----:B------:R-:W5:Y:S04]  /*1a760*/  LDL R60, [R1+0x3dc] ;  /* 0x0003dc00013c7983 */ /* 0x000f680000100800 */
[----:B------:R0:W-:Y:S01]  /*1a770*/  STL [R1+0x38c], R7 ;  /* 0x00038c0701007387 */ /* 0x0001e20000100800 */
[----:B--2---:R-:W-:-:S02]  /*1a780*/  SHF.R.S32.HI R26, RZ, 0x1f, R26 ;  /* 0x0000001fff1a7819 */ /* 0x004fc4000001141a */
        /* <DEDUP_REMOVED lines=15> */
[----:B------:R-:W2:Y:S04]  /*1a880*/  LDL R61, [R1+0x3e4] ;  /* 0x0003e400013d7983 */ /* 0x000ea80000100800 */
[----:B------:R0:W-:Y:S04]  /*1a890*/  STL [R1+0x3e0], R3 ;  /* 0x0003e00301007387 */ /* 0x0001e80000100800 */
[----:B------:R3:W-:Y:S01]  /*1a8a0*/  STL [R1+0x3ec], R2 ;  /* 0x0003ec0201007387 */ /* 0x0007e20000100800 */
[----:B0-----:R-:W-:-:S02]  /*1a8b0*/  SHF.R.S32.HI R3, RZ, 0x1f, R22 ;  /* 0x0000001fff037819 */ /* 0x001fc40000011416 */
[----:B---3--:R-:W-:Y:S02]  /*1a8c0*/  SHF.R.S32.HI R2, RZ, 0x1f, R0 ;  /* 0x0000001fff027819 */ /* 0x008fe40000011400 */
[----:B------:R-:W3:Y:S04]  /*1a8d0*/  LDL R0, [R1+0x3e8] ;  /* 0x0003e80001007983 */ /* 0x000ee80000100800 */
[----:B------:R4:W-:Y:S04]  /*1a8e0*/  STL [R1+0x3f8], R3 ;  /* 0x0003f80301007387 */ /* 0x0009e80000100800 */
[----:B------:R5:W-:Y:S01]  /*1a8f0*/  STL [R1+0x400], R2 ;  /* 0x0004000201007387 */ /* 0x000be20000100800 */
[----:B----4-:R-:W-:-:S03]  /*1a900*/  SHF.R.S32.HI R3, RZ, 0x1f, R20 ;  /* 0x0000001fff037819 */ /* 0x010fc60000011414 */
[----:B------:R-:W4:Y:S04]  /*1a910*/  LDL R20, [R1+0x3f0] ;  /* 0x0003f00001147983 */ /* 0x000f280000100800 */
[----:B------:R-:W-:Y:S01]  /*1a920*/  STL [R1+0x40c], R3 ;  /* 0x00040c0301007387 */ /* 0x000fe20000100800 */
[----:B-----5:R-:W-:-:S03]  /*1a930*/  SHF.R.S32.HI R2, RZ, 0x1f, R19 ;  /* 0x0000001fff027819 */ /* 0x020fc60000011413 */
[----:B------:R-:W5:Y:S04]  /*1a940*/  LDL R19, [R1+0x3f4] ;  /* 0x0003f40001137983 */ /* 0x000f680000100800 */
[----:B------:R0:W-:Y:S02]  /*1a950*/  STL [R1+0x418], R2 ;  /* 0x0004180201007387 */ /* 0x0001e40000100800 */
[----:B0-----:R-:W-:-:S05]  /*1a960*/  SHF.R.S32.HI R2, RZ, 0x1f, R21 ;  /* 0x0000001fff027819 */ /* 0x001fca0000011415 */
[----:B------:R0:W-:Y:S01]  /*1a970*/  STL [R1+0x424], R2 ;  /* 0x0004240201007387 */ /* 0x0001e20000100800 */
[----:B------:R-:W-:-:S05]  /*1a980*/  SHF.R.S32.HI R4, RZ, 0x1f, R55 ;  /* 0x0000001fff047819 */ /* 0x000fca0000011437 */
[----:B------:R-:W-:Y:S01]  /*1a990*/  STL [R1+0x42c], R4 ;  /* 0x00042c0401007387 */ /* 0x000fe20000100800 */
[----:B------:R-:W-:-:S03]  /*1a9a0*/  SHF.R.S32.HI R3, RZ, 0x1f, R58 ;  /* 0x0000001fff037819 */ /* 0x000fc6000001143a */
[----:B------:R-:W5:Y:S01]  /*1a9b0*/  LDL R58, [R1+0x3fc] ;  /* 0x0003fc00013a7983 */ /* 0x000f620000100800 */
[----:B0-----:R-:W-:-:S03]  /*1a9c0*/  SHF.R.S32.HI R2, RZ, 0x1f, R15 ;  /* 0x0000001fff027819 */ /* 0x001fc6000001140f */
[----:B------:R-:W-:Y:S04]  /*1a9d0*/  STL [R1+0x438], R3 ;  /* 0x0004380301007387 */ /* 0x000fe80000100800 */
[----:B------:R-:W5:Y:S04]  /*1a9e0*/  LDL R15, [R1+0x404] ;  /* 0x00040400010f7983 */ /* 0x000f680000100800 */
[----:B------:R0:W-:Y:S02]  /*1a9f0*/  STL [R1+0x440], R2 ;  /* 0x0004400201007387 */ /* 0x0001e40000100800 */
[----:B0-----:R-:W-:-:S02]  /*1aa00*/  SHF.R.S32.HI R2, RZ, 0x1f, R6 ;  /* 0x0000001fff027819 */ /* 0x001fc40000011406 */
[----:B------:R-:W5:Y:S01]  /*1aa10*/  LDL R6, [R1+0x408] ;  /* 0x0004080001067983 */ /* 0x000f620000100800 */
[----:B------:R-:W-:-:S05]  /*1aa20*/  SHF.R.S32.HI R3, RZ, 0x1f, R56 ;  /* 0x0000001fff037819 */ /* 0x000fca0000011438 */
[----:B------:R0:W-:Y:S04]  /*1aa30*/  STL [R1+0x44c], R3 ;  /* 0x00044c0301007387 */ /* 0x0001e80000100800 */
[----:B------:R1:W-:Y:S04]  /*1aa40*/  STL [R1+0x458], R2 ;  /* 0x0004580201007387 */ /* 0x0003e80000100800 */
[----:B------:R-:W5:Y:S01]  /*1aa50*/  LDL R7, [R1+0x410] ;  /* 0x0004100001077983 */ /* 0x000f620000100800 */
[----:B0-----:R-:W-:-:S05]  /*1aa60*/  SHF.R.S32.HI R3, RZ, 0x1f, R57 ;  /* 0x0000001fff037819 */ /* 0x001fca0000011439 */
[----:B------:R-:W-:Y:S04]  /*1aa70*/  STL [R1+0x464], R3 ;  /* 0x0004640301007387 */ /* 0x000fe80000100800 */
[----:B------:R-:W5:Y:S01]  /*1aa80*/  LDL R57, [R1+0x414] ;  /* 0x0004140001397983 */ /* 0x000f620000100800 */
[----:B-1----:R-:W-:-:S05]  /*1aa90*/  SHF.R.S32.HI R2, RZ, 0x1f, R59 ;  /* 0x0000001fff027819 */ /* 0x002fca000001143b */
        /* <DEDUP_REMOVED lines=12> */
[----:B------:R-:W5:Y:S04]  /*1ab60*/  LDL R22, [R1+0x454] ;  /* 0x0004540001167983 */ /* 0x000f680000100800 */
[----:B------:R-:W5:Y:S01]  /*1ab70*/  LDL R60, [R1+0x45c] ;  /* 0x00045c00013c7983 */ /* 0x000f620000100800 */
[----:B--2---:R-:W-:-:S05]  /*1ab80*/  SHF.R.S32.HI R21, RZ, 0x1f, R61 ;  /* 0x0000001fff157819 */ /* 0x004fca000001143d */
[----:B------:R3:W-:Y:S04]  /*1ab90*/  STL [R1+0x484], R21 ;  /* 0x0004841501007387 */ /* 0x0007e80000100800 */
[----:B------:R-:W2:Y:S01]  /*1aba0*/  LDL R61, [R1+0x460] ;  /* 0x00046000013d7983 */ /* 0x000ea20000100800 */
[----:B---3--:R-:W-:-:S03]  /*1abb0*/  SHF.R.S32.HI R21, RZ, 0x1f, R0 ;  /* 0x0000001fff157819 */ /* 0x008fc60000011400 */
[----:B------:R-:W3:Y:S04]  /*1abc0*/  LDL R0, [R1+0x468] ;  /* 0x0004680001007983 */ /* 0x000ee80000100800 */
[----:B------:R0:W-:Y:S04]  /*1abd0*/  STL [R1+0x490], R21 ;  /* 0x0004901501007387 */ /* 0x0001e80000100800 */
[----:B0-----:R-:W3:Y:S01]  /*1abe0*/  LDL R21, [R1+0x470] ;  /* 0x0004700001157983 */ /* 0x001ee20000100800 */
[----:B----4-:R-:W-:-:S05]  /*1abf0*/  SHF.R.S32.HI R20, RZ, 0x1f, R20 ;  /* 0x0000001fff147819 */ /* 0x010fca0000011414 */
[----:B------:R0:W-:Y:S04]  /*1ac00*/  STL [R1+0x498], R20 ;  /* 0x0004981401007387 */ /* 0x0001e80000100800 */
[----:B------:R-:W4:Y:S01]  /*1ac10*/  LDL R55, [R1+0x474] ;  /* 0x0004740001377983 */ /* 0x000f220000100800 */
[----:B-----5:R-:W-:-:S05]  /*1ac20*/  SHF.R.S32.HI R19, RZ, 0x1f, R19 ;  /* 0x0000001fff137819 */ /* 0x020fca0000011413 */
[----:B------:R1:W-:Y:S04]  /*1ac30*/  STL [R1+0x4a4], R19 ;  /* 0x0004a41301007387 */ /* 0x0003e80000100800 */
[----:B0-----:R-:W5:Y:S04]  /*1ac40*/  LDL R20, [R1+0x47c] ;  /* 0x00047c0001147983 */ /* 0x001f680000100800 */
[----:B-1----:R-:W5:Y:S01]  /*1ac50*/  LDL R19, [R1+0x480] ;  /* 0x0004800001137983 */ /* 0x002f620000100800 */
        /* <DEDUP_REMOVED lines=8> */
[----:B------:R0:W-:Y:S04]  /*1ace0*/  STL [R1+0x4c4], R6 ;  /* 0x0004c40601007387 */ /* 0x0001e80000100800 */
[----:B0-----:R-:W5:Y:S01]  /*1acf0*/  LDL R6, [R1+0x49c] ;  /* 0x00049c0001067983 */ /* 0x001f620000100800 */
[----:B------:R-:W-:-:S05]  /*1ad00*/  SHF.R.S32.HI R7, RZ, 0x1f, R7 ;  /* 0x0000001fff077819 */ /* 0x000fca0000011407 */
[----:B------:R0:W-:Y:S02]  /*1ad10*/  STL [R1+0x4d0], R7 ;  /* 0x0004d00701007387 */ /* 0x0001e40000100800 */
[----:B0-----:R-:W-:Y:S02]  /*1ad20*/  SHF.R.S32.HI R7, RZ, 0x1f, R57 ;  /* 0x0000001fff077819 */ /* 0x001fe40000011439 */
[----:B------:R-:W5:Y:S04]  /*1ad30*/  LDL R57, [R1+0x4a0] ;  /* 0x0004a00001397983 */ /* 0x000f680000100800 */
[----:B------:R0:W-:Y:S01]  /*1ad40*/  STL [R1+0x4dc], R7 ;  /* 0x0004dc0701007387 */ /* 0x0001e20000100800 */
[----:B------:R-:W-:Y:S02]  /*1ad50*/  SHF.R.S32.HI R26, RZ, 0x1f, R26 ;  /* 0x0000001fff1a7819 */ /* 0x000fe4000001141a */
        /* <DEDUP_REMOVED lines=23> */
[----:B--2---:R-:W-:-:S03]  /*1aed0*/  SHF.R.S32.HI R3, RZ, 0x1f, R61 ;  /* 0x0000001fff037819 */ /* 0x004fc6000001143d */
[----:B------:R-:W2:Y:S04]  /*1aee0*/  LDL R61, [R1+0x4b4] ;  /* 0x0004b400013d7983 */ /* 0x000ea80000100800 */
[----:B------:R-:W-:Y:S01]  /*1aef0*/  STL [R1+0x558], R3 ;  /* 0x0005580301007387 */ /* 0x000fe20000100800 */
[----:B---3--:R-:W-:-:S03]  /*1af00*/  SHF.R.S32.HI R2, RZ, 0x1f, R0 ;  /* 0x0000001fff027819 */ /* 0x008fc60000011400 */
[----:B------:R-:W3:Y:S04]  /*1af10*/  LDL R0, [R1+0x4bc] ;  /* 0x0004bc0001007983 */ /* 0x000ee80000100800 */
[----:B------:R0:W-:Y:S02]  /*1af20*/  STL [R1+0x564], R2 ;  /* 0x0005640201007387 */ /* 0x0001e40000100800 */
[----:B0-----:R-:W-:-:S05]  /*1af30*/  SHF.R.S32.HI R2, RZ, 0x1f, R21 ;  /* 0x0000001fff027819 */ /* 0x001fca0000011415 */
[----:B------:R0:W-:Y:S01]  /*1af40*/  STL [R1+0x570], R2 ;  /* 0x0005700201007387 */ /* 0x0001e20000100800 */
[----:B----4-:R-:W-:-:S05]  /*1af50*/  SHF.R.S32.HI R4, RZ, 0x1f, R55 ;  /* 0x0000001fff047819 */ /* 0x010fca0000011437 */
[----:B------:R-:W-:Y:S01]  /*1af60*/  STL [R1+0x57c], R4 ;  /* 0x00057c0401007387 */ /* 0x000fe20000100800 */
[----:B-----5:R-:W-:-:S03]  /*1af70*/  SHF.R.S32.HI R3, RZ, 0x1f, R20 ;  /* 0x0000001fff037819 */ /* 0x020fc60000011414 */
[----:B------:R-:W4:Y:S01]  /*1af80*/  LDL R20, [R1+0x4c0] ;  /* 0x0004c00001147983 */ /* 0x000f220000100800 */
        /* <DEDUP_REMOVED lines=11> */
[----:B------:R-:W-:Y:S01]  /*1b040*/  STL [R1+0x5b0], R3 ;  /* 0x0005b00301007387 */ /* 0x000fe20000100800 */
[----:B-1----:R-:W-:-:S03]  /*1b050*/  SHF.R.S32.HI R2, RZ, 0x1f, R6 ;  /* 0x0000001fff027819 */ /* 0x002fc60000011406 */
        /* <DEDUP_REMOVED lines=15> */
[----:B------:R-:W-:-:S05]  /*1b150*/  SHF.R.S32.HI R21, RZ, 0x1f, R59 ;  /* 0x0000001fff157819 */ /* 0x000fca000001143b */
[----:B------:R0:W-:Y:S04]  /*1b160*/  STL [R1+0x5d0], R21 ;  /* 0x0005d01501007387 */ /* 0x0001e80000100800 */
[----:B------:R-:W5:Y:S04]  /*1b170*/  LDL R58, [R1+0x52c] ;  /* 0x00052c00013a7983 */ /* 0x000f680000100800 */
[----:B------:R-:W5:Y:S01]  /*1b180*/  LDL R57, [R1+0x530] ;  /* 0x0005300001397983 */ /* 0x000f620000100800 */
[----:B0-----:R-:W-:-:S05]  /*1b190*/  SHF.R.S32.HI R21, RZ, 0x1f, R60 ;  /* 0x0000001fff157819 */ /* 0x001fca000001143c */
[----:B------:R0:W-:Y:S04]  /*1b1a0*/  STL [R1+0x5dc], R21 ;  /* 0x0005dc1501007387 */ /* 0x0001e80000100800 */
[----:B0-----:R-:W5:Y:S01]  /*1b1b0*/  LDL R21, [R1+0x4d8] ;  /* 0x0004d80001157983 */ /* 0x001f620000100800 */
[----:B--2---:R-:W-:-:S05]  /*1b1c0*/  SHF.R.S32.HI R59, RZ, 0x1f, R61 ;  /* 0x0000001fff3b7819 */ /* 0x004fca000001143d */
[----:B------:R0:W-:Y:S01]  /*1b1d0*/  STL [R1+0x5e8], R59 ;  /* 0x0005e83b01007387 */ /* 0x0001e20000100800 */
[----:B---3--:R-:W-:-:S03]  /*1b1e0*/  SHF.R.S32.HI R0, RZ, 0x1f, R0 ;  /* 0x0000001fff007819 */ /* 0x008fc60000011400 */
[----:B0-----:R-:W2:Y:S04]  /*1b1f0*/  LDL R59, [R1+0x53c] ;  /* 0x00053c00013b7983 */ /* 0x001ea80000100800 */
[----:B------:R0:W-:Y:S04]  /*1b200*/  STL [R1+0x5f0], R0 ;  /* 0x0005f00001007387 */ /* 0x0001e80000100800 */
[----:B------:R-:W3:Y:S04]  /*1b210*/  LDL R60, [R1+0x540] ;  /* 0x00054000013c7983 */ /* 0x000ee80000100800 */
[----:B------:R-:W3:Y:S04]  /*1b220*/  LDL R61, [R1+0x548] ;  /* 0x00054800013d7983 */ /* 0x000ee80000100800 */
[----:B0-----:R-:W3:Y:S01]  /*1b230*/  LDL R0, [R1+0x54c] ;  /* 0x00054c0001007983 */ /* 0x001ee20000100800 */
[----:B----4-:R-:W-:-:S05]  /*1b240*/  SHF.R.S32.HI R20, RZ, 0x1f, R20 ;  /* 0x0000001fff147819 */ /* 0x010fca0000011414 */
[----:B------:R0:W-:Y:S01]  /*1b250*/  STL [R1+0x5fc], R20 ;  /* 0x0005fc1401007387 */ /* 0x0001e20000100800 */
[----:B-----5:R-:W-:-:S03]  /*1b260*/  SHF.R.S32.HI R19, RZ, 0x1f, R19 ;  /* 0x0000001fff137819 */ /* 0x020fc60000011413 */
[----:B0-----:R-:W4:Y:S04]  /*1b270*/  LDL R20, [R1+0x554] ;  /* 0x0005540001147983 */ /* 0x001f280000100800 */
[----:B------:R0:W-:Y:S04]  /*1b280*/  STL [R1+0x608], R19 ;  /* 0x0006081301007387 */ /* 0x0001e80000100800 */
[----:B0-----:R-:W5:Y:S01]  /*1b290*/  LDL R19, [R1+0x55c] ;  /* 0x00055c0001137983 */ /* 0x001f620000100800 */
[----:B------:R-:W-:-:S05]  /*1b2a0*/  SHF.R.S32.HI R15, RZ, 0x1f, R15 ;  /* 0x0000001fff0f7819 */ /* 0x000fca000001140f */
[----:B------:R0:W-:Y:S01]  /*1b2b0*/  STL [R1+0x610], R15 ;  /* 0x0006100f01007387 */ /* 0x0001e20000100800 */
[----:B------:R-:W-:-:S03]  /*1b2c0*/  SHF.R.S32.HI R7, RZ, 0x1f, R7 ;  /* 0x0000001fff077819 */ /* 0x000fc60000011407 */
[----:B0-----:R-:W5:Y:S04]  /*1b2d0*/  LDL R15, [R1+0x560] ;  /* 0x00056000010f7983 */ /* 0x001f680000100800 */
[----:B------:R0:W-:Y:S02]  /*1b2e0*/  STL [R1+0x61c], R7 ;  /* 0x00061c0701007387 */ /* 0x0001e40000100800 */
[----:B0-----:R-:W-:Y:S02]  /*1b2f0*/  SHF.R.S32.HI R7, RZ, 0x1f, R6 ;  /* 0x0000001fff077819 */ /* 0x001fe40000011406 */
        /* <DEDUP_REMOVED lines=34> */
[----:B--2---:R-:W-:-:S05]  /*1b520*/  SHF.R.S32.HI R4, RZ, 0x1f, R59 ;  /* 0x0000001fff047819 */ /* 0x004fca000001143b */
[----:B------:R-:W-:Y:S01]  /*1b530*/  STL [R1+0x67c], R4 ;  /* 0x00067c0401007387 */ /* 0x000fe20000100800 */
[----:B---3--:R-:W-:-:S03]  /*1b540*/  SHF.R.S32.HI R3, RZ, 0x1f, R60 ;  /* 0x0000001fff037819 */ /* 0x008fc6000001143c */
[----:B------:R-:W2:Y:S01]  /*1b550*/  LDL R22, [R1+0x588] ;  /* 0x0005880001167983 */ /* 0x000ea20000100800 */
[----:B0-----:R-:W-:-:S03]  /*1b560*/  SHF.R.S32.HI R2, RZ, 0x1f, R61 ;  /* 0x0000001fff027819 */ /* 0x001fc6000001143d */
[----:B------:R-:W-:Y:S04]  /*1b570*/  STL [R1+0x680], R3 ;  /* 0x0006800301007387 */ /* 0x000fe80000100800 */
[----:B------:R-:W3:Y:S04]  /*1b580*/  LDL R59, [R1+0x58c] ;  /* 0x00058c00013b7983 */ /* 0x000ee80000100800 */
[----:B------:R0:W-:Y:S04]  /*1b590*/  STL [R1+0x684], R2 ;  /* 0x0006840201007387 */ /* 0x0001e80000100800 */
[----:B------:R-:W3:Y:S01]  /*1b5a0*/  LDL R60, [R1+0x594] ;  /* 0x00059400013c7983 */ /* 0x000ee20000100800 */
[----:B0-----:R-:W-:-:S05]  /*1b5b0*/  SHF.R.S32.HI R2, RZ, 0x1f, R0 ;  /* 0x0000001fff027819 */ /* 0x001fca0000011400 */
[----:B------:R5:W-:Y:S01]  /*1b5c0*/  STL [R1+0x688], R2 ;  /* 0x0006880201007387 */ /* 0x000be20000100800 */
[----:B----4-:R-:W-:-:S05]  /*1b5d0*/  SHF.R.S32.HI R0, RZ, 0x1f, R20 ;  /* 0x0000001fff007819 */ /* 0x010fca0000011414 */
[----:B------:R0:W-:Y:S04]  /*1b5e0*/  STL [R1+0x68c], R0 ;  /* 0x00068c0001007387 */ /* 0x0001e80000100800 */
[----:B------:R-:W4:Y:S01]  /*1b5f0*/  LDL R26, [R1+0x598] ;  /* 0x00059800011a7983 */ /* 0x000f220000100800 */
[----:B-----5:R-:W-:-:S05]  /*1b600*/  SHF.R.S32.HI R2, RZ, 0x1f, R19 ;  /* 0x0000001fff027819 */ /* 0x020fca0000011413 */
[----:B------:R-:W-:Y:S04]  /*1b610*/  STL [R1+0x690], R2 ;  /* 0x0006900201007387 */ /* 0x000fe80000100800 */
[----:B------:R-:W5:Y:S01]  /*1b620*/  LDL R61, [R1+0x5a0] ;  /* 0x0005a000013d7983 */ /* 0x000f620000100800 */
[----:B0-----:R-:W-:-:S05]  /*1b630*/  SHF.R.S32.HI R0, RZ, 0x1f, R15 ;  /* 0x0000001fff007819 */ /* 0x001fca000001140f */
[----:B------:R0:W-:Y:S04]  /*1b640*/  STL [R1+0x694], R0 ;  /* 0x0006940001007387 */ /* 0x0001e80000100800 */
[----:B------:R-:W5:Y:S04]  /*1b650*/  LDL R20, [R1+0x5ac] ;  /* 0x0005ac0001147983 */ /* 0x000f680000100800 */
[----:B0-----:R-:W5:Y:S01]  /*1b660*/  LDL R0, [R1+0x5a4] ;  /* 0x0005a40001007983 */ /* 0x001f620000100800 */
[----:B------:R-:W-:-:S05]  /*1b670*/  SHF.R.S32.HI R2, RZ, 0x1f, R6 ;  /* 0x0000001fff027819 */ /* 0x000fca0000011406 */
        /* <DEDUP_REMOVED lines=9> */
[----:B0-----:R-:W-:-:S03]  /*1b710*/  SHF.R.S32.HI R2, RZ, 0x1f, R55 ;  /* 0x0000001fff027819 */ /* 0x001fc60000011437 */
[----:B------:R-:W5:Y:S04]  /*1b720*/  LDL R55, [R1+0x5e4] ;  /* 0x0005e40001377983 */ /* 0x000f680000100800 */
[----:B------:R0:W-:Y:S04]  /*1b730*/  STL [R1+0x69c], R2 ;  /* 0x00069c0201007387 */ /* 0x0001e80000100800 */
[----:B------:R-:W5:Y:S01]  /*1b740*/  LDL R24, [R1+0x5ec] ;  /* 0x0005ec0001187983 */ /* 0x000f620000100800 */
[----:B0-----:R-:W-:-:S03]  /*1b750*/  SHF.R.S32.HI R2, RZ, 0x1f, R56 ;  /* 0x0000001fff027819 */ /* 0x001fc60000011438 */
[----:B------:R-:W5:Y:S04]  /*1b760*/  LDL R56, [R1+0x5f4] ;  /* 0x0005f40001387983 */ /* 0x000f680000100800 */
[----:B------:R0:W-:Y:S04]  /*1b770*/  STL [R1+0x6a0], R2 ;  /* 0x0006a00201007387 */ /* 0x0001e80000100800 */
[----:B------:R-:W5:Y:S01]  /*1b780*/  LDL R3, [R1+0x5f8] ;  /* 0x0005f80001037983 */ /* 0x000f620000100800 */
[----:B------:R-:W-:-:S05]  /*1b790*/  SHF.R.S32.HI R23, RZ, 0x1f, R58 ;  /* 0x0000001fff177819 */ /* 0x000fca000001143a */
[----:B------:R1:W-:Y:S01]  /*1b7a0*/  STL [R1+0x6a4], R23 ;  /* 0x0006a41701007387 */ /* 0x0003e20000100800 */
[----:B0-----:R-:W-:-:S03]  /*1b7b0*/  SHF.R.S32.HI R2, RZ, 0x1f, R57 ;  /* 0x0000001fff027819 */ /* 0x001fc60000011439 */
[----:B-1----:R-:W5:Y:S04]  /*1b7c0*/  LDL R23, [R1+0x600] ;  /* 0x0006000001177983 */ /* 0x002f680000100800 */
[----:B------:R0:W-:Y:S04]  /*1b7d0*/  STL [R1+0x6a8], R2 ;  /* 0x0006a80201007387 */ /* 0x0001e80000100800 */
[----:B------:R-:W5:Y:S04]  /*1b7e0*/  LDL R58, [R1+0x604] ;  /* 0x00060400013a7983 */ /* 0x000f680000100800 */
[----:B------:R-:W5:Y:S04]  /*1b7f0*/  LDL R57, [R1+0x60c] ;  /* 0x00060c0001397983 */ /* 0x000f680000100800 */
[----:B0-----:R-:W5:Y:S01]  /*1b800*/  LDL R2, [R1+0x614] ;  /* 0x0006140001027983 */ /* 0x001f620000100800 */
[----:B--2---:R-:W-:-:S05]  /*1b810*/  SHF.R.S32.HI R22, RZ, 0x1f, R22 ;  /* 0x0000001fff167819 */ /* 0x004fca0000011416 */
[----:B------:R0:W-:Y:S01]  /*1b820*/  STL [R1+0x6ac], R22 ;  /* 0x0006ac1601007387 */ /* 0x0001e20000100800 */
[----:B---3--:R-:W-:-:S03]  /*1b830*/  SHF.R.S32.HI R59, RZ, 0x1f, R59 ;  /* 0x0000001fff3b7819 */ /* 0x008fc6000001143b */
[----:B0-----:R-:W2:Y:S01]  /*1b840*/  LDL R22, [R1+0x618] ;  /* 0x0006180001167983 */ /* 0x001ea20000100800 */
[----:B------:R-:W-:-:S03]  /*1b850*/  SHF.R.S32.HI R60, RZ, 0x1f, R60 ;  /* 0x0000001fff3c7819 */ /* 0x000fc6000001143c */
[----:B------:R0:W-:Y:S04]  /*1b860*/  STL [R1+0x6b0], R59 ;  /* 0x0006b03b01007387 */ /* 0x0001e80000100800 */
[----:B0-----:R-:W3:Y:S04]  /*1b870*/  LDL R59, [R1+0x620] ;  /* 0x00062000013b7983 */ /* 0x001ee80000100800 */
[----:B------:R0:W-:Y:S04]  /*1b880*/  STL [R1+0x6b4], R60 ;  /* 0x0006b43c01007387 */ /* 0x0001e80000100800 */
[----:B0-----:R-:W3:Y:S01]  /*1b890*/  LDL R60, [R1+0x624] ;  /* 0x00062400013c7983 */ /* 0x001ee20000100800 */
[----:B----4-:R-:W-:-:S05]  /*1b8a0*/  SHF.R.S32.HI R26, RZ, 0x1f, R26 ;  /* 0x0000001fff1a7819 */ /* 0x010fca000001141a */
[----:B------:R0:W-:Y:S01]  /*1b8b0*/  STL [R1+0x6b8], R26 ;  /* 0x0006b81a01007387 */ /* 0x0001e20000100800 */
[----:B-----5:R-:W-:-:S03]  /*1b8c0*/  SHF.R.S32.HI R61, RZ, 0x1f, R61 ;  /* 0x0000001fff3d7819 */ /* 0x020fc6000001143d */
[----:B0-----:R-:W4:Y:S04]  /*1b8d0*/  LDL.LU R26, [R1+0x3ba8] ;  /* 0x003ba800011a7983 */ /* 0x001f280000300800 */
[----:B------:R0:W-:Y:S04]  /*1b8e0*/  STL [R1+0x6bc], R61 ;  /* 0x0006bc3d01007387 */ /* 0x0001e80000100800 */
[----:B0-----:R-:W5:Y:S01]  /*1b8f0*/  LDL R61, [R1+0x634] ;  /* 0x00063400013d7983 */ /* 0x001f620000100800 */
[----:B------:R-:W-:Y:S02]  /*1b900*/  SHF.R.S32.HI R20, RZ, 0x1f, R20 ;  /* 0x0000001fff147819 */ /* 0x000fe40000011414 */
[----:B------:R-:W-:-:S05]  /*1b910*/  SHF.R.S32.HI R0, RZ, 0x1f, R0 ;  /* 0x0000001fff007819 */ /* 0x000fca0000011400 */
[----:B------:R0:W-:Y:S01]  /*1b920*/  STL [R1+0x6c0], R0 ;  /* 0x0006c00001007387 */ /* 0x0001e20000100800 */
[----:B------:R-:W-:-:S03]  /*1b930*/  SHF.R.S32.HI R19, RZ, 0x1f, R19 ;  /* 0x0000001fff137819 */ /* 0x000fc60000011413 */
[----:B0-----:R-:W4:Y:S01]  /*1b940*/  LDL.LU R0, [R1+0x3ba4] ;  /* 0x003ba40001007983 */ /* 0x001f220000300800 */
[----:B------:R-:W-:-:S03]  /*1b950*/  SHF.R.S32.HI R15, RZ, 0x1f, R15 ;  /* 0x0000001fff0f7819 */ /* 0x000fc6000001140f */
[----:B------:R0:W-:Y:S01]  /*1b960*/  STL [R1+0x6c4], R20 ;  /* 0x0006c41401007387 */ /* 0x0001e20000100800 */
[----:B------:R-:W-:-:S03]  /*1b970*/  SHF.R.S32.HI R6, RZ, 0x1f, R6 ;  /* 0x0000001fff067819 */ /* 0x000fc60000011406 */
[----:B0-----:R-:W4:Y:S04]  /*1b980*/  LDL.LU R20, [R1+0x3ba0] ;  /* 0x003ba00001147983 */ /* 0x001f280000300800 */
[----:B------:R0:W-:Y:S04]  /*1b990*/  STL [R1+0x6c8], R19 ;  /* 0x0006c81301007387 */ /* 0x0001e80000100800 */
[----:B0-----:R-:W4:Y:S04]  /*1b9a0*/  LDL.LU R19, [R1+0x3b9c] ;  /* 0x003b9c0001137983 */ /* 0x001f280000300800 */
[----:B------:R0:W-:Y:S04]  /*1b9b0*/  STL [R1+0x6cc], R15 ;  /* 0x0006cc0f01007387 */ /* 0x0001e80000100800 */
[----:B0-----:R-:W4:Y:S04]  /*1b9c0*/  LDL.LU R15, [R1+0x3b98] ;  /* 0x003b9800010f7983 */ /* 0x001f280000300800 */
[----:B------:R0:W-:Y:S04]  /*1b9d0*/  STL [R1+0x6d0], R6 ;  /* 0x0006d00601007387 */ /* 0x0001e80000100800 */
[----:B0-----:R-:W4:Y:S01]  /*1b9e0*/  LDL.LU R6, [R1+0x3b94] ;  /* 0x003b940001067983 */ /* 0x001f220000300800 */
[----:B------:R-:W-:-:S05]  /*1b9f0*/  SHF.R.S32.HI R7, RZ, 0x1f, R7 ;  /* 0x0000001fff077819 */ /* 0x000fca0000011407 */
[----:B------:R0:W-:Y:S02]  /*1ba00*/  STL [R1+0x6d4], R7 ;  /* 0x0006d40701007387 */ /* 0x0001e40000100800 */
[----:B0-----:R-:W-:Y:S02]  /*1ba10*/  SHF.R.S32.HI R7, RZ, 0x1f, R5 ;  /* 0x0000001fff077819 */ /* 0x001fe40000011405 */
[----:B------:R-:W-:-:S03]  /*1ba20*/  SHF.R.S32.HI R5, RZ, 0x1f, R25 ;  /* 0x0000001fff057819 */ /* 0x000fc60000011419 */
[----:B------:R0:W-:Y:S02]  /*1ba30*/  STL [R1+0x6d8], R7 ;  /* 0x0006d80701007387 */ /* 0x0001e40000100800 */
[----:B0-----:R-:W-:Y:S02]  /*1ba40*/  SHF.R.S32.HI R7, RZ, 0x1f, R21 ;  /* 0x0000001fff077819 */ /* 0x001fe40000011415 */
[----:B------:R-:W4:Y:S04]  /*1ba50*/  LDL.LU R21, [R1+0xb0] ;  /* 0x0000b00001157983 */ /* 0x000f280000300800 */
[----:B------:R0:W-:Y:S04]  /*1ba60*/  STL [R1+0x6dc], R5 ;  /* 0x0006dc0501007387 */ /* 0x0001e80000100800 */
[----:B------:R-:W-:Y:S01]  /*1ba70*/  STL [R1+0x6e0], R7 ;  /* 0x0006e00701007387 */ /* 0x000fe20000100800 */
[----:B0-----:R-:W-:-:S02]  /*1ba80*/  SHF.R.S32.HI R5, RZ, 0x1f, R4 ;  /* 0x0000001fff057819 */ /* 0x001fc40000011404 */
[----:B------:R-:W-:Y:S02]  /*1ba90*/  SHF.R.S32.HI R4, RZ, 0x1f, R55 ;  /* 0x0000001fff047819 */ /* 0x000fe40000011437 */
[----:B------:R-:W4:Y:S04]  /*1baa0*/  LDL.LU R55, [R1+0xac] ;  /* 0x0000ac0001377983 */ /* 0x000f280000300800 */
[----:B------:R0:W-:Y:S04]  /*1bab0*/  STL [R1+0x6e4], R5 ;  /* 0x0006e40501007387 */ /* 0x0001e80000100800 */
[----:B------:R1:W-:Y:S01]  /*1bac0*/  STL [R1+0x6e8], R4 ;  /* 0x0006e80401007387 */ /* 0x0003e20000100800 */
[----:B------:R-:W-:-:S02]  /*1bad0*/  SHF.R.S32.HI R3, RZ, 0x1f, R3 ;  /* 0x0000001fff037819 */ /* 0x000fc40000011403 */
[----:B0-----:R-:W-:Y:S02]  /*1bae0*/  SHF.R.S32.HI R5, RZ, 0x1f, R24 ;  /* 0x0000001fff057819 */ /* 0x001fe40000011418 */
[----:B-1----:R-:W-:Y:S02]  /*1baf0*/  SHF.R.S32.HI R4, RZ, 0x1f, R56 ;  /* 0x0000001fff047819 */ /* 0x002fe40000011438 */
[----:B------:R-:W4:Y:S04]  /*1bb00*/  LDL.LU R56, [R1+0x4c] ;  /* 0x00004c0001387983 */ /* 0x000f280000300800 */
[----:B------:R0:W-:Y:S04]  /*1bb10*/  STL [R1+0x6ec], R5 ;  /* 0x0006ec0501007387 */ /* 0x0001e80000100800 */
[----:B------:R-:W4:Y:S04]  /*1bb20*/  LDL.LU R24, [R1+0xa8] ;  /* 0x0000a80001187983 */ /* 0x000f280000300800 */
[----:B------:R1:W-:Y:S01]  /*1bb30*/  STL [R1+0x6f0], R4 ;  /* 0x0006f00401007387 */ /* 0x0003e20000100800 */
[----:B0-----:R-:W-:-:S03]  /*1bb40*/  SHF.R.S32.HI R5, RZ, 0x1f, R23 ;  /* 0x0000001fff057819 */ /* 0x001fc60000011417 */
[----:B------:R0:W-:Y:S01]  /*1bb50*/  STL [R1+0x6f4], R3 ;  /* 0x0006f40301007387 */ /* 0x0001e20000100800 */
[----:B-1----:R-:W-:-:S03]  /*1bb60*/  SHF.R.S32.HI R4, RZ, 0x1f, R58 ;  /* 0x0000001fff047819 */ /* 0x002fc6000001143a */
[----:B------:R-:W-:Y:S01]  /*1bb70*/  STL [R1+0x6f8], R5 ;  /* 0x0006f80501007387 */ /* 0x000fe20000100800 */
[----:B0-----:R-:W-:-:S03]  /*1bb80*/  SHF.R.S32.HI R3, RZ, 0x1f, R57 ;  /* 0x0000001fff037819 */ /* 0x001fc60000011439 */
[----:B------:R-:W4:Y:S04]  /*1bb90*/  LDL.LU R58, [R1+0x48] ;  /* 0x00004800013a7983 */ /* 0x000f280000300800 */
[----:B------:R0:W-:Y:S04]  /*1bba0*/  STL [R1+0x6fc], R4 ;  /* 0x0006fc0401007387 */ /* 0x0001e80000100800 */
[----:B------:R-:W4:Y:S01]  /*1bbb0*/  LDL.LU R57, [R1+0xa4] ;  /* 0x0000a40001397983 */ /* 0x000f220000300800 */
[----:B0-----:R-:W-:Y:S02]  /*1bbc0*/  SHF.R.S32.HI R4, RZ, 0x1f, R2 ;  /* 0x0000001fff047819 */ /* 0x001fe40000011402 */
[----:B--2---:R-:W-:Y:S01]  /*1bbd0*/  SHF.R.S32.HI R2, RZ, 0x1f, R22 ;  /* 0x0000001fff027819 */ /* 0x004fe20000011416 */
[----:B------:R0:W-:Y:S04]  /*1bbe0*/  STL [R1+0x700], R3 ;  /* 0x0007000301007387 */ /* 0x0001e80000100800 */
[----:B0-----:R-:W2:Y:S04]  /*1bbf0*/  LDL.LU R3, [R1+0x44] ;  /* 0x0000440001037983 */ /* 0x001ea80000300800 */
[----:B------:R3:W-:Y:S04]  /*1bc00*/  STL [R1+0x704], R4 ;  /* 0x0007040401007387 */ /* 0x0007e80000100800 */
[----:B------:R0:W-:Y:S01]  /*1bc10*/  STL [R1+0x708], R2 ;  /* 0x0007080201007387 */ /* 0x0001e20000100800 */
[----:B---3--:R-:W-:-:S03]  /*1bc20*/  SHF.R.S32.HI R4, RZ, 0x1f, R59 ;  /* 0x0000001fff047819 */ /* 0x008fc6000001143b */
[----:B------:R-:W3:Y:S01]  /*1bc30*/  LDL.LU R59, [R1+0xa0] ;  /* 0x0000a000013b7983 */ /* 0x000ee20000300800 */
[----:B0-----:R-:W-:-:S03]  /*1bc40*/  SHF.R.S32.HI R2, RZ, 0x1f, R60 ;  /* 0x0000001fff027819 */ /* 0x001fc6000001143c */
[----:B------:R-:W-:Y:S04]  /*1bc50*/  STL [R1+0x70c], R4 ;  /* 0x00070c0401007387 */ /* 0x000fe80000100800 */
[----:B------:R5:W-:Y:S02]  /*1bc60*/  STL [R1+0x710], R2 ;  /* 0x0007100201007387 */ /* 0x000be40000100800 */
[----:B-----5:R-:W-:Y:S02]  /*1bc70*/  SHF.R.S32.HI R2, RZ, 0x1f, R61 ;  /* 0x0000001fff027819 */ /* 0x020fe4000001143d */
[----:B----4-:R-:W-:Y:S02]  /*1bc80*/  SHF.R.S32.HI R4, RZ, 0x1f, R6 ;  /* 0x0000001fff047819 */ /* 0x010fe40000011406 */
[----:B------:R-:W4:Y:S04]  /*1bc90*/  LDL.LU R6, [R1+0x3b90] ;  /* 0x003b900001067983 */ /* 0x000f280000300800 */
[----:B------:R-:W5:Y:S04]  /*1bca0*/  LDL.LU R60, [R1+0x40] ;  /* 0x00004000013c7983 */ /* 0x000f680000300800 */
[----:B------:R0:W-:Y:S04]  /*1bcb0*/  STL [R1+0x714], R4 ;  /* 0x0007140401007387 */ /* 0x0001e80000100800 */
[----:B------:R1:W-:Y:S01]  /*1bcc0*/  STL [R1+0x718], R2 ;  /* 0x0007180201007387 */ /* 0x0003e20000100800 */
[----:B0-----:R-:W-:-:S03]  /*1bcd0*/  SHF.R.S32.HI R4, RZ, 0x1f, R15 ;  /* 0x0000001fff047819 */ /* 0x001fc6000001140f */
[----:B------:R-:W2:Y:S01]  /*1bce0*/  LDL.LU R15, [R1+0x3b8c] ;  /* 0x003b8c00010f7983 */ /* 0x000ea20000300800 */
[----:B-1----:R-:W-:-:S03]  /*1bcf0*/  SHF.R.S32.HI R2, RZ, 0x1f, R19 ;  /* 0x0000001fff027819 */ /* 0x002fc60000011413 */
[----:B------:R-:W3:Y:S04]  /*1bd00*/  LDL.LU R23, [R1+0x9c] ;  /* 0x00009c0001177983 */ /* 0x000ee80000300800 */
[----:B------:R-:W-:Y:S04]  /*1bd10*/  STL [R1+0x71c], R4 ;  /* 0x00071c0401007387 */ /* 0x000fe80000100800 */
[----:B------:R-:W3:Y:S04]  /*1bd20*/  LDL.LU R19, [R1+0x3b88] ;  /* 0x003b880001137983 */ /* 0x000ee80000300800 */
[----:B------:R0:W-:Y:S04]  /*1bd30*/  STL [R1+0x720], R2 ;  /* 0x0007200201007387 */ /* 0x0001e80000100800 */
[----:B------:R-:W3:Y:S04]  /*1bd40*/  LDL.LU R61, [R1+0x3c] ;  /* 0x00003c00013d7983 */ /* 0x000ee80000300800 */
[----:B0-----:R-:W3:Y:S01]  /*1bd50*/  LDL.LU R2, [R1+0x98] ;  /* 0x0000980001027983 */ /* 0x001ee20000300800 */
[----:B----4-:R-:W-:-:S05]  /*1bd60*/  IADD3 R4, P4, PT, R20, R6, RZ ;  /* 0x0000000614047210 */ /* 0x010fca0007f9e0ff */
[----:B------:R0:W-:Y:S01]  /*1bd70*/  STL [R1+0x3920], R4 ;  /* 0x0039200401007387 */ /* 0x0001e20000100800 */
[----:B--2---:R-:W-:-:S03]  /*1bd80*/  IADD3 R7, P5, PT, R20, R15, RZ ;  /* 0x0000000f14077210 */ /* 0x004fc60007fbe0ff */
[----:B------:R-:W2:Y:S01]  /*1bd90*/  LDL.LU R20, [R1+0x3b84] ;  /* 0x003b840001147983 */ /* 0x000ea20000300800 */
[CC--:B------:R-:W-:Y:S02]  /*1bda0*/  IADD3 R5, P3, PT, R21.reuse, R6.reuse, RZ ;  /* 0x0000000615057210 */ /* 0x0c0fe40007f7e0ff */
[-C--:B0-----:R-:W-:Y:S01]  /*1bdb0*/  IADD3 R4, P0, PT, R21, R15.reuse, RZ ;  /* 0x0000000f15047210 */ /* 0x081fe20007f1e0ff */
[----:B------:R-:W-:Y:S04]  /*1bdc0*/  STL [R1+0x3918], R7 ;  /* 0x0039180701007387 */ /* 0x000fe80000100800 */
[----:B------:R-:W4:Y:S04]  /*1bdd0*/  LDL.LU R22, [R1+0x38] ;  /* 0x0000380001167983 */ /* 0x000f280000300800 */
[----:B------:R0:W-:Y:S04]  /*1bde0*/  STL [R1+0x391c], R5 ;  /* 0x00391c0501007387 */ /* 0x0001e80000100800 */
[----:B------:R1:W-:Y:S04]  /*1bdf0*/  STL [R1+0x3910], R4 ;  /* 0x0039100401007387 */ /* 0x0003e80000100800 */
[----:B------:R-:W4:Y:S01]  /*1be00*/  LDL.LU R21, [R1+0x94] ;  /* 0x0000940001157983 */ /* 0x000f220000300800 */
[C---:B0-----:R-:W-:Y:S01]  /*1be10*/  IADD3 R5, P2, PT, R55.reuse, R6, RZ ;  /* 0x0000000637057210 */ /* 0x041fe20007f5e0ff */
[----:B---3--:R-:W-:Y:S01]  /*1be20*/  IMAD.X R7, R56, 0x1, R19, P4 ;  /* 0x0000000138077824 */ /* 0x008fe200020e0613 */
[----:B-1----:R-:W-:-:S03]  /*1be30*/  IADD3 R4, P1, PT, R55, R15, RZ ;  /* 0x0000000f37047210 */ /* 0x002fc60007f3e0ff */
[----:B------:R0:W-:Y:S04]  /*1be40*/  STL [R1+0x3914], R5 ;  /* 0x0039140501007387 */ /* 0x0001e80000100800 */
[----:B------:R-:W-:Y:S04]  /*1be50*/  STL [R1+0x3908], R4 ;  /* 0x0039080401007387 */ /* 0x000fe80000100800 */
[----:B------:R-:W-:Y:S04]  /*1be60*/  STL [R1+0x3904], R7 ;  /* 0x0039040701007387 */ /* 0x000fe80000100800 */
[----:B------:R-:W3:Y:S01]  /*1be70*/  LDL.LU R55, [R1+0x34] ;  /* 0x0000340001377983 */ /* 0x000ee20000300800 */
[----:B0-----:R-:W-:-:S05]  /*1be80*/  IADD3 R5, P4, PT, R24, R6, RZ ;  /* 0x0000000618057210 */ /* 0x001fca0007f9e0ff */
[----:B------:R0:W-:Y:S02]  /*1be90*/  STL [R1+0x390c], R5 ;  /* 0x00390c0501007387 */ /* 0x0001e40000100800 */
[----:B0-----:R-:W-:Y:S02]  /*1bea0*/  IMAD.X R5, R58, 0x1, R19, P3 ;  /* 0x000000013a057824 */ /* 0x001fe400018e0613 */
[----:B--2---:R-:W-:Y:S02]  /*1beb0*/  IMAD.X R4, R56, 0x1, R20, P5 ;  /* 0x0000000138047824 */ /* 0x004fe400028e0614 */
[----:B------:R-:W2:Y:S01]  /*1bec0*/  LDL.LU R56, [R1+0x90] ;  /* 0x0000900001387983 */ /* 0x000ea20000300800 */
[----:B------:R-:W-:-:S03]  /*1bed0*/  IADD3 R7, P5, PT, R24, R15, RZ ;  /* 0x0000000f18077210 */ /* 0x000fc60007fbe0ff */
[----:B------:R0:W-:Y:S04]  /*1bee0*/  STL [R1+0x3900], R4 ;  /* 0x0039000401007387 */ /* 0x0001e80000100800 */
[----:B------:R1:W-:Y:S04]  /*1bef0*/  STL [R1+0x38f8], R7 ;  /* 0x0038f80701007387 */ /* 0x0003e80000100800 */
[----:B------:R4:W-:Y:S01]  /*1bf00*/  STL [R1+0x38f4], R5 ;  /* 0x0038f40501007387 */ /* 0x0009e20000100800 */
[----:B0-----:R-:W-:Y:S01]  /*1bf10*/  IADD3 R4, P3, PT, R57, R6, RZ ;  /* 0x0000000639047210 */ /* 0x001fe20007f7e0ff */
[----:B-1----:R-:W-:-:S04]  /*1bf20*/  IMAD.X R7, R58, 0x1, R20, P0 ;  /* 0x000000013a077824 */ /* 0x002fc800000e0614 */
[----:B------:R0:W-:Y:S01]  /*1bf30*/  STL [R1+0x38fc], R4 ;  /* 0x0038fc0401007387 */ /* 0x0001e20000100800 */
[----:B----4-:R-:W-:-:S03]  /*1bf40*/  IADD3 R5, P0, PT, R57, R15, RZ ;  /* 0x0000000f39057210 */ /* 0x010fc60007f1e0ff */
[----:B------:R1:W-:Y:S04]  /*1bf50*/  STL [R1+0x38f0], R7 ;  /* 0x0038f00701007387 */ /* 0x0003e80000100800 */
[----:B------:R-:W4:Y:S04]  /*1bf60*/  LDL.LU R58, [R1+0x30] ;  /* 0x00003000013a7983 */ /* 0x000f280000300800 */
[----:B------:R3:W-:Y:S04]  /*1bf70*/  STL [R1+0x38e8], R5 ;  /* 0x0038e80501007387 */ /* 0x0007e80000100800 */
[----:B------:R-:W4:Y:S01]  /*1bf80*/  LDL.LU R57, [R1+0x8c] ;  /* 0x00008c0001397983 */ /* 0x000f220000300800 */
[----:B0-----:R-:W-:Y:S01]  /*1bf90*/  IMAD.X R4, R3, 0x1, R19, P2 ;  /* 0x0000000103047824 */ /* 0x001fe200010e0613 */
[----:B-1----:R-:W-:Y:S01]  /*1bfa0*/  IADD3 R7, P2, PT, R59, R6, RZ ;  /* 0x000000063b077210 */ /* 0x002fe20007f5e0ff */
[----:B---3--:R-:W-:-:S03]  /*1bfb0*/  IMAD.X R5, R3, 0x1, R20, P1 ;  /* 0x0000000103057824 */ /* 0x008fc600008e0614 */
[----:B------:R0:W-:Y:S01]  /*1bfc0*/  STL [R1+0x38e4], R4 ;  /* 0x0038e40401007387 */ /* 0x0001e20000100800 */
[----:B-----5:R-:W-:-:S03]  /*1bfd0*/  IMAD.X R3, R60, 0x1, R19, P4 ;  /* 0x000000013c037824 */ /* 0x020fc600020e0613 */
[----:B------:R-:W-:Y:S04]  /*1bfe0*/  STL [R1+0x38ec], R7 ;  /* 0x0038ec0701007387 */ /* 0x000fe80000100800 */
[----:B------:R-:W-:Y:S01]  /*1bff0*/  STL [R1+0x38e0], R5 ;  /* 0x0038e00501007387 */ /* 0x000fe20000100800 */
[----:B0-----:R-:W-:-:S03]  /*1c000*/  IADD3 R4, P1, PT, R59, R15, RZ ;  /* 0x0000000f3b047210 */ /* 0x001fc60007f3e0ff */
[----:B------:R-:W3:Y:S04]  /*1c010*/  LDL.LU R59, [R1+0x28] ;  /* 0x00002800013b7983 */ /* 0x000ee80000300800 */
[----:B------:R-:W-:Y:S04]  /*1c020*/  STL [R1+0x38d8], R4 ;  /* 0x0038d80401007387 */ /* 0x000fe80000100800 */
[----:B------:R0:W-:Y:S02]  /*1c030*/  STL [R1+0x38d4], R3 ;  /* 0x0038d40301007387 */ /* 0x0001e40000100800 */
[----:B0-----:R-:W-:-:S02]  /*1c040*/  IMAD.X R3, R60, 0x1, R20, P5 ;  /* 0x000000013c037824 */ /* 0x001fc400028e0614 */
[----:B------:R-:W5:Y:S01]  /*1c050*/  LDL.LU R60, [R1+0x88] ;  /* 0x00008800013c7983 */ /* 0x000f620000300800 */
[----:B------:R-:W-:Y:S01]  /*1c060*/  IADD3 R4, P4, PT, R23, R6, RZ ;  /* 0x0000000617047210 */ /* 0x000fe20007f9e0ff */
[----:B------:R-:W-:-:S04]  /*1c070*/  IMAD.X R5, R61, 0x1, R19, P3 ;  /* 0x000000013d057824 */ /* 0x000fc800018e0613 */
[----:B------:R0:W-:Y:S04]  /*1c080*/  STL [R1+0x38dc], R4 ;  /* 0x0038dc0401007387 */ /* 0x0001e80000100800 */
[----:B------:R1:W-:Y:S01]  /*1c090*/  STL [R1+0x38d0], R3 ;  /* 0x0038d00301007387 */ /* 0x0003e20000100800 */
[----:B0-----:R-:W-:Y:S02]  /*1c0a0*/  IADD3 R4, P5, PT, R23, R15, RZ ;  /* 0x0000000f17047210 */ /* 0x001fe40007fbe0ff */
[----:B-1----:R-:W-:-:S03]  /*1c0b0*/  IADD3 R3, P3, PT, R2, R6, RZ ;  /* 0x0000000602037210 */ /* 0x002fc60007f7e0ff */
[----:B------:R0:W-:Y:S04]  /*1c0c0*/  STL [R1+0x38c8], R4 ;  /* 0x0038c80401007387 */ /* 0x0001e80000100800 */
[----:B------:R-:W-:Y:S01]  /*1c0d0*/  STL [R1+0x38c4], R5 ;  /* 0x0038c40501007387 */ /* 0x000fe20000100800 */
[----:B0-----:R-:W-:-:S03]  /*1c0e0*/  IMAD.X R4, R61, 0x1, R20, P0 ;  /* 0x000000013d047824 */ /* 0x001fc600000e0614 */
[----:B------:R-:W5:Y:S04]  /*1c0f0*/  LDL.LU R61, [R1+0x20] ;  /* 0x00002000013d7983 */ /* 0x000f680000300800 */
[----:B------:R0:W-:Y:S04]  /*1c100*/  STL [R1+0x38cc], R3 ;  /* 0x0038cc0301007387 */ /* 0x0001e80000100800 */
[----:B------:R1:W-:Y:S04]  /*1c110*/  STL [R1+0x38c0], R4 ;  /* 0x0038c00401007387 */ /* 0x0003e80000100800 */
[----:B------:R-:W5:Y:S01]  /*1c120*/  LDL.LU R25, [R1+0x84] ;  /* 0x0000840001197983 */ /* 0x000f620000300800 */
[----:B0-----:R-:W-:Y:S01]  /*1c130*/  IADD3 R3, P0, PT, R2, R15, RZ ;  /* 0x0000000f02037210 */ /* 0x001fe20007f1e0ff */
[----:B------:R-:W-:Y:S01]  /*1c140*/  IMAD.X R2, R22, 0x1, R19, P2 ;  /* 0x0000000116027824 */ /* 0x000fe200010e0613 */
[----:B-1----:R-:W-:-:S03]  /*1c150*/  IADD3 R4, P2, PT, R21, R6, RZ ;  /* 0x0000000615047210 */ /* 0x002fc60007f5e0ff */
[----:B------:R0:W-:Y:S04]  /*1c160*/  STL [R1+0x38b8], R3 ;  /* 0x0038b80301007387 */ /* 0x0001e80000100800 */
[----:B------:R1:W-:Y:S04]  /*1c170*/  STL [R1+0x38b4], R2 ;  /* 0x0038b40201007387 */ /* 0x0003e80000100800 */
[----:B------:R-:W-:Y:S01]  /*1c180*/  STL [R1+0x38bc], R4 ;  /* 0x0038bc0401007387 */ /* 0x000fe20000100800 */
[----:B0-----:R-:W-:-:S03]  /*1c190*/  IMAD.X R3, R22, 0x1, R20, P1 ;  /* 0x0000000116037824 */ /* 0x001fc600008e0614 */
[----:B------:R-:W5:Y:S04]  /*1c1a0*/  LDL.LU R5, [R1+0x1c] ;  /* 0x00001c0001057983 */ /* 0x000f680000300800 */
[----:B------:R0:W-:Y:S04]  /*1c1b0*/  STL [R1+0x38b0], R3 ;  /* 0x0038b00301007387 */ /* 0x0001e80000100800 */
[----:B------:R-:W5:Y:S01]  /*1c1c0*/  LDL.LU R24, [R1+0x80] ;  /* 0x0000800001187983 */ /* 0x000f620000300800 */
[----:B-1----:R-:W-:-:S05]  /*1c1d0*/  IADD3 R2, P1, PT, R21, R15, RZ ;  /* 0x0000000f15027210 */ /* 0x002fca0007f3e0ff */
[----:B------:R2:W-:Y:S01]  /*1c1e0*/  STL [R1+0x38a8], R2 ;  /* 0x0038a80201007387 */ /* 0x0005e20000100800 */
[----:B0-----:R-:W-:-:S03]  /*1c1f0*/  IMAD.X R3, R55, 0x1, R19, P4 ;  /* 0x0000000137037824 */ /* 0x001fc600020e0613 */
[----:B------:R-:W5:Y:S04]  /*1c200*/  LDL.LU R4, [R1+0x18] ;  /* 0x0000180001047983 */ /* 0x000f680000300800 */
[----:B------:R0:W-:Y:S04]  /*1c210*/  STL [R1+0x38a4], R3 ;  /* 0x0038a40301007387 */ /* 0x0001e80000100800 */
[----:B------:R-:W5:Y:S01]  /*1c220*/  LDL.LU R23, [R1+0x7c] ;  /* 0x00007c0001177983 */ /* 0x000f620000300800 */
[----:B------:R-:W-:Y:S01]  /*1c230*/  IMAD.X R7, R55, 0x1, R20, P5 ;  /* 0x0000000137077824 */ /* 0x000fe200028e0614 */
[----:B--2---:R-:W-:-:S05]  /*1c240*/  IADD3 R2, P4, PT, R56, R6, RZ ;  /* 0x0000000638027210 */ /* 0x004fca0007f9e0ff */
[----:B------:R1:W-:Y:S04]  /*1c250*/  STL [R1+0x38ac], R2 ;  /* 0x0038ac0201007387 */ /* 0x0003e80000100800 */
[----:B0-----:R-:W2:Y:S04]  /*1c260*/  LDL.LU R3, [R1+0x14] ;  /* 0x0000140001037983 */ /* 0x001ea80000300800 */
[----:B------:R4:W-:Y:S01]  /*1c270*/  STL [R1+0x38a0], R7 ;  /* 0x0038a00701007387 */ /* 0x0009e20000100800 */
[----:B-1----:R-:W-:-:S03]  /*1c280*/  IADD3 R2, P5, PT, R56, R15, RZ ;  /* 0x0000000f38027210 */ /* 0x002fc60007fbe0ff */
[----:B------:R-:W2:Y:S04]  /*1c290*/  LDL.LU R56, [R1+0x78] ;  /* 0x0000780001387983 */ /* 0x000ea80000300800 */
[----:B------:R0:W-:Y:S04]  /*1c2a0*/  STL [R1+0x3898], R2 ;  /* 0x0038980201007387 */ /* 0x0001e80000100800 */
[----:B------:R-:W2:Y:S01]  /*1c2b0*/  LDL.LU R22, [R1+0x10] ;  /* 0x0000100001167983 */ /* 0x000ea20000300800 */
[----:B----4-:R-:W-:Y:S01]  /*1c2c0*/  IMAD.X R7, R58, 0x1, R19, P3 ;  /* 0x000000013a077824 */ /* 0x010fe200018e0613 */
[----:B0-----:R-:W-:-:S04]  /*1c2d0*/  IADD3 R2, P3, PT, R57, R6, RZ ;  /* 0x0000000639027210 */ /* 0x001fc80007f7e0ff */
[----:B------:R0:W-:Y:S04]  /*1c2e0*/  STL [R1+0x3894], R7 ;  /* 0x0038940701007387 */ /* 0x0001e80000100800 */
[----:B------:R1:W-:Y:S01]  /*1c2f0*/  STL [R1+0x389c], R2 ;  /* 0x00389c0201007387 */ /* 0x0003e20000100800 */
[----:B0-----:R-:W-:-:S03]  /*1c300*/  IMAD.X R7, R58, 0x1, R20, P0 ;  /* 0x000000013a077824 */ /* 0x001fc600000e0614 */
[----:B-1----:R-:W4:Y:S01]  /*1c310*/  LDL.LU R2, [R1+0x74] ;  /* 0x0000740001027983 */ /* 0x002f220000300800 */
[----:B------:R-:W-:-:S03]  /*1c320*/  IADD3 R55, P0, PT, R57, R15, RZ ;  /* 0x0000000f39377210 */ /* 0x000fc60007f1e0ff */
[----:B------:R3:W-:Y:S04]  /*1c330*/  STL [R1+0x3890], R7 ;  /* 0x0038900701007387 */ /* 0x0007e80000100800 */
[----:B------:R-:W4:Y:S04]  /*1c340*/  LDL.LU R21, [R1+0xc] ;  /* 0x00000c0001157983 */ /* 0x000f280000300800 */
[----:B------:R0:W-:Y:S01]  /*1c350*/  STL [R1+0x3888], R55 ;  /* 0x0038883701007387 */ /* 0x0001e20000100800 */
[----:B---3--:R-:W-:-:S03]  /*1c360*/  IMAD.X R7, R59, 0x1, R19, P2 ;  /* 0x000000013b077824 */ /* 0x008fc600010e0613 */
[----:B0-----:R-:W3:Y:S01]  /*1c370*/  LDL.LU R55, [R1+0x70] ;  /* 0x0000700001377983 */ /* 0x001ee20000300800 */
[----:B-----5:R-:W-:-:S03]  /*1c380*/  IADD3 R58, P2, PT, R60, R6, RZ ;  /* 0x000000063c3a7210 */ /* 0x020fc60007f5e0ff */
[----:B------:R0:W-:Y:S04]  /*1c390*/  STL [R1+0x3884], R7 ;  /* 0x0038840701007387 */ /* 0x0001e80000100800 */
[----:B------:R-:W5:Y:S04]  /*1c3a0*/  LDL.LU R57, [R1+0x8] ;  /* 0x0000080001397983 */ /* 0x000f680000300800 */
[----:B------:R1:W-:Y:S01]  /*1c3b0*/  STL [R1+0x388c], R58 ;  /* 0x00388c3a01007387 */ /* 0x0003e20000100800 */
[----:B0-----:R-:W-:-:S03]  /*1c3c0*/  IMAD.X R7, R59, 0x1, R20, P1 ;  /* 0x000000013b077824 */ /* 0x001fc600008e0614 */
[----:B-1----:R-:W3:Y:S01]  /*1c3d0*/  LDL.LU R58, [R1+0x6c] ;  /* 0x00006c00013a7983 */ /* 0x002ee20000300800 */
[----:B------:R-:W-:-:S03]  /*1c3e0*/  IADD3 R59, P1, PT, R60, R15, RZ ;  /* 0x0000000f3c3b7210 */ /* 0x000fc60007f3e0ff */
[----:B------:R-:W-:Y:S04]  /*1c3f0*/  STL [R1+0x3880], R7 ;  /* 0x0038800701007387 */ /* 0x000fe80000100800 */
[----:B------:R-:W3:Y:S04]  /*1c400*/  LDL.LU R60, [R1+0x4] ;  /* 0x00000400013c7983 */ /* 0x000ee80000300800 */
[----:B------:R0:W-:Y:S04]  /*1c410*/  STL [R1+0x3878], R59 ;  /* 0x0038783b01007387 */ /* 0x0001e80000100800 */
[----:B0-----:R-:W3:Y:S01]  /*1c420*/  LDL.LU R59, [R1+0x68] ;  /* 0x00006800013b7983 */ /* 0x001ee20000300800 */
[----:B------:R-:W-:-:S02]  /*1c430*/  IMAD.X R7, R61, 0x1, R19, P4 ;  /* 0x000000013d077824 */ /* 0x000fc400020e0613 */
[----:B------:R-:W-:-:S03]  /*1c440*/  IMAD.X R61, R61, 0x1, R20, P5 ;  /* 0x000000013d3d7824 */ /* 0x000fc600028e0614 */
[----:B------:R0:W-:Y:S02]  /*1c450*/  STL [R1+0x3874], R7 ;  /* 0x0038740701007387 */ /* 0x0001e40000100800 */
[C---:B0-----:R-:W-:Y:S02]  /*1c460*/  IADD3 R7, P4, PT, R25.reuse, R6, RZ ;  /* 0x0000000619077210 */ /* 0x041fe40007f9e0ff */
[----:B------:R-:W-:-:S03]  /*1c470*/  IADD3 R25, P5, PT, R25, R15, RZ ;  /* 0x0000000f19197210 */ /* 0x000fc60007fbe0ff */
[----:B------:R0:W-:Y:S04]  /*1c480*/  STL [R1+0x387c], R7 ;  /* 0x00387c0701007387 */ /* 0x0001e80000100800 */
[----:B0-----:R-:W5:Y:S04]  /*1c490*/  LDL.LU R7, [R1+0x3b80] ;  /* 0x003b800001077983 */ /* 0x001f680000300800 */
[----:B------:R0:W-:Y:S04]  /*1c4a0*/  STL [R1+0x3870], R61 ;  /* 0x0038703d01007387 */ /* 0x0001e80000100800 */
[----:B0-----:R-:W5:Y:S04]  /*1c4b0*/  LDL.LU R61, [R1] ;  /* 0x00000000013d7983 */ /* 0x001f680000300800 */
[----:B------:R0:W-:Y:S02]  /*1c4c0*/  STL [R1+0x3868], R25 ;  /* 0x0038681901007387 */ /* 0x0001e40000100800 */
[----:B0-----:R-:W-:-:S02]  /*1c4d0*/  IMAD.X R25, R5, 0x1, R19, P3 ;  /* 0x0000000105197824 */ /* 0x001fc400018e0613 */
[----:B------:R-:W-:-:S03]  /*1c4e0*/  IMAD.X R5, R5, 0x1, R20, P0 ;  /* 0x0000000105057824 */ /* 0x000fc600000e0614 */
[----:B------:R0:W-:Y:S02]  /*1c4f0*/  STL [R1+0x3864], R25 ;  /* 0x0038641901007387 */ /* 0x0001e40000100800 */
[C---:B0-----:R-:W-:Y:S02]  /*1c500*/  IADD3 R25, P3, PT, R24.reuse, R6, RZ ;  /* 0x0000000618197210 */ /* 0x041fe40007f7e0ff */
[----:B------:R-:W-:-:S03]  /*1c510*/  IADD3 R24, P0, PT, R24, R15, RZ ;  /* 0x0000000f18187210 */ /* 0x000fc60007f1e0ff */
[----:B------:R0:W-:Y:S04]  /*1c520*/  STL [R1+0x386c], R25 ;  /* 0x00386c1901007387 */ /* 0x0001e80000100800 */
[----:B0-----:R-:W5:Y:S04]  /*1c530*/  LDL.LU R25, [R1+0x3b7c] ;  /* 0x003b7c0001197983 */ /* 0x001f680000300800 */
[----:B------:R0:W-:Y:S04]  /*1c540*/  STL [R1+0x3860], R5 ;  /* 0x0038600501007387 */ /* 0x0001e80000100800 */
[----:B0-----:R-:W5:Y:S04]  /*1c550*/  LDL.LU R5, [R1+0x3b78] ;  /* 0x003b780001057983 */ /* 0x001f680000300800 */
        /* <DEDUP_REMOVED lines=11> */
[----:B--2---:R-:W-:-:S02]  /*1c610*/  IMAD.X R23, R3, 0x1, R19, P4 ;  /* 0x0000000103177824 */ /* 0x004fc400020e0613 */
[----:B------:R-:W-:-:S03]  /*1c620*/  IMAD.X R3, R3, 0x1, R20, P5 ;  /* 0x0000000103037824 */ /* 0x000fc600028e0614 */
[----:B------:R0:W-:Y:S02]  /*1c630*/  STL [R1+0x3844], R23 ;  /* 0x0038441701007387 */ /* 0x0001e40000100800 */
[C---:B0-----:R-:W-:Y:S02]  /*1c640*/  IADD3 R23, P4, PT, R56.reuse, R6, RZ ;  /* 0x0000000638177210 */ /* 0x041fe40007f9e0ff */
[----:B------:R-:W-:-:S03]  /*1c650*/  IADD3 R56, P5, PT, R56, R15, RZ ;  /* 0x0000000f38387210 */ /* 0x000fc60007fbe0ff */
[----:B------:R0:W-:Y:S04]  /*1c660*/  STL [R1+0x384c], R23 ;  /* 0x00384c1701007387 */ /* 0x0001e80000100800 */
[----:B0-----:R-:W2:Y:S04]  /*1c670*/  LDL.LU R23, [R1+0x3b6c] ;  /* 0x003b6c0001177983 */ /* 0x001ea80000300800 */
[----:B------:R0:W-:Y:S04]  /*1c680*/  STL [R1+0x3840], R3 ;  /* 0x0038400301007387 */ /* 0x0001e80000100800 */
[----:B------:R1:W-:Y:S01]  /*1c690*/  STL [R1+0x3838], R56 ;  /* 0x0038383801007387 */ /* 0x0003e20000100800 */
[----:B0-----:R-:W-:-:S03]  /*1c6a0*/  IMAD.X R3, R22, 0x1, R19, P3 ;  /* 0x0000000116037824 */ /* 0x001fc600018e0613 */
[----:B-1----:R-:W2:Y:S01]  /*1c6b0*/  LDL.LU R56, [R1+0x58] ;  /* 0x0000580001387983 */ /* 0x002ea20000300800 */
[----:B------:R-:W-:-:S03]  /*1c6c0*/  IMAD.X R22, R22, 0x1, R20, P0 ;  /* 0x0000000116167824 */ /* 0x000fc600000e0614 */
[----:B------:R4:W-:Y:S02]  /*1c6d0*/  STL [R1+0x3834], R3 ;  /* 0x0038340301007387 */ /* 0x0009e40000100800 */
[C---:B----4-:R-:W-:Y:S02]  /*1c6e0*/  IADD3 R3, P3, PT, R2.reuse, R6, RZ ;  /* 0x0000000602037210 */ /* 0x050fe40007f7e0ff */
[----:B------:R-:W-:-:S03]  /*1c6f0*/  IADD3 R2, P0, PT, R2, R15, RZ ;  /* 0x0000000f02027210 */ /* 0x000fc60007f1e0ff */
[----:B------:R0:W-:Y:S04]  /*1c700*/  STL [R1+0x383c], R3 ;  /* 0x00383c0301007387 */ /* 0x0001e80000100800 */
[----:B0-----:R-:W4:Y:S04]  /*1c710*/  LDL.LU R3, [R1+0x3b68] ;  /* 0x003b680001037983 */ /* 0x001f280000300800 */
[----:B------:R0:W-:Y:S04]  /*1c720*/  STL [R1+0x3830], R22 ;  /* 0x0038301601007387 */ /* 0x0001e80000100800 */
[----:B0-----:R-:W2:Y:S04]  /*1c730*/  LDL.LU R22, [R1+0x3b64] ;  /* 0x003b640001167983 */ /* 0x001ea80000300800 */
[----:B------:R0:W-:Y:S02]  /*1c740*/  STL [R1+0x3828], R2 ;  /* 0x0038280201007387 */ /* 0x0001e40000100800 */
[----:B0-----:R-:W-:-:S02]  /*1c750*/  IMAD.X R2, R21, 0x1, R19, P2 ;  /* 0x0000000115027824 */ /* 0x001fc400010e0613 */
[----:B------:R-:W-:-:S03]  /*1c760*/  IMAD.X R21, R21, 0x1, R20, P1 ;  /* 0x0000000115157824 */ /* 0x000fc600008e0614 */
[----:B------:R3:W-:Y:S02]  /*1c770*/  STL [R1+0x3824], R2 ;  /* 0x0038240201007387 */ /* 0x0007e40000100800 */
[C---:B---3--:R-:W-:Y:S02]  /*1c780*/  IADD3 R2, P2, PT, R55.reuse, R6, RZ ;  /* 0x0000000637027210 */ /* 0x048fe40007f5e0ff */
[----:B------:R-:W-:-:S03]  /*1c790*/  IADD3 R55, P1, PT, R55, R15, RZ ;  /* 0x0000000f37377210 */ /* 0x000fc60007f3e0ff */
[----:B------:R0:W-:Y:S04]  /*1c7a0*/  STL [R1+0x382c], R2 ;  /* 0x00382c0201007387 */ /* 0x0001e80000100800 */
[----:B0-----:R-:W3:Y:S04]  /*1c7b0*/  LDL.LU R2, [R1+0x3b60] ;  /* 0x003b600001027983 */ /* 0x001ee80000300800 */
[----:B------:R0:W-:Y:S04]  /*1c7c0*/  STL [R1+0x3820], R21 ;  /* 0x0038201501007387 */ /* 0x0001e80000100800 */
[----:B0-----:R-:W2:Y:S04]  /*1c7d0*/  LDL.LU R21, [R1+0x3b5c] ;  /* 0x003b5c0001157983 */ /* 0x001ea80000300800 */
[----:B------:R5:W-:Y:S02]  /*1c7e0*/  STL [R1+0x3818], R55 ;  /* 0x0038183701007387 */ /* 0x000be40000100800 */
[----:B-----5:R-:W-:-:S02]  /*1c7f0*/  IMAD.X R55, R57, 0x1, R19, P4 ;  /* 0x0000000139377824 */ /* 0x020fc400020e0613 */
[----:B------:R-:W-:-:S03]  /*1c800*/  IMAD.X R57, R57, 0x1, R20, P5 ;  /* 0x0000000139397824 */ /* 0x000fc600028e0614 */
[----:B------:R0:W-:Y:S02]  /*1c810*/  STL [R1+0x3814], R55 ;  /* 0x0038143701007387 */ /* 0x0001e40000100800 */
[C---:B0-----:R-:W-:Y:S02]  /*1c820*/  IADD3 R55, P4, PT, R58.reuse, R6, RZ ;  /* 0x000000063a377210 */ /* 0x041fe40007f9e0ff */
[----:B------:R-:W-:-:S03]  /*1c830*/  IADD3 R58, P5, PT, R58, R15, RZ ;  /* 0x0000000f3a3a7210 */ /* 0x000fc60007fbe0ff */
[----:B------:R0:W-:Y:S04]  /*1c840*/  STL [R1+0x381c], R55 ;  /* 0x00381c3701007387 */ /* 0x0001e80000100800 */
[----:B0-----:R-:W5:Y:S04]  /*1c850*/  LDL.LU R55, [R1+0x3b58] ;  /* 0x003b580001377983 */ /* 0x001f680000300800 */
[----:B------:R0:W-:Y:S04]  /*1c860*/  STL [R1+0x3810], R57 ;  /* 0x0038103901007387 */ /* 0x0001e80000100800 */
[----:B0-----:R-:W2:Y:S04]  /*1c870*/  LDL.LU R57, [R1+0x3b54] ;  /* 0x003b540001397983 */ /* 0x001ea80000300800 */
[----:B------:R0:W-:Y:S02]  /*1c880*/  STL [R1+0x3808], R58 ;  /* 0x0038083a01007387 */ /* 0x0001e40000100800 */
[----:B0-----:R-:W-:-:S02]  /*1c890*/  IMAD.X R58, R60, 0x1, R19, P3 ;  /* 0x000000013c3a7824 */ /* 0x001fc400018e0613 */
[----:B------:R-:W-:-:S03]  /*1c8a0*/  IMAD.X R60, R60, 0x1, R20, P0 ;  /* 0x000000013c3c7824 */ /* 0x000fc600000e0614 */
[----:B------:R0:W-:Y:S02]  /*1c8b0*/  STL [R1+0x3804], R58 ;  /* 0x0038043a01007387 */ /* 0x0001e40000100800 */
[----:B0-----:R-:W-:-:S05]  /*1c8c0*/  IADD3 R58, P3, PT, R59, R6, RZ ;  /* 0x000000063b3a7210 */ /* 0x001fca0007f7e0ff */
[----:B------:R0:W-:Y:S04]  /*1c8d0*/  STL [R1+0x380c], R58 ;  /* 0x00380c3a01007387 */ /* 0x0001e80000100800 */
[----:B0-----:R-:W2:Y:S04]  /*1c8e0*/  LDL.LU R58, [R1+0x3b50] ;  /* 0x003b5000013a7983 */ /* 0x001ea80000300800 */
[----:B------:R0:W-:Y:S04]  /*1c8f0*/  STL [R1+0x3800], R60 ;  /* 0x0038003c01007387 */ /* 0x0001e80000100800 */
[----:B0-----:R-:W2:Y:S01]  /*1c900*/  LDL.LU R60, [R1+0x3b4c] ;  /* 0x003b4c00013c7983 */ /* 0x001ea20000300800 */
[----:B------:R-:W-:-:S05]  /*1c910*/  IADD3 R59, P0, PT, R59, R15, RZ ;  /* 0x0000000f3b3b7210 */ /* 0x000fca0007f1e0ff */
[----:B------:R0:W-:Y:S02]  /*1c920*/  STL [R1+0x37f8], R59 ;  /* 0x0037f83b01007387 */ /* 0x0001e40000100800 */
[C---:B0-----:R-:W-:Y:S02]  /*1c930*/  IMAD.X R59, R61.reuse, 0x1, R19, P2 ;  /* 0x000000013d3b7824 */ /* 0x041fe400010e0613 */
[----:B------:R-:W-:-:S03]  /*1c940*/  IMAD.X R61, R61, 0x1, R20, P1 ;  /* 0x000000013d3d7824 */ /* 0x000fc600008e0614 */
[----:B------:R2:W-:Y:S02]  /*1c950*/  STL [R1+0x37f4], R59 ;  /* 0x0037f43b01007387 */ /* 0x0005e40000100800 */
[----:B--2---:R-:W-:-:S05]  /*1c960*/  IADD3 R59, P2, PT, R60, R6, RZ ;  /* 0x000000063c3b7210 */ /* 0x004fca0007f5e0ff */
[----:B------:R0:W-:Y:S04]  /*1c970*/  STL [R1+0x37fc], R59 ;  /* 0x0037fc3b01007387 */ /* 0x0001e80000100800 */
[----:B0-----:R-:W2:Y:S04]  /*1c980*/  LDL.LU R59, [R1+0x3b48] ;  /* 0x003b4800013b7983 */ /* 0x001ea80000300800 */
[----:B------:R0:W-:Y:S04]  /*1c990*/  STL [R1+0x37f0], R61 ;  /* 0x0037f03d01007387 */ /* 0x0001e80000100800 */
[----:B0-----:R-:W2:Y:S01]  /*1c9a0*/  LDL.LU R61, [R1+0x3b44] ;  /* 0x003b4400013d7983 */ /* 0x001ea20000300800 */
[----:B------:R-:W-:-:S05]  /*1c9b0*/  IADD3 R60, P1, PT, R60, R15, RZ ;  /* 0x0000000f3c3c7210 */ /* 0x000fca0007f3e0ff */
[----:B------:R2:W-:Y:S02]  /*1c9c0*/  STL [R1+0x37e8], R60 ;  /* 0x0037e83c01007387 */ /* 0x0005e40000100800 */
[----:B--2---:R-:W-:-:S05]  /*1c9d0*/  IMAD.X R60, R61, 0x1, R19, P4 ;  /* 0x000000013d3c7824 */ /* 0x004fca00020e0613 */
[----:B------:R0:W-:Y:S02]  /*1c9e0*/  STL [R1+0x37e4], R60 ;  /* 0x0037e43c01007387 */ /* 0x0001e40000100800 */
[----:B0-----:R-:W-:-:S05]  /*1c9f0*/  IADD3 R60, P4, PT, R59, R6, RZ ;  /* 0x000000063b3c7210 */ /* 0x001fca0007f9e0ff */
[----:B------:R0:W-:Y:S04]  /*1ca00*/  STL [R1+0x37ec], R60 ;  /* 0x0037ec3c01007387 */ /* 0x0001e80000100800 */
[----:B0-----:R-:W2:Y:S01]  /*1ca10*/  LDL.LU R60, [R1+0x3b40] ;  /* 0x003b4000013c7983 */ /* 0x001ea20000300800 */
[----:B------:R-:W-:Y:S01]  /*1ca20*/  IMAD.X R61, R61, 0x1, R20, P5 ;  /* 0x000000013d3d7824 */ /* 0x000fe200028e0614 */
[----:B------:R-:W-:-:S04]  /*1ca30*/  IADD3 R59, P5, PT, R59, R15, RZ ;  /* 0x0000000f3b3b7210 */ /* 0x000fc80007fbe0ff */
[----:B------:R0:W-:Y:S04]  /*1ca40*/  STL [R1+0x37e0], R61 ;  /* 0x0037e03d01007387 */ /* 0x0001e80000100800 */
[----:B0-----:R-:W3:Y:S04]  /*1ca50*/  LDL.LU R61, [R1+0x50] ;  /* 0x00005000013d7983 */ /* 0x001ee80000300800 */
        /* <DEDUP_REMOVED lines=16> */
[----:B------:R-:W-:-:S05]  /*1cb60*/  IMAD.X R59, R59, 0x1, R20, P1 ;  /* 0x000000013b3b7824 */ /* 0x000fca00008e0614 */
[----:B------:R0:W-:Y:S02]  /*1cb70*/  STL [R1+0x37c0], R59 ;  /* 0x0037c03b01007387 */ /* 0x0001e40000100800 */
[----:B0-----:R-:W-:Y:S02]  /*1cb80*/  IADD3 R59, P1, PT, R56, R15, RZ ;  /* 0x0000000f383b7210 */ /* 0x001fe40007f3e0ff */
[----:B------:R-:W4:Y:S04]  /*1cb90*/  LDL.LU R56, [R1+0x3b34] ;  /* 0x003b340001387983 */ /* 0x000f280000300800 */
[----:B------:R2:W-:Y:S01]  /*1cba0*/  STL [R1+0x37b8], R59 ;  /* 0x0037b83b01007387 */ /* 0x0005e20000100800 */
[----:B------:R-:W-:Y:S01]  /*1cbb0*/  IMAD R10, R10, UR47, RZ ;  /* 0x0000002f0a0a7c24 */ /* 0x000fe2000f8e02ff */
[----:B------:R-:W-:Y:S01]  /*1cbc0*/  SHF.R.S32.HI R27, RZ, 0x1f, R8 ;  /* 0x0000001fff1b7819 */ /* 0x000fe20000011408 */
[----:B------:R-:W-:Y:S01]  /*1cbd0*/  IMAD R11, R11, UR47, RZ ;  /* 0x0000002f0b0b7c24 */ /* 0x000fe2000f8e02ff */
[----:B------:R-:W-:Y:S01]  /*1cbe0*/  SHF.R.S32.HI R28, RZ, 0x1f, R9 ;  /* 0x0000001fff1c7819 */ /* 0x000fe20000011409 */
[----:B------:R-:W-:Y:S01]  /*1cbf0*/  IMAD R12, R12, UR47, RZ ;  /* 0x0000002f0c0c7c24 */ /* 0x000fe2000f8e02ff */
[----:B------:R-:W-:Y:S01]  /*1cc00*/  SHF.R.S32.HI R29, RZ, 0x1f, R10 ;  /* 0x0000001fff1d7819 */ /* 0x000fe2000001140a */
[----:B------:R-:W-:-:S02]  /*1cc10*/  IMAD R13, R13, UR47, RZ ;  /* 0x0000002f0d0d7c24 */ /* 0x000fc4000f8e02ff */
[C---:B--2---:R-:W-:Y:S02]  /*1cc20*/  IMAD.X R59, R58.reuse, 0x1, R19, P4 ;  /* 0x000000013a3b7824 */ /* 0x044fe400020e0613 */
[----:B------:R-:W-:-:S03]  /*1cc30*/  IMAD.X R58, R58, 0x1, R20, P5 ;  /* 0x000000013a3a7824 */ /* 0x000fc600028e0614 */
[----:B------:R3:W-:Y:S02]  /*1cc40*/  STL [R1+0x37b4], R59 ;  /* 0x0037b43b01007387 */ /* 0x0007e40000100800 */
[C---:B---3--:R-:W-:Y:S02]  /*1cc50*/  IADD3 R59, P4, PT, R60.reuse, R6, RZ ;  /* 0x000000063c3b7210 */ /* 0x048fe40007f9e0ff */
[----:B------:R-:W-:-:S03]  /*1cc60*/  IADD3 R60, P5, PT, R60, R15, RZ ;  /* 0x0000000f3c3c7210 */ /* 0x000fc60007fbe0ff */
[----:B------:R0:W-:Y:S04]  /*1cc70*/  STL [R1+0x37bc], R59 ;  /* 0x0037bc3b01007387 */ /* 0x0001e80000100800 */
[----:B------:R1:W-:Y:S01]  /*1cc80*/  STL [R1+0x37b0], R58 ;  /* 0x0037b03a01007387 */ /* 0x0003e20000100800 */
[C-C-:B0-----:R-:W-:Y:S02]  /*1cc90*/  IMAD.X R59, R57.reuse, 0x1, R19.reuse, P3 ;  /* 0x00000001393b7824 */ /* 0x141fe400018e0613 */
[----:B------:R-:W-:Y:S01]  /*1cca0*/  IMAD.X R57, R57, 0x1, R20, P0 ;  /* 0x0000000139397824 */ /* 0x000fe200000e0614 */
[C---:B-1----:R-:W-:Y:S01]  /*1ccb0*/  IADD3 R58, P3, PT, R61.reuse, R6, RZ ;  /* 0x000000063d3a7210 */ /* 0x042fe20007f7e0ff */
[----:B------:R-:W-:Y:S04]  /*1ccc0*/  STL [R1+0x37a8], R60 ;  /* 0x0037a83c01007387 */ /* 0x000fe80000100800 */
[----:B------:R0:W-:Y:S04]  /*1ccd0*/  STL [R1+0x37a4], R59 ;  /* 0x0037a43b01007387 */ /* 0x0001e80000100800 */
[----:B------:R4:W-:Y:S04]  /*1cce0*/  STL [R1+0x37ac], R58 ;  /* 0x0037ac3a01007387 */ /* 0x0009e80000100800 */
[----:B------:R1:W-:Y:S01]  /*1ccf0*/  STL [R1+0x37a0], R57 ;  /* 0x0037a03901007387 */ /* 0x0003e20000100800 */
[----:B0-----:R-:W-:Y:S01]  /*1cd00*/  IADD3 R59, P0, PT, R61, R15, RZ ;  /* 0x0000000f3d3b7210 */ /* 0x001fe20007f1e0ff */
[----:B----4-:R-:W-:-:S02]  /*1cd10*/  IMAD.X R58, R56, 0x1, R19, P2 ;  /* 0x00000001383a7824 */ /* 0x010fc400010e0613 */
[----:B------:R-:W-:Y:S01]  /*1cd20*/  IMAD.X R56, R56, 0x1, R20, P1 ;  /* 0x0000000138387824 */ /* 0x000fe200008e0614 */
[C---:B-1----:R-:W-:Y:S01]  /*1cd30*/  IADD3 R57, P2, PT, R2.reuse, R6, RZ ;  /* 0x0000000602397210 */ /* 0x042fe20007f5e0ff */
[----:B------:R-:W-:Y:S01]  /*1cd40*/  STL [R1+0x3798], R59 ;  /* 0x0037983b01007387 */ /* 0x000fe20000100800 */
[----:B------:R-:W-:-:S03]  /*1cd50*/  IADD3 R2, P1, PT, R2, R15, RZ ;  /* 0x0000000f02027210 */ /* 0x000fc60007f3e0ff */
[----:B------:R-:W-:Y:S04]  /*1cd60*/  STL [R1+0x3794], R58 ;  /* 0x0037943a01007387 */ /* 0x000fe80000100800 */
[----:B------:R5:W-:Y:S04]  /*1cd70*/  STL [R1+0x379c], R57 ;  /* 0x00379c3901007387 */ /* 0x000be80000100800 */
[----:B------:R0:W-:Y:S04]  /*1cd80*/  STL [R1+0x3790], R56 ;  /* 0x0037903801007387 */ /* 0x0001e80000100800 */
[----:B------:R1:W-:Y:S01]  /*1cd90*/  STL [R1+0x3788], R2 ;  /* 0x0037880201007387 */ /* 0x0003e20000100800 */
[----:B-----5:R-:W-:Y:S01]  /*1cda0*/  IMAD.X R57, R55, 0x1, R19, P4 ;  /* 0x0000000137397824 */ /* 0x020fe200020e0613 */
[----:B0-----:R-:W-:-:S04]  /*1cdb0*/  IADD3 R56, P4, PT, R3, R6, RZ ;  /* 0x0000000603387210 */ /* 0x001fc80007f9e0ff */
[----:B------:R-:W-:Y:S01]  /*1cdc0*/  STL [R1+0x3784], R57 ;  /* 0x0037843901007387 */ /* 0x000fe20000100800 */
[--C-:B-1----:R-:W-:Y:S01]  /*1cdd0*/  IMAD.X R2, R55, 0x1, R20.reuse, P5 ;  /* 0x0000000137027824 */ /* 0x102fe200028e0614 */
[----:B------:R-:W-:Y:S01]  /*1cde0*/  IADD3 R55, P5, PT, R3, R15, RZ ;  /* 0x0000000f03377210 */ /* 0x000fe20007fbe0ff */
[C---:B------:R-:W-:Y:S01]  /*1cdf0*/  IMAD.X R3, R21.reuse, 0x1, R19, P3 ;  /* 0x0000000115037824 */ /* 0x040fe200018e0613 */
[----:B------:R-:W-:Y:S01]  /*1ce00*/  STL [R1+0x378c], R56 ;  /* 0x00378c3801007387 */ /* 0x000fe20000100800 */
[----:B------:R-:W-:-:S03]  /*1ce10*/  IMAD.X R21, R21, 0x1, R20, P0 ;  /* 0x0000000115157824 */ /* 0x000fc600000e0614 */
[----:B------:R0:W-:Y:S04]  /*1ce20*/  STL [R1+0x3780], R2 ;  /* 0x0037800201007387 */ /* 0x0001e80000100800 */
[----:B------:R-:W-:Y:S04]  /*1ce30*/  STL [R1+0x3778], R55 ;  /* 0x0037783701007387 */ /* 0x000fe80000100800 */
[----:B------:R1:W-:Y:S01]  /*1ce40*/  STL [R1+0x3774], R3 ;  /* 0x0037740301007387 */ /* 0x0003e20000100800 */
[----:B0-----:R-:W-:-:S05]  /*1ce50*/  IADD3 R2, P3, PT, R4, R6, RZ ;  /* 0x0000000604027210 */ /* 0x001fca0007f7e0ff */
[----:B------:R0:W-:Y:S01]  /*1ce60*/  STL [R1+0x377c], R2 ;  /* 0x00377c0201007387 */ /* 0x0001e20000100800 */
[----:B-1----:R-:W-:-:S03]  /*1ce70*/  IADD3 R3, P0, PT, R4, R15, RZ ;  /* 0x0000000f04037210 */ /* 0x002fc60007f1e0ff */
[----:B------:R-:W-:Y:S04]  /*1ce80*/  STL [R1+0x3770], R21 ;  /* 0x0037701501007387 */ /* 0x000fe80000100800 */
[----:B------:R1:W-:Y:S01]  /*1ce90*/  STL [R1+0x3768], R3 ;  /* 0x0037680301007387 */ /* 0x0003e20000100800 */
[----:B0-----:R-:W-:Y:S01]  /*1cea0*/  IMAD.X R2, R22, 0x1, R19, P2 ;  /* 0x0000000116027824 */ /* 0x001fe200010e0613 */
[----:B------:R-:W-:-:S04]  /*1ceb0*/  IADD3 R4, P2, PT, R5, R6, RZ ;  /* 0x0000000605047210 */ /* 0x000fc80007f5e0ff */
[----:B------:R0:W-:Y:S01]  /*1cec0*/  STL [R1+0x3764], R2 ;  /* 0x0037640201007387 */ /* 0x0001e20000100800 */
[----:B-1----:R-:W-:-:S03]  /*1ced0*/  IMAD.X R3, R22, 0x1, R20, P1 ;  /* 0x0000000116037824 */ /* 0x002fc600008e0614 */
[----:B------:R1:W-:Y:S04]  /*1cee0*/  STL [R1+0x376c], R4 ;  /* 0x00376c0401007387 */ /* 0x0003e80000100800 */
[----:B------:R2:W-:Y:S01]  /*1cef0*/  STL [R1+0x3760], R3 ;  /* 0x0037600301007387 */ /* 0x0005e20000100800 */
[----:B0-----:R-:W-:Y:S01]  /*1cf00*/  IADD3 R2, P1, PT, R5, R15, RZ ;  /* 0x0000000f05027210 */ /* 0x001fe20007f3e0ff */
[----:B-1----:R-:W-:-:S04]  /*1cf10*/  IMAD.X R4, R23, 0x1, R19, P4 ;  /* 0x0000000117047824 */ /* 0x002fc800020e0613 */
[----:B------:R0:W-:Y:S01]  /*1cf20*/  STL [R1+0x3758], R2 ;  /* 0x0037580201007387 */ /* 0x0001e20000100800 */
[----:B--2---:R-:W-:-:S03]  /*1cf30*/  IADD3 R3, P4, PT, R7, R6, RZ ;  /* 0x0000000607037210 */ /* 0x004fc60007f9e0ff */
[----:B------:R1:W-:Y:S04]  /*1cf40*/  STL [R1+0x3754], R4 ;  /* 0x0037540401007387 */ /* 0x0003e80000100800 */
[----:B------:R2:W-:Y:S01]  /*1cf50*/  STL [R1+0x375c], R3 ;  /* 0x00375c0301007387 */ /* 0x0005e20000100800 */
[----:B0-----:R-:W-:Y:S01]  /*1cf60*/  IMAD.X R2, R23, 0x1, R20, P5 ;  /* 0x0000000117027824 */ /* 0x001fe200028e0614 */
[----:B-1----:R-:W-:-:S04]  /*1cf70*/  IADD3 R4, P5, PT, R7, R15, RZ ;  /* 0x0000000f07047210 */ /* 0x002fc80007fbe0ff */
[----:B------:R0:W-:Y:S01]  /*1cf80*/  STL [R1+0x3750], R2 ;  /* 0x0037500201007387 */ /* 0x0001e20000100800 */
[----:B--2---:R-:W-:-:S03]  /*1cf90*/  IMAD.X R3, R24, 0x1, R19, P3 ;  /* 0x0000000118037824 */ /* 0x004fc600018e0613 */
        /* <DEDUP_REMOVED lines=31> */
[----:B------:R-:W2:Y:S01]  /*1d190*/  LDL.LU R59, [R1+0xf0] ;  /* 0x0000f000013b7983 */ /* 0x000ea20000300800 */
[----:B0-----:R-:W-:-:S03]  /*1d1a0*/  IMAD.X R2, R28, 0x1, R19, P2 ;  /* 0x000000011c027824 */ /* 0x001fc600010e0613 */
[----:B------:R0:W-:Y:S01]  /*1d1b0*/  STL [R1+0x3708], R3 ;  /* 0x0037080301007387 */ /* 0x0001e20000100800 */
[----:B-1----:R-:W-:-:S03]  /*1d1c0*/  IMAD.X R4, R28, 0x1, R20, P1 ;  /* 0x000000011c047824 */ /* 0x002fc600008e0614 */
[----:B------:R1:W-:Y:S01]  /*1d1d0*/  STL [R1+0x3704], R2 ;  /* 0x0037040201007387 */ /* 0x0003e20000100800 */
[C---:B0-----:R-:W-:Y:S02]  /*1d1e0*/  IADD3 R3, P2, PT, R12.reuse, R6, RZ ;  /* 0x000000060c037210 */ /* 0x041fe40007f5e0ff */
[----:B-1----:R-:W-:-:S03]  /*1d1f0*/  IADD3 R2, P1, PT, R12, R15, RZ ;  /* 0x0000000f0c027210 */ /* 0x002fc60007f3e0ff */
[----:B------:R0:W-:Y:S04]  /*1d200*/  STL [R1+0x370c], R3 ;  /* 0x00370c0301007387 */ /* 0x0001e80000100800 */
[----:B------:R1:W-:Y:S04]  /*1d210*/  STL [R1+0x3700], R4 ;  /* 0x0037000401007387 */ /* 0x0003e80000100800 */
[----:B------:R-:W3:Y:S01]  /*1d220*/  LDL.LU R60, [R1+0xf4] ;  /* 0x0000f400013c7983 */ /* 0x000ee20000300800 */
[----:B0-----:R-:W-:-:S03]  /*1d230*/  IMAD.X R3, R29, 0x1, R19, P4 ;  /* 0x000000011d037824 */ /* 0x001fc600020e0613 */
[----:B------:R0:W-:Y:S01]  /*1d240*/  STL [R1+0x36f8], R2 ;  /* 0x0036f80201007387 */ /* 0x0001e20000100800 */
[----:B-1----:R-:W-:-:S03]  /*1d250*/  IMAD.X R4, R29, 0x1, R20, P5 ;  /* 0x000000011d047824 */ /* 0x002fc600028e0614 */
[----:B------:R1:W-:Y:S01]  /*1d260*/  STL [R1+0x36f4], R3 ;  /* 0x0036f40301007387 */ /* 0x0003e20000100800 */
[----:B0-----:R-:W-:-:S05]  /*1d270*/  IADD3 R2, P4, PT, R13, R6, RZ ;  /* 0x000000060d027210 */ /* 0x001fca0007f9e0ff */
[----:B------:R0:W-:Y:S04]  /*1d280*/  STL [R1+0x36fc], R2 ;  /* 0x0036fc0201007387 */ /* 0x0001e80000100800 */
[----:B------:R4:W-:Y:S04]  /*1d290*/  STL [R1+0x36f0], R4 ;  /* 0x0036f00401007387 */ /* 0x0009e80000100800 */
[----:B------:R-:W5:Y:S01]  /*1d2a0*/  LDL.LU R61, [R1+0xf8] ;  /* 0x0000f800013d7983 */ /* 0x000f620000300800 */
[----:B------:R-:W-:Y:S01]  /*1d2b0*/  SHF.R.S32.HI R30, RZ, 0x1f, R11 ;  /* 0x0000001fff1e7819 */ /* 0x000fe2000001140b */
[----:B------:R-:W-:Y:S01]  /*1d2c0*/  IMAD R14, R14, UR47, RZ ;  /* 0x0000002f0e0e7c24 */ /* 0x000fe2000f8e02ff */
[----:B-1----:R-:W-:-:S03]  /*1d2d0*/  IADD3 R3, P5, PT, R13, R15, RZ ;  /* 0x0000000f0d037210 */ /* 0x002fc60007fbe0ff */
[C---:B0-----:R-:W-:Y:S02]  /*1d2e0*/  IMAD.X R2, R30.reuse, 0x1, R19, P3 ;  /* 0x000000011e027824 */ /* 0x041fe400018e0613 */
[----:B------:R0:W-:Y:S01]  /*1d2f0*/  STL [R1+0x36e8], R3 ;  /* 0x0036e80301007387 */ /* 0x0001e20000100800 */
[----:B----4-:R-:W-:Y:S01]  /*1d300*/  IMAD.X R4, R30, 0x1, R20, P0 ;  /* 0x000000011e047824 */ /* 0x010fe200000e0614 */
[----:B------:R-:W-:Y:S02]  /*1d310*/  SHF.R.S32.HI R31, RZ, 0x1f, R12 ;  /* 0x0000001fff1f7819 */ /* 0x000fe4000001140c */
[----:B------:R1:W-:Y:S01]  /*1d320*/  STL [R1+0x36e4], R2 ;  /* 0x0036e40201007387 */ /* 0x0003e20000100800 */
[----:B------:R-:W-:Y:S01]  /*1d330*/  IMAD R16, R16, UR47, RZ ;  /* 0x0000002f10107c24 */ /* 0x000fe2000f8e02ff */
[C---:B0-----:R-:W-:Y:S02]  /*1d340*/  IADD3 R3, P3, PT, R14.reuse, R6, RZ ;  /* 0x000000060e037210 */ /* 0x041fe40007f7e0ff */
[----:B-1----:R-:W-:-:S03]  /*1d350*/  IADD3 R2, P0, PT, R14, R15, RZ ;  /* 0x0000000f0e027210 */ /* 0x002fc60007f1e0ff */
[----:B------:R0:W-:Y:S04]  /*1d360*/  STL [R1+0x36ec], R3 ;  /* 0x0036ec0301007387 */ /* 0x0001e80000100800 */
[----:B------:R1:W-:Y:S01]  /*1d370*/  STL [R1+0x36e0], R4 ;  /* 0x0036e00401007387 */ /* 0x0003e20000100800 */
[----:B------:R-:W-:-:S03]  /*1d380*/  SHF.R.S32.HI R32, RZ, 0x1f, R13 ;  /* 0x0000001fff207819 */ /* 0x000fc6000001140d */
[----:B------:R-:W4:Y:S01]  /*1d390*/  LDL.LU R56, [R1+0xfc] ;  /* 0x0000fc0001387983 */ /* 0x000f220000300800 */
[----:B0-----:R-:W-:-:S03]  /*1d3a0*/  IMAD.X R3, R31, 0x1, R19, P2 ;  /* 0x000000011f037824 */ /* 0x001fc600010e0613 */
[----:B------:R0:W-:Y:S01]  /*1d3b0*/  STL [R1+0x36d8], R2 ;  /* 0x0036d80201007387 */ /* 0x0001e20000100800 */
[----:B-1----:R-:W-:-:S03]  /*1d3c0*/  IMAD.X R4, R31, 0x1, R20, P1 ;  /* 0x000000011f047824 */ /* 0x002fc600008e0614 */
[----:B------:R1:W-:Y:S01]  /*1d3d0*/  STL [R1+0x36d4], R3 ;  /* 0x0036d40301007387 */ /* 0x0003e20000100800 */
[C---:B0-----:R-:W-:Y:S01]  /*1d3e0*/  IADD3 R2, P2, PT, R16.reuse, R6, RZ ;  /* 0x0000000610027210 */ /* 0x041fe20007f5e0ff */
[----:B------:R-:W-:Y:S01]  /*1d3f0*/  IMAD R17, R17, UR47, RZ ;  /* 0x0000002f11117c24 */ /* 0x000fe2000f8e02ff */
[----:B-1----:R-:W-:-:S03]  /*1d400*/  IADD3 R3, P1, PT, R16, R15, RZ ;  /* 0x0000000f10037210 */ /* 0x002fc60007f3e0ff */
[----:B------:R0:W-:Y:S04]  /*1d410*/  STL [R1+0x36dc], R2 ;  /* 0x0036dc0201007387 */ /* 0x0001e80000100800 */
[----:B------:R1:W-:Y:S04]  /*1d420*/  STL [R1+0x36d0], R4 ;  /* 0x0036d00401007387 */ /* 0x0003e80000100800 */
[----:B------:R-:W4:Y:S01]  /*1d430*/  LDL.LU R57, [R1+0x100] ;  /* 0x0001000001397983 */ /* 0x000f220000300800 */
[----:B0-----:R-:W-:-:S03]  /*1d440*/  IMAD.X R2, R32, 0x1, R19, P4 ;  /* 0x0000000120027824 */ /* 0x001fc600020e0613 */
[----:B------:R-:W-:Y:S01]  /*1d450*/  STL [R1+0x36c8], R3 ;  /* 0x0036c80301007387 */ /* 0x000fe20000100800 */
[----:B-1----:R-:W-:-:S03]  /*1d460*/  IADD3 R4, P4, PT, R17, R6, RZ ;  /* 0x0000000611047210 */ /* 0x002fc60007f9e0ff */
[----:B------:R0:W-:Y:S01]  /*1d470*/  STL [R1+0x36c4], R2 ;  /* 0x0036c40201007387 */ /* 0x0001e20000100800 */
[----:B------:R-:W-:Y:S01]  /*1d480*/  SHF.R.S32.HI R33, RZ, 0x1f, R14 ;  /* 0x0000001fff217819 */ /* 0x000fe2000001140e */
[----:B------:R-:W-:Y:S02]  /*1d490*/  IMAD R18, R18, UR47, RZ ;  /* 0x0000002f12127c24 */ /* 0x000fe4000f8e02ff */
[----:B------:R1:W-:Y:S01]  /*1d4a0*/  STL [R1+0x36cc], R4 ;  /* 0x0036cc0401007387 */ /* 0x0003e20000100800 */
[----:B0-----:R-:W-:Y:S01]  /*1d4b0*/  IMAD.X R2, R32, 0x1, R20, P5 ;  /* 0x0000000120027824 */ /* 0x001fe200028e0614 */
[----:B------:R-:W-:-:S04]  /*1d4c0*/  IADD3 R3, P5, PT, R17, R15, RZ ;  /* 0x0000000f11037210 */ /* 0x000fc80007fbe0ff */
[----:B------:R0:W-:Y:S01]  /*1d4d0*/  STL [R1+0x36c0], R2 ;  /* 0x0036c00201007387 */ /* 0x0001e20000100800 */
[C---:B-1----:R-:W-:Y:S02]  /*1d4e0*/  IMAD.X R4, R33.reuse, 0x1, R19, P3 ;  /* 0x0000000121047824 */ /* 0x042fe400018e0613 */
[----:B------:R-:W-:Y:S01]  /*1d4f0*/  IMAD.X R5, R33, 0x1, R20, P0 ;  /* 0x0000000121057824 */ /* 0x000fe200000e0614 */
[----:B------:R-:W-:Y:S01]  /*1d500*/  SHF.R.S32.HI R34, RZ, 0x1f, R16 ;  /* 0x0000001fff227819 */ /* 0x000fe20000011410 */
[----:B0-----:R-:W4:Y:S04]  /*1d510*/  LDL.LU R2, [R1+0x104] ;  /* 0x0001040001027983 */ /* 0x001f280000300800 */
[----:B------:R0:W-:Y:S04]  /*1d520*/  STL [R1+0x36b8], R3 ;  /* 0x0036b80301007387 */ /* 0x0001e80000100800 */
[----:B------:R1:W-:Y:S01]  /*1d530*/  STL [R1+0x36b4], R4 ;  /* 0x0036b40401007387 */ /* 0x0003e20000100800 */
[----:B0-----:R-:W-:-:S02]  /*1d540*/  IADD3 R3, P3, PT, R18, R6, RZ ;  /* 0x0000000612037210 */ /* 0x001fc40007f7e0ff */
[----:B-1----:R-:W-:-:S03]  /*1d550*/  IADD3 R4, P0, PT, R18, R15, RZ ;  /* 0x0000000f12047210 */ /* 0x002fc60007f1e0ff */
[----:B------:R0:W-:Y:S04]  /*1d560*/  STL [R1+0x36bc], R3 ;  /* 0x0036bc0301007387 */ /* 0x0001e80000100800 */
[----:B------:R1:W-:Y:S04]  /*1d570*/  STL [R1+0x36b0], R5 ;  /* 0x0036b00501007387 */ /* 0x0003e80000100800 */
[----:B------:R-:W4:Y:S01]  /*1d580*/  LDL.LU R58, [R1+0x10c] ;  /* 0x00010c00013a7983 */ /* 0x000f220000300800 */
[----:B0-----:R-:W-:-:S03]  /*1d590*/  IMAD.X R3, R34, 0x1, R19, P2 ;  /* 0x0000000122037824 */ /* 0x001fc600010e0613 */
[----:B------:R2:W-:Y:S01]  /*1d5a0*/  STL [R1+0x36a8], R4 ;  /* 0x0036a80401007387 */ /* 0x0005e20000100800 */
[----:B-1----:R-:W-:Y:S01]  /*1d5b0*/  IMAD.X R5, R34, 0x1, R20, P1 ;  /* 0x0000000122057824 */ /* 0x002fe200008e0614 */
[----:B------:R-:W-:Y:S02]  /*1d5c0*/  SHF.R.S32.HI R35, RZ, 0x1f, R17 ;  /* 0x0000001fff237819 */ /* 0x000fe40000011411 */
[----:B------:R0:W-:Y:S01]  /*1d5d0*/  STL [R1+0x36a4], R3 ;  /* 0x0036a40301007387 */ /* 0x0001e20000100800 */
[----:B------:R-:W-:Y:S02]  /*1d5e0*/  SHF.R.S32.HI R36, RZ, 0x1f, R18 ;  /* 0x0000001fff247819 */ /* 0x000fe40000011412 */
[C---:B--2---:R-:W-:Y:S02]  /*1d5f0*/  IADD3 R4, P2, PT, R59.reuse, R6, RZ ;  /* 0x000000063b047210 */ /* 0x044fe40007f5e0ff */
[----:B0-----:R-:W-:-:S03]  /*1d600*/  IADD3 R3, P1, PT, R59, R15, RZ ;  /* 0x0000000f3b037210 */ /* 0x001fc60007f3e0ff */
[----:B------:R0:W-:Y:S04]  /*1d610*/  STL [R1+0x36ac], R4 ;  /* 0x0036ac0401007387 */ /* 0x0001e80000100800 */
[----:B------:R1:W-:Y:S04]  /*1d620*/  STL [R1+0x3694], R5 ;  /* 0x0036940501007387 */ /* 0x0003e80000100800 */
[----:B------:R-:W2:Y:S01]  /*1d630*/  LDL.LU R59, [R1+0x114] ;  /* 0x00011400013b7983 */ /* 0x000ea20000300800 */
[----:B0-----:R-:W-:-:S03]  /*1d640*/  IMAD.X R4, R35, 0x1, R19, P4 ;  /* 0x0000000123047824 */ /* 0x001fc600020e0613 */
[----:B------:R3:W-:Y:S01]  /*1d650*/  STL [R1+0x369c], R3 ;  /* 0x00369c0301007387 */ /* 0x0007e20000100800 */
[----:B-1----:R-:W-:-:S03]  /*1d660*/  IMAD.X R5, R35, 0x1, R20, P5 ;  /* 0x0000000123057824 */ /* 0x002fc600028e0614 */
[----:B------:R0:W-:Y:S01]  /*1d670*/  STL [R1+0x3698], R4 ;  /* 0x0036980401007387 */ /* 0x0001e20000100800 */
[C---:B---3--:R-:W-:Y:S02]  /*1d680*/  IADD3 R3, P4, PT, R60.reuse, R6, RZ ;  /* 0x000000063c037210 */ /* 0x048fe40007f9e0ff */
[----:B0-----:R-:W-:-:S03]  /*1d690*/  IADD3 R4, P5, PT, R60, R15, RZ ;  /* 0x0000000f3c047210 */ /* 0x001fc60007fbe0ff */
[----:B------:R0:W-:Y:S04]  /*1d6a0*/  STL [R1+0x36a0], R3 ;  /* 0x0036a00301007387 */ /* 0x0001e80000100800 */
[----:B------:R1:W-:Y:S04]  /*1d6b0*/  STL [R1+0x3684], R5 ;  /* 0x0036840501007387 */ /* 0x0003e80000100800 */
[----:B------:R-:W3:Y:S01]  /*1d6c0*/  LDL.LU R60, [R1+0x120] ;  /* 0x00012000013c7983 */ /* 0x000ee20000300800 */
[----:B0-----:R-:W-:-:S03]  /*1d6d0*/  IMAD.X R3, R36, 0x1, R19, P3 ;  /* 0x0000000124037824 */ /* 0x001fc600018e0613 */
[----:B------:R5:W-:Y:S01]  /*1d6e0*/  STL [R1+0x368c], R4 ;  /* 0x00368c0401007387 */ /* 0x000be20000100800 */
[----:B-1----:R-:W-:-:S03]  /*1d6f0*/  IMAD.X R5, R36, 0x1, R20, P0 ;  /* 0x0000000124057824 */ /* 0x002fc600000e0614 */
[----:B------:R0:W-:Y:S01]  /*1d700*/  STL [R1+0x3688], R3 ;  /* 0x0036880301007387 */ /* 0x0001e20000100800 */
[C---:B-----5:R-:W-:Y:S02]  /*1d710*/  IADD3 R4, P3, PT, R61.reuse, R6, RZ ;  /* 0x000000063d047210 */ /* 0x060fe40007f7e0ff */
[----:B0-----:R-:W-:-:S03]  /*1d720*/  IADD3 R3, P0, PT, R61, R15, RZ ;  /* 0x0000000f3d037210 */ /* 0x001fc60007f1e0ff */
[----:B------:R0:W-:Y:S04]  /*1d730*/  STL [R1+0x3690], R4 ;  /* 0x0036900401007387 */ /* 0x0001e80000100800 */
[----:B------:R1:W-:Y:S04]  /*1d740*/  STL [R1+0x3674], R5 ;  /* 0x0036740501007387 */ /* 0x0003e80000100800 */
[----:B------:R-:W5:Y:S01]  /*1d750*/  LDL.LU R61, [R1+0x12c] ;  /* 0x00012c00013d7983 */ /* 0x000f620000300800 */
[----:B------:R-:W-:-:S03]  /*1d760*/  SHF.R.S32.HI R37, RZ, 0x1f, R37 ;  /* 0x0000001fff257819 */ /* 0x000fc60000011425 */
[----:B------:R4:W-:Y:S02]  /*1d770*/  STL [R1+0x367c], R3 ;  /* 0x00367c0301007387 */ /* 0x0009e40000100800 */
[C---:B0-----:R-:W-:Y:S01]  /*1d780*/  IMAD.X R4, R37.reuse, 0x1, R19, P2 ;  /* 0x0000000125047824 */ /* 0x041fe200010e0613 */
[----:B------:R-:W-:Y:S01]  /*1d790*/  SHF.R.S32.HI R38, RZ, 0x1f, R38 ;  /* 0x0000001fff267819 */ /* 0x000fe20000011426 */
[----:B-1----:R-:W-:-:S03]  /*1d7a0*/  IMAD.X R5, R37, 0x1, R20, P1 ;  /* 0x0000000125057824 */ /* 0x002fc600008e0614 */
[----:B------:R0:W-:Y:S01]  /*1d7b0*/  STL [R1+0x3678], R4 ;  /* 0x0036780401007387 */ /* 0x0001e20000100800 */
[C---:B----4-:R-:W-:Y:S02]  /*1d7c0*/  IADD3 R3, P2, PT, R56.reuse, R6, RZ ;  /* 0x0000000638037210 */ /* 0x050fe40007f5e0ff */
[----:B0-----:R-:W-:-:S03]  /*1d7d0*/  IADD3 R4, P1, PT, R56, R15, RZ ;  /* 0x0000000f38047210 */ /* 0x001fc60007f3e0ff */
[----:B------:R0:W-:Y:S04]  /*1d7e0*/  STL [R1+0x3680], R3 ;  /* 0x0036800301007387 */ /* 0x0001e80000100800 */
[----:B------:R1:W-:Y:S04]  /*1d7f0*/  STL [R1+0x3664], R5 ;  /* 0x0036640501007387 */ /* 0x0003e80000100800 */
[----:B------:R-:W4:Y:S01]  /*1d800*/  LDL.LU R56, [R1+0x138] ;  /* 0x0001380001387983 */ /* 0x000f220000300800 */
[----:B0-----:R-:W-:-:S03]  /*1d810*/  IMAD.X R3, R38, 0x1, R19, P4 ;  /* 0x0000000126037824 */ /* 0x001fc600020e0613 */
[----:B------:R-:W-:Y:S01]  /*1d820*/  STL [R1+0x366c], R4 ;  /* 0x00366c0401007387 */ /* 0x000fe20000100800 */
[----:B------:R-:W-:-:S03]  /*1d830*/  SHF.R.S32.HI R39, RZ, 0x1f, R39 ;  /* 0x0000001fff277819 */ /* 0x000fc60000011427 */
[----:B------:R0:W-:Y:S01]  /*1d840*/  STL [R1+0x3668], R3 ;  /* 0x0036680301007387 */ /* 0x0001e20000100800 */
[C---:B-1----:R-:W-:Y:S01]  /*1d850*/  IADD3 R5, P4, PT, R57.reuse, R6, RZ ;  /* 0x0000000639057210 */ /* 0x042fe20007f9e0ff */
[----:B0-----:R-:W-:Y:S01]  /*1d860*/  IMAD.X R3, R38, 0x1, R20, P5 ;  /* 0x0000000126037824 */ /* 0x001fe200028e0614 */
[----:B------:R-:W-:-:S03]  /*1d870*/  IADD3 R4, P5, PT, R57, R15, RZ ;  /* 0x0000000f39047210 */ /* 0x000fc60007fbe0ff */
[----:B------:R-:W-:Y:S04]  /*1d880*/  STL [R1+0x3670], R5 ;  /* 0x0036700501007387 */ /* 0x000fe80000100800 */
[----:B------:R-:W4:Y:S04]  /*1d890*/  LDL.LU R57, [R1+0x174] ;  /* 0x0001740001397983 */ /* 0x000f280000300800 */
[----:B------:R0:W-:Y:S01]  /*1d8a0*/  STL [R1+0x3654], R3 ;  /* 0x0036540301007387 */ /* 0x0001e20000100800 */
[----:B------:R-:W-:-:S03]  /*1d8b0*/  SHF.R.S32.HI R40, RZ, 0x1f, R40 ;  /* 0x0000001fff287819 */ /* 0x000fc60000011428 */
[----:B------:R1:W-:Y:S01]  /*1d8c0*/  STL [R1+0x365c], R4 ;  /* 0x00365c0401007387 */ /* 0x0003e20000100800 */
[C---:B0-----:R-:W-:Y:S02]  /*1d8d0*/  IMAD.X R3, R39.reuse, 0x1, R19, P3 ;  /* 0x0000000127037824 */ /* 0x041fe400018e0613 */
[----:B-1----:R-:W-:-:S03]  /*1d8e0*/  IMAD.X R4, R39, 0x1, R20, P0 ;  /* 0x0000000127047824 */ /* 0x002fc600000e0614 */
[----:B------:R0:W-:Y:S01]  /*1d8f0*/  STL [R1+0x3658], R3 ;  /* 0x0036580301007387 */ /* 0x0001e20000100800 */
[----:B------:R-:W-:-:S05]  /*1d900*/  IADD3 R5, P3, PT, R2, R6, RZ ;  /* 0x0000000602057210 */ /* 0x000fca0007f7e0ff */
[----:B------:R-:W-:Y:S01]  /*1d910*/  STL [R1+0x3660], R5 ;  /* 0x0036600501007387 */ /* 0x000fe20000100800 */
[----:B0-----:R-:W-:-:S03]  /*1d920*/  IADD3 R3, P0, PT, R2, R15, RZ ;  /* 0x0000000f02037210 */ /* 0x001fc60007f1e0ff */
[----:B------:R-:W4:Y:S04]  /*1d930*/  LDL.LU R2, [R1+0x178] ;  /* 0x0001780001027983 */ /* 0x000f280000300800 */
[----:B------:R0:W-:Y:S01]  /*1d940*/  STL [R1+0x3644], R4 ;  /* 0x0036440401007387 */ /* 0x0001e20000100800 */
[----:B------:R-:W-:-:S03]  /*1d950*/  SHF.R.S32.HI R41, RZ, 0x1f, R41 ;  /* 0x0000001fff297819 */ /* 0x000fc60000011429 */
[----:B------:R1:W-:Y:S01]  /*1d960*/  STL [R1+0x364c], R3 ;  /* 0x00364c0301007387 */ /* 0x0003e20000100800 */
[----:B0-----:R-:W-:Y:S01]  /*1d970*/  IMAD.X R4, R40, 0x1, R19, P2 ;  /* 0x0000000128047824 */ /* 0x001fe200010e0613 */
[----:B------:R-:W-:Y:S01]  /*1d980*/  IADD3 R5, P2, PT, R58, R6, RZ ;  /* 0x000000063a057210 */ /* 0x000fe20007f5e0ff */
[----:B-1----:R-:W-:-:S03]  /*1d990*/  IMAD.X R3, R40, 0x1, R20, P1 ;  /* 0x0000000128037824 */ /* 0x002fc600008e0614 */
[----:B------:R0:W-:Y:S04]  /*1d9a0*/  STL [R1+0x3648], R4 ;  /* 0x0036480401007387 */ /* 0x0001e80000100800 */
[----:B------:R-:W-:Y:S01]  /*1d9b0*/  STL [R1+0x3650], R5 ;  /* 0x0036500501007387 */ /* 0x000fe20000100800 */
[----:B0-----:R-:W-:-:S03]  /*1d9c0*/  IADD3 R4, P1, PT, R58, R15, RZ ;  /* 0x0000000f3a047210 */ /* 0x001fc60007f3e0ff */
[----:B------:R-:W4:Y:S04]  /*1d9d0*/  LDL.LU R58, [R1+0x17c] ;  /* 0x00017c00013a7983 */ /* 0x000f280000300800 */
[----:B------:R0:W-:Y:S01]  /*1d9e0*/  STL [R1+0x3634], R3 ;  /* 0x0036340301007387 */ /* 0x0001e20000100800 */
[----:B------:R-:W-:-:S03]  /*1d9f0*/  SHF.R.S32.HI R42, RZ, 0x1f, R42 ;  /* 0x0000001fff2a7819 */ /* 0x000fc6000001142a */
[----:B------:R1:W-:Y:S01]  /*1da00*/  STL [R1+0x363c], R4 ;  /* 0x00363c0401007387 */ /* 0x0003e20000100800 */
[C---:B0-----:R-:W-:Y:S02]  /*1da10*/  IMAD.X R3, R41.reuse, 0x1, R19, P4 ;  /* 0x0000000129037824 */ /* 0x041fe400020e0613 */
[----:B-1----:R-:W-:-:S03]  /*1da20*/  IMAD.X R4, R41, 0x1, R20, P5 ;  /* 0x0000000129047824 */ /* 0x002fc600028e0614 */
[----:B------:R0:W-:Y:S01]  /*1da30*/  STL [R1+0x3638], R3 ;  /* 0x0036380301007387 */ /* 0x0001e20000100800 */
[----:B------:R-:W-:Y:S02]  /*1da40*/  SHF.R.S32.HI R43, RZ, 0x1f, R43 ;  /* 0x0000001fff2b7819 */ /* 0x000fe4000001142b */
[C---:B--2---:R-:W-:Y:S02]  /*1da50*/  IADD3 R5, P4, PT, R59.reuse, R6, RZ ;  /* 0x000000063b057210 */ /* 0x044fe40007f9e0ff */
[----:B0-----:R-:W-:-:S03]  /*1da60*/  IADD3 R3, P5, PT, R59, R15, RZ ;  /* 0x0000000f3b037210 */ /* 0x001fc60007fbe0ff */
[----:B------:R-:W-:Y:S04]  /*1da70*/  STL [R1+0x3640], R5 ;  /* 0x0036400501007387 */ /* 0x000fe80000100800 */
[----:B------:R-:W2:Y:S04]  /*1da80*/  LDL.LU R59, [R1+0x180] ;  /* 0x00018000013b7983 */ /* 0x000ea80000300800 */
[----:B------:R0:W-:Y:S04]  /*1da90*/  STL [R1+0x3624], R4 ;  /* 0x0036240401007387 */ /* 0x0001e80000100800 */
[----:B------:R1:W-:Y:S01]  /*1daa0*/  STL [R1+0x362c], R3 ;  /* 0x00362c0301007387 */ /* 0x0003e20000100800 */
[----:B0-----:R-:W-:Y:S01]  /*1dab0*/  IMAD.X R4, R42, 0x1, R19, P3 ;  /* 0x000000012a047824 */ /* 0x001fe200018e0613 */
[----:B---3--:R-:W-:Y:S01]  /*1dac0*/  IADD3 R5, P3, PT, R60, R6, RZ ;  /* 0x000000063c057210 */ /* 0x008fe20007f7e0ff */
[----:B-1----:R-:W-:-:S03]  /*1dad0*/  IMAD.X R3, R42, 0x1, R20, P0 ;  /* 0x000000012a037824 */ /* 0x002fc600000e0614 */
[----:B------:R0:W-:Y:S04]  /*1dae0*/  STL [R1+0x3628], R4 ;  /* 0x0036280401007387 */ /* 0x0001e80000100800 */
[----:B------:R1:W-:Y:S01]  /*1daf0*/  STL [R1+0x3630], R5 ;  /* 0x0036300501007387 */ /* 0x0003e20000100800 */
[----:B0-----:R-:W-:-:S03]  /*1db00*/  IADD3 R4, P0, PT, R60, R15, RZ ;  /* 0x0000000f3c047210 */ /* 0x001fc60007f1e0ff */
[----:B------:R-:W3:Y:S04]  /*1db10*/  LDL.LU R60, [R1+0x184] ;  /* 0x00018400013c7983 */ /* 0x000ee80000300800 */
[----:B------:R0:W-:Y:S01]  /*1db20*/  STL [R1+0x3614], R3 ;  /* 0x0036140301007387 */ /* 0x0001e20000100800 */
[----:B-1----:R-:W-:-:S03]  /*1db30*/  IMAD.X R5, R43, 0x1, R20, P1 ;  /* 0x000000012b057824 */ /* 0x002fc600008e0614 */
[----:B------:R5:W-:Y:S01]  /*1db40*/  STL [R1+0x361c], R4 ;  /* 0x00361c0401007387 */ /* 0x000be20000100800 */
[----:B0-----:R-:W-:Y:S01]  /*1db50*/  IMAD.X R3, R43, 0x1, R19, P2 ;  /* 0x000000012b037824 */ /* 0x001fe200010e0613 */
[----:B-----5:R-:W-:-:S04]  /*1db60*/  IADD3 R4, P2, PT, R61, R6, RZ ;  /* 0x000000063d047210 */ /* 0x020fc80007f5e0ff */
[----:B------:R0:W-:Y:S04]  /*1db70*/  STL [R1+0x3618], R3 ;  /* 0x0036180301007387 */ /* 0x0001e80000100800 */
[----:B------:R1:W-:Y:S04]  /*1db80*/  STL [R1+0x3620], R4 ;  /* 0x0036200401007387 */ /* 0x0003e80000100800 */
[----:B------:R-:W-:Y:S01]  /*1db90*/  STL [R1+0x3604], R5 ;  /* 0x0036040501007387 */ /* 0x000fe20000100800 */
[----:B0-----:R-:W-:-:S03]  /*1dba0*/  IADD3 R3, P1, PT, R61, R15, RZ ;  /* 0x0000000f3d037210 */ /* 0x001fc60007f3e0ff */
[----:B------:R-:W5:Y:S01]  /*1dbb0*/  LDL.LU R61, [R1+0x204] ;  /* 0x00020400013d7983 */ /* 0x000f620000300800 */
[----:B------:R-:W-:-:S05]  /*1dbc0*/  SHF.R.S32.HI R44, RZ, 0x1f, R44 ;  /* 0x0000001fff2c7819 */ /* 0x000fca000001142c */
[----:B-1----:R-:W-:Y:S01]  /*1dbd0*/  IMAD.X R4, R44, 0x1, R19, P4 ;  /* 0x000000012c047824 */ /* 0x002fe200020e0613 */
[----:B------:R4:W-:Y:S01]  /*1dbe0*/  STL [R1+0x360c], R3 ;  /* 0x00360c0301007387 */ /* 0x0009e20000100800 */
[----:B------:R-:W-:-:S03]  /*1dbf0*/  SHF.R.S32.HI R45, RZ, 0x1f, R45 ;  /* 0x0000001fff2d7819 */ /* 0x000fc6000001142d */
[----:B------:R0:W-:Y:S01]  /*1dc00*/  STL [R1+0x3608], R4 ;  /* 0x0036080401007387 */ /* 0x0001e20000100800 */
[----:B----4-:R-:W-:Y:S01]  /*1dc10*/  IADD3 R3, P4, PT, R56, R6, RZ ;  /* 0x0000000638037210 */ /* 0x010fe20007f9e0ff */
[----:B0-----:R-:W-:Y:S01]  /*1dc20*/  IMAD.X R4, R44, 0x1, R20, P5 ;  /* 0x000000012c047824 */ /* 0x001fe200028e0614 */
[----:B------:R-:W-:-:S03]  /*1dc30*/  IADD3 R5, P5, PT, R56, R15, RZ ;  /* 0x0000000f38057210 */ /* 0x000fc60007fbe0ff */
[----:B------:R0:W-:Y:S01]  /*1dc40*/  STL [R1+0x3610], R3 ;  /* 0x0036100301007387 */ /* 0x0001e20000100800 */
[----:B------:R-:W-:-:S03]  /*1dc50*/  SHF.R.S32.HI R46, RZ, 0x1f, R46 ;  /* 0x0000001fff2e7819 */ /* 0x000fc6000001142e */
[----:B------:R1:W-:Y:S04]  /*1dc60*/  STL [R1+0x35f4], R4 ;  /* 0x0035f40401007387 */ /* 0x0003e80000100800 */
[----:B------:R4:W-:Y:S01]  /*1dc70*/  STL [R1+0x35fc], R5 ;  /* 0x0035fc0501007387 */ /* 0x0009e20000100800 */
[----:B0-----:R-:W-:-:S03]  /*1dc80*/  IMAD.X R3, R45, 0x1, R19, P3 ;  /* 0x000000012d037824 */ /* 0x001fc600018e0613 */
[----:B------:R-:W5:Y:S01]  /*1dc90*/  LDL.LU R56, [R1+0x28c] ;  /* 0x00028c0001387983 */ /* 0x000f620000300800 */
[----:B-1----:R-:W-:-:S03]  /*1dca0*/  IADD3 R4, P3, PT, R57, R6, RZ ;  /* 0x0000000639047210 */ /* 0x002fc60007f7e0ff */
[----:B------:R0:W-:Y:S01]  /*1dcb0*/  STL [R1+0x35f8], R3 ;  /* 0x0035f80301007387 */ /* 0x0001e20000100800 */
[----:B----4-:R-:W-:-:S03]  /*1dcc0*/  IMAD.X R5, R46, 0x1, R19, P2 ;  /* 0x000000012e057824 */ /* 0x010fc600010e0613 */
[----:B------:R1:W-:Y:S01]  /*1dcd0*/  STL [R1+0x3600], R4 ;  /* 0x0036000401007387 */ /* 0x0003e20000100800 */
[----:B0-----:R-:W-:Y:S01]  /*1dce0*/  IMAD.X R3, R45, 0x1, R20, P0 ;  /* 0x000000012d037824 */ /* 0x001fe200000e0614 */
[----:B-1----:R-:W-:-:S04]  /*1dcf0*/  IADD3 R4, P0, PT, R57, R15, RZ ;  /* 0x0000000f39047210 */ /* 0x002fc80007f1e0ff */
[----:B------:R0:W-:Y:S01]  /*1dd00*/  STL [R1+0x35e4], R3 ;  /* 0x0035e40301007387 */ /* 0x0001e20000100800 */
[----:B------:R-:W-:-:S03]  /*1dd10*/  SHF.R.S32.HI R47, RZ, 0x1f, R47 ;  /* 0x0000001fff2f7819 */ /* 0x000fc6000001142f */
[----:B------:R1:W-:Y:S04]  /*1dd20*/  STL [R1+0x35ec], R4 ;  /* 0x0035ec0401007387 */ /* 0x0003e80000100800 */
[----:B------:R-:W-:Y:S04]  /*1dd30*/  STL [R1+0x35e8], R5 ;  /* 0x0035e80501007387 */ /* 0x000fe80000100800 */
[----:B------:R-:W4:Y:S01]  /*1dd40*/  LDL.LU R57, [R1+0x2a8] ;  /* 0x0002a80001397983 */ /* 0x000f220000300800 */
[----:B0-----:R-:W-:Y:S01]  /*1dd50*/  IADD3 R3, P2, PT, R2, R6, RZ ;  /* 0x0000000602037210 */ /* 0x001fe20007f5e0ff */
[----:B-1----:R-:W-:-:S04]  /*1dd60*/  IMAD.X R4, R46, 0x1, R20, P1 ;  /* 0x000000012e047824 */ /* 0x002fc800008e0614 */
[----:B------:R0:W-:Y:S04]  /*1dd70*/  STL [R1+0x35f0], R3 ;  /* 0x0035f00301007387 */ /* 0x0001e80000100800 */
[----:B------:R1:W-:Y:S01]  /*1dd80*/  STL [R1+0x35d4], R4 ;  /* 0x0035d40401007387 */ /* 0x0003e20000100800 */
[----:B0-----:R-:W-:Y:S01]  /*1dd90*/  IADD3 R3, P1, PT, R2, R15, RZ ;  /* 0x0000000f02037210 */ /* 0x001fe20007f3e0ff */
[----:B------:R-:W-:Y:S01]  /*1dda0*/  IMAD.X R2, R47, 0x1, R19, P4 ;  /* 0x000000012f027824 */ /* 0x000fe200020e0613 */
[----:B------:R-:W-:-:S03]  /*1ddb0*/  SHF.R.S32.HI R48, RZ, 0x1f, R48 ;  /* 0x0000001fff307819 */ /* 0x000fc60000011430 */
[----:B------:R0:W-:Y:S04]  /*1ddc0*/  STL [R1+0x35dc], R3 ;  /* 0x0035dc0301007387 */ /* 0x0001e80000100800 */
[----:B------:R0:W-:Y:S01]  /*1ddd0*/  STL [R1+0x35d8], R2 ;  /* 0x0035d80201007387 */ /* 0x0001e20000100800 */
[C---:B-1----:R-:W-:Y:S01]  /*1dde0*/  IADD3 R4, P4, PT, R58.reuse, R6, RZ ;  /* 0x000000063a047210 */ /* 0x042fe20007f9e0ff */
[----:B0-----:R-:W-:Y:S01]  /*1ddf0*/  IMAD.X R3, R47, 0x1, R20, P5 ;  /* 0x000000012f037824 */ /* 0x001fe200028e0614 */
[----:B------:R-:W-:-:S03]  /*1de00*/  IADD3 R2, P5, PT, R58, R15, RZ ;  /* 0x0000000f3a027210 */ /* 0x000fc60007fbe0ff */
[----:B------:R0:W-:Y:S04]  /*1de10*/  STL [R1+0x35e0], R4 ;  /* 0x0035e00401007387 */ /* 0x0001e80000100800 */
[----:B------:R-:W4:Y:S01]  /*1de20*/  LDL.LU R58, [R1+0x2c0] ;  /* 0x0002c000013a7983 */ /* 0x000f220000300800 */
[----:B------:R-:W-:-:S03]  /*1de30*/  SHF.R.S32.HI R49, RZ, 0x1f, R49 ;  /* 0x0000001fff317819 */ /* 0x000fc60000011431 */
[----:B------:R1:W-:Y:S01]  /*1de40*/  STL [R1+0x35c4], R3 ;  /* 0x0035c40301007387 */ /* 0x0003e20000100800 */
[----:B0-----:R-:W-:-:S03]  /*1de50*/  IMAD.X R4, R48, 0x1, R20, P0 ;  /* 0x0000000130047824 */ /* 0x001fc600000e0614 */
[----:B------:R2:W-:Y:S01]  /*1de60*/  STL [R1+0x35cc], R2 ;  /* 0x0035cc0201007387 */ /* 0x0005e20000100800 */
[----:B-1----:R-:W-:-:S05]  /*1de70*/  IMAD.X R3, R48, 0x1, R19, P3 ;  /* 0x0000000130037824 */ /* 0x002fca00018e0613 */
        /* <DEDUP_REMOVED lines=8> */
[----:B------:R-:W-:Y:S04]  /*1df00*/  STL [R1+0x35bc], R3 ;  /* 0x0035bc0301007387 */ /* 0x000fe80000100800 */
[----:B------:R0:W-:Y:S01]  /*1df10*/  STL [R1+0x35b8], R2 ;  /* 0x0035b80201007387 */ /* 0x0001e20000100800 */
[C---:B---3--:R-:W-:Y:S01]  /*1df20*/  IADD3 R4, P2, PT, R60.reuse, R6, RZ ;  /* 0x000000063c047210 */ /* 0x048fe20007f5e0ff */
[----:B0-----:R-:W-:Y:S01]  /*1df30*/  IMAD.X R2, R49, 0x1, R20, P1 ;  /* 0x0000000131027824 */ /* 0x001fe200008e0614 */
[----:B------:R-:W-:-:S03]  /*1df40*/  IADD3 R3, P1, PT, R60, R15, RZ ;  /* 0x0000000f3c037210 */ /* 0x000fc60007f3e0ff */
[----:B------:R-:W-:Y:S04]  /*1df50*/  STL [R1+0x35c0], R4 ;  /* 0x0035c00401007387 */ /* 0x000fe80000100800 */
[----:B------:R-:W3:Y:S04]  /*1df60*/  LDL.LU R21, [R1+0xb8] ;  /* 0x0000b80001157983 */ /* 0x000ee80000300800 */
[----:B------:R0:W-:Y:S04]  /*1df70*/  STL [R1+0x35a4], R2 ;  /* 0x0035a40201007387 */ /* 0x0001e80000100800 */
[----:B------:R5:W-:Y:S04]  /*1df80*/  STL [R1+0x35ac], R3 ;  /* 0x0035ac0301007387 */ /* 0x000be80000100800 */
[----:B------:R-:W3:Y:S01]  /*1df90*/  LDL.LU R60, [R1+0x2e0] ;  /* 0x0002e000013c7983 */ /* 0x000ee20000300800 */
[----:B0-----:R-:W-:-:S05]  /*1dfa0*/  IMAD.X R2, R50, 0x1, R19, P4 ;  /* 0x0000000132027824 */ /* 0x001fca00020e0613 */
[----:B------:R0:W-:Y:S01]  /*1dfb0*/  STL [R1+0x35a8], R2 ;  /* 0x0035a80201007387 */ /* 0x0001e20000100800 */
[----:B-----5:R-:W-:-:S05]  /*1dfc0*/  IADD3 R3, P4, PT, R61, R6, RZ ;  /* 0x000000063d037210 */ /* 0x020fca0007f9e0ff */
[----:B------:R1:W-:Y:S01]  /*1dfd0*/  STL [R1+0x35b0], R3 ;  /* 0x0035b00301007387 */ /* 0x0003e20000100800 */
[----:B0-----:R-:W-:Y:S01]  /*1dfe0*/  IMAD.X R2, R50, 0x1, R20, P5 ;  /* 0x0000000132027824 */ /* 0x001fe200028e0614 */
[----:B------:R-:W-:Y:S02]  /*1dff0*/  IADD3 R4, P5, PT, R61, R15, RZ ;  /* 0x0000000f3d047210 */ /* 0x000fe40007fbe0ff */
[----:B-1----:R-:W5:Y:S04]  /*1e000*/  LDL.LU R3, [R1+0xbc] ;  /* 0x0000bc0001037983 */ /* 0x002f680000300800 */
[----:B------:R0:W-:Y:S04]  /*1e010*/  STL [R1+0x3594], R2 ;  /* 0x0035940201007387 */ /* 0x0001e80000100800 */
[----:B------:R1:W-:Y:S04]  /*1e020*/  STL [R1+0x359c], R4 ;  /* 0x00359c0401007387 */ /* 0x0003e80000100800 */
[----:B------:R-:W5:Y:S01]  /*1e030*/  LDL.LU R61, [R1+0x304] ;  /* 0x00030400013d7983 */ /* 0x000f620000300800 */
[----:B------:R-:W-:-:S05]  /*1e040*/  SHF.R.S32.HI R51, RZ, 0x1f, R51 ;  /* 0x0000001fff337819 */ /* 0x000fca0000011433 */
[C---:B0-----:R-:W-:Y:S01]  /*1e050*/  IMAD.X R2, R51.reuse, 0x1, R19, P3 ;  /* 0x0000000133027824 */ /* 0x041fe200018e0613 */
[C---:B------:R-:W-:Y:S01]  /*1e060*/  IADD3 R5, P3, PT, R56.reuse, R6, RZ ;  /* 0x0000000638057210 */ /* 0x040fe20007f7e0ff */
[----:B-1----:R-:W-:Y:S01]  /*1e070*/  IMAD.X R4, R51, 0x1, R20, P0 ;  /* 0x0000000133047824 */ /* 0x002fe200000e0614 */
[----:B------:R-:W-:Y:S02]  /*1e080*/  SHF.R.S32.HI R52, RZ, 0x1f, R52 ;  /* 0x0000001fff347819 */ /* 0x000fe40000011434 */
[----:B------:R0:W-:Y:S04]  /*1e090*/  STL [R1+0x3598], R2 ;  /* 0x0035980201007387 */ /* 0x0001e80000100800 */
[----:B------:R-:W-:Y:S04]  /*1e0a0*/  STL [R1+0x35a0], R5 ;  /* 0x0035a00501007387 */ /* 0x000fe80000100800 */
[----:B------:R-:W5:Y:S01]  /*1e0b0*/  LDL.LU R55, [R1+0xc0] ;  /* 0x0000c00001377983 */ /* 0x000f620000300800 */
[----:B0-----:R-:W-:-:S03]  /*1e0c0*/  IADD3 R2, P0, PT, R56, R15, RZ ;  /* 0x0000000f38027210 */ /* 0x001fc60007f1e0ff */
[----:B------:R0:W-:Y:S04]  /*1e0d0*/  STL [R1+0x3584], R4 ;  /* 0x0035840401007387 */ /* 0x0001e80000100800 */
[----:B------:R1:W-:Y:S01]  /*1e0e0*/  STL [R1+0x358c], R2 ;  /* 0x00358c0201007387 */ /* 0x0003e20000100800 */
[----:B0-----:R-:W-:-:S03]  /*1e0f0*/  IMAD.X R4, R52, 0x1, R19, P2 ;  /* 0x0000000134047824 */ /* 0x001fc600010e0613 */
[----:B-1----:R-:W5:Y:S01]  /*1e100*/  LDL.LU R2, [R1+0x338] ;  /* 0x0003380001027983 */ /* 0x002f620000300800 */
[----:B----4-:R-:W-:-:S03]  /*1e110*/  IADD3 R7, P2, PT, R57, R6, RZ ;  /* 0x0000000639077210 */ /* 0x010fc60007f5e0ff */
[----:B------:R0:W-:Y:S01]  /*1e120*/  STL [R1+0x3588], R4 ;  /* 0x0035880401007387 */ /* 0x0001e20000100800 */
[----:B------:R-:W-:-:S03]  /*1e130*/  SHF.R.S32.HI R53, RZ, 0x1f, R53 ;  /* 0x0000001fff357819 */ /* 0x000fc60000011435 */
[----:B------:R-:W-:Y:S04]  /*1e140*/  STL [R1+0x3590], R7 ;  /* 0x0035900701007387 */ /* 0x000fe80000100800 */
[----:B------:R-:W4:Y:S01]  /*1e150*/  LDL.LU R22, [R1+0xc4] ;  /* 0x0000c40001167983 */ /* 0x000f220000300800 */
[----:B0-----:R-:W-:Y:S01]  /*1e160*/  IMAD.X R4, R52, 0x1, R20, P1 ;  /* 0x0000000134047824 */ /* 0x001fe200008e0614 */
[----:B------:R-:W-:-:S04]  /*1e170*/  IADD3 R5, P1, PT, R57, R15, RZ ;  /* 0x0000000f39057210 */ /* 0x000fc80007f3e0ff */
[----:B------:R0:W-:Y:S04]  /*1e180*/  STL [R1+0x3574], R4 ;  /* 0x0035740401007387 */ /* 0x0001e80000100800 */
[----:B------:R1:W-:Y:S04]  /*1e190*/  STL [R1+0x357c], R5 ;  /* 0x00357c0501007387 */ /* 0x0003e80000100800 */
[----:B------:R-:W4:Y:S01]  /*1e1a0*/  LDL.LU R56, [R1+0x33c] ;  /* 0x00033c0001387983 */ /* 0x000f220000300800 */
[C---:B0-----:R-:W-:Y:S01]  /*1e1b0*/  IMAD.X R4, R53.reuse, 0x1, R19, P4 ;  /* 0x0000000135047824 */ /* 0x041fe200020e0613 */
[----:B------:R-:W-:Y:S01]  /*1e1c0*/  SHF.R.S32.HI R54, RZ, 0x1f, R54 ;  /* 0x0000001fff367819 */ /* 0x000fe20000011436 */
[----:B-1----:R-:W-:-:S03]  /*1e1d0*/  IMAD.X R5, R53, 0x1, R20, P5 ;  /* 0x0000000135057824 */ /* 0x002fc600028e0614 */
[----:B------:R0:W-:Y:S01]  /*1e1e0*/  STL [R1+0x3578], R4 ;  /* 0x0035780401007387 */ /* 0x0001e20000100800 */
[C---:B------:R-:W-:Y:S02]  /*1e1f0*/  IADD3 R7, P4, PT, R58.reuse, R6, RZ ;  /* 0x000000063a077210 */ /* 0x040fe40007f9e0ff */
[----:B0-----:R-:W-:-:S03]  /*1e200*/  IADD3 R4, P5, PT, R58, R15, RZ ;  /* 0x0000000f3a047210 */ /* 0x001fc60007fbe0ff */
[----:B------:R-:W-:Y:S04]  /*1e210*/  STL [R1+0x3580], R7 ;  /* 0x0035800701007387 */ /* 0x000fe80000100800 */
[----:B------:R-:W4:Y:S04]  /*1e220*/  LDL.LU R57, [R1+0xc8] ;  /* 0x0000c80001397983 */ /* 0x000f280000300800 */
[----:B------:R0:W-:Y:S04]  /*1e230*/  STL [R1+0x3564], R5 ;  /* 0x0035640501007387 */ /* 0x0001e80000100800 */
[----:B------:R-:W-:Y:S04]  /*1e240*/  STL [R1+0x356c], R4 ;  /* 0x00356c0401007387 */ /* 0x000fe80000100800 */
[----:B------:R-:W4:Y:S01]  /*1e250*/  LDL.LU R58, [R1+0x354] ;  /* 0x00035400013a7983 */ /* 0x000f220000300800 */
[----:B0-----:R-:W-:-:S05]  /*1e260*/  IMAD.X R5, R54, 0x1, R19, P3 ;  /* 0x0000000136057824 */ /* 0x001fca00018e0613 */
[----:B------:R0:W-:Y:S02]  /*1e270*/  STL [R1+0x3568], R5 ;  /* 0x0035680501007387 */ /* 0x0001e40000100800 */
[----:B0-----:R-:W-:Y:S01]  /*1e280*/  IMAD.X R5, R54, 0x1, R20, P0 ;  /* 0x0000000136057824 */ /* 0x001fe200000e0614 */
[C---:B--2---:R-:W-:Y:S02]  /*1e290*/  IADD3 R4, P3, PT, R59.reuse, R6, RZ ;  /* 0x000000063b047210 */ /* 0x044fe40007f7e0ff */
[----:B------:R-:W-:-:S03]  /*1e2a0*/  IADD3 R7, P0, PT, R59, R15, RZ ;  /* 0x0000000f3b077210 */ /* 0x000fc60007f1e0ff */
[----:B------:R0:W-:Y:S04]  /*1e2b0*/  STL [R1+0x3570], R4 ;  /* 0x0035700401007387 */ /* 0x0001e80000100800 */
[----:B0-----:R-:W2:Y:S04]  /*1e2c0*/  LDL.LU R4, [R1+0xcc] ;  /* 0x0000cc0001047983 */ /* 0x001ea80000300800 */
[----:B------:R3:W-:Y:S04]  /*1e2d0*/  STL [R1+0x294c], R5 ;  /* 0x00294c0501007387 */ /* 0x0007e80000100800 */
[----:B------:R-:W-:Y:S04]  /*1e2e0*/  STL [R1+0x2968], R7 ;  /* 0x0029680701007387 */ /* 0x000fe80000100800 */
[----:B------:R-:W2:Y:S01]  /*1e2f0*/  LDL.LU R59, [R1+0x350] ;  /* 0x00035000013b7983 */ /* 0x000ea20000300800 */
[----:B---3--:R-:W-:-:S05]  /*1e300*/  IMAD.X R5, R21, 0x1, R19, P2 ;  /* 0x0000000115057824 */ /* 0x008fca00010e0613 */
[----:B------:R0:W-:Y:S01]  /*1e310*/  STL [R1+0x2950], R5 ;  /* 0x0029500501007387 */ /* 0x0001e20000100800 */
[C---:B------:R-:W-:Y:S01]  /*1e320*/  IADD3 R8, P2, PT, R60.reuse, R6, RZ ;  /* 0x000000063c087210 */ /* 0x040fe20007f5e0ff */
[----:B0-----:R-:W-:Y:S01]  /*1e330*/  IMAD.X R5, R21, 0x1, R20, P1 ;  /* 0x0000000115057824 */ /* 0x001fe200008e0614 */
[----:B------:R-:W-:-:S03]  /*1e340*/  IADD3 R7, P1, PT, R60, R15, RZ ;  /* 0x0000000f3c077210 */ /* 0x000fc60007f3e0ff */
[----:B------:R-:W-:Y:S04]  /*1e350*/  STL [R1+0x2970], R8 ;  /* 0x0029700801007387 */ /* 0x000fe80000100800 */
[----:B------:R-:W3:Y:S04]  /*1e360*/  LDL.LU R21, [R1+0xd0] ;  /* 0x0000d00001157983 */ /* 0x000ee80000300800 */
[----:B------:R5:W-:Y:S04]  /*1e370*/  STL [R1+0x2954], R5 ;  /* 0x0029540501007387 */ /* 0x000be80000100800 */
[----:B------:R-:W-:Y:S04]  /*1e380*/  STL [R1+0x2978], R7 ;  /* 0x0029780701007387 */ /* 0x000fe80000100800 */
[----:B------:R-:W3:Y:S01]  /*1e390*/  LDL.LU R60, [R1+0x34c] ;  /* 0x00034c00013c7983 */ /* 0x000ee20000300800 */
[----:B-----5:R-:W-:-:S05]  /*1e3a0*/  IMAD.X R5, R3, 0x1, R19, P4 ;  /* 0x0000000103057824 */ /* 0x020fca00020e0613 */
[----:B------:R0:W-:Y:S01]  /*1e3b0*/  STL [R1+0x2958], R5 ;  /* 0x0029580501007387 */ /* 0x0001e20000100800 */
[----:B------:R-:W-:Y:S01]  /*1e3c0*/  IADD3 R8, P4, PT, R61, R6, RZ ;  /* 0x000000063d087210 */ /* 0x000fe20007f9e0ff */
[----:B0-----:R-:W-:Y:S01]  /*1e3d0*/  IMAD.X R5, R3, 0x1, R20, P5 ;  /* 0x0000000103057824 */ /* 0x001fe200028e0614 */
[----:B------:R-:W-:-:S03]  /*1e3e0*/  IADD3 R7, P5, PT, R61, R15, RZ ;  /* 0x0000000f3d077210 */ /* 0x000fc60007fbe0ff */
[----:B------:R-:W-:Y:S04]  /*1e3f0*/  STL [R1+0x2980], R8 ;  /* 0x0029800801007387 */ /* 0x000fe80000100800 */
[----:B------:R-:W5:Y:S04]  /*1e400*/  LDL.LU R3, [R1+0xd4] ;  /* 0x0000d40001037983 */ /* 0x000f680000300800 */
[----:B------:R0:W-:Y:S04]  /*1e410*/  STL [R1+0x295c], R5 ;  /* 0x00295c0501007387 */ /* 0x0001e80000100800 */
[----:B------:R1:W-:Y:S04]  /*1e420*/  STL [R1+0x2988], R7 ;  /* 0x0029880701007387 */ /* 0x0003e80000100800 */
[----:B------:R-:W5:Y:S01]  /*1e430*/  LDL.LU R61, [R1+0x348] ;  /* 0x00034800013d7983 */ /* 0x000f620000300800 */
[----:B0-----:R-:W-:-:S05]  /*1e440*/  IMAD.X R5, R55, 0x1, R19, P3 ;  /* 0x0000000137057824 */ /* 0x001fca00018e0613 */
[----:B------:R0:W-:Y:S01]  /*1e450*/  STL [R1+0x2960], R5 ;  /* 0x0029600501007387 */ /* 0x0001e20000100800 */
[C---:B-1----:R-:W-:Y:S01]  /*1e460*/  IADD3 R7, P3, PT, R2.reuse, R6, RZ ;  /* 0x0000000602077210 */ /* 0x042fe20007f7e0ff */
[----:B0-----:R-:W-:Y:S01]  /*1e470*/  IMAD.X R5, R55, 0x1, R20, P0 ;  /* 0x0000000137057824 */ /* 0x001fe200000e0614 */
[----:B------:R-:W-:-:S03]  /*1e480*/  IADD3 R2, P0, PT, R2, R15, RZ ;  /* 0x0000000f02027210 */ /* 0x000fc60007f1e0ff */
[----:B------:R-:W-:Y:S04]  /*1e490*/  STL [R1+0x2990], R7 ;  /* 0x0029900701007387 */ /* 0x000fe80000100800 */
[----:B------:R-:W5:Y:S04]  /*1e4a0*/  LDL.LU R55, [R1+0xd8] ;  /* 0x0000d80001377983 */ /* 0x000f680000300800 */
[----:B------:R4:W-:Y:S04]  /*1e4b0*/  STL [R1+0x2964], R5 ;  /* 0x0029640501007387 */ /* 0x0009e80000100800 */
[----:B------:R0:W-:Y:S01]  /*1e4c0*/  STL [R1+0x2998], R2 ;  /* 0x0029980201007387 */ /* 0x0001e20000100800 */
[----:B----4-:R-:W-:-:S03]  /*1e4d0*/  IMAD.X R5, R22, 0x1, R19, P2 ;  /* 0x0000000116057824 */ /* 0x010fc600010e0613 */
[----:B0-----:R-:W4:Y:S01]  /*1e4e0*/  LDL.LU R2, [R1+0x344] ;  /* 0x0003440001027983 */ /* 0x001f220000300800 */
[----:B------:R-:W-:-:S03]  /*1e4f0*/  IADD3 R8, P2, PT, R56, R6, RZ ;  /* 0x0000000638087210 */ /* 0x000fc60007f5e0ff */
[----:B------:R0:W-:Y:S04]  /*1e500*/  STL [R1+0x296c], R5 ;  /* 0x00296c0501007387 */ /* 0x0001e80000100800 */
[----:B------:R-:W-:Y:S01]  /*1e510*/  STL [R1+0x29a0], R8 ;  /* 0x0029a00801007387 */ /* 0x000fe20000100800 */
[----:B0-----:R-:W-:Y:S01]  /*1e520*/  IMAD.X R5, R22, 0x1, R20, P1 ;  /* 0x0000000116057824 */ /* 0x001fe200008e0614 */
[----:B------:R-:W-:Y:S02]  /*1e530*/  IADD3 R7, P1, PT, R56, R15, RZ ;  /* 0x0000000f38077210 */ /* 0x000fe40007f3e0ff */
[----:B------:R-:W4:Y:S04]  /*1e540*/  LDL.LU R22, [R1+0xdc] ;  /* 0x0000dc0001167983 */ /* 0x000f280000300800 */
[----:B------:R0:W-:Y:S04]  /*1e550*/  STL [R1+0x2974], R5 ;  /* 0x0029740501007387 */ /* 0x0001e80000100800 */
[----:B------:R-:W-:Y:S04]  /*1e560*/  STL [R1+0x29a8], R7 ;  /* 0x0029a80701007387 */ /* 0x000fe80000100800 */
[----:B------:R-:W4:Y:S01]  /*1e570*/  LDL.LU R56, [R1+0x340] ;  /* 0x0003400001387983 */ /* 0x000f220000300800 */
[----:B0-----:R-:W-:-:S05]  /*1e580*/  IMAD.X R5, R57, 0x1, R19, P4 ;  /* 0x0000000139057824 */ /* 0x001fca00020e0613 */
[----:B------:R0:W-:Y:S01]  /*1e590*/  STL [R1+0x297c], R5 ;  /* 0x00297c0501007387 */ /* 0x0001e20000100800 */
[C---:B------:R-:W-:Y:S01]  /*1e5a0*/  IADD3 R8, P4, PT, R58.reuse, R6, RZ ;  /* 0x000000063a087210 */ /* 0x040fe20007f9e0ff */
[----:B0-----:R-:W-:Y:S01]  /*1e5b0*/  IMAD.X R5, R57, 0x1, R20, P5 ;  /* 0x0000000139057824 */ /* 0x001fe200028e0614 */
[----:B------:R-:W-:-:S03]  /*1e5c0*/  IADD3 R7, P5, PT, R58, R15, RZ ;  /* 0x0000000f3a077210 */ /* 0x000fc60007fbe0ff */
[----:B------:R-:W-:Y:S04]  /*1e5d0*/  STL [R1+0x29b0], R8 ;  /* 0x0029b00801007387 */ /* 0x000fe80000100800 */
[----:B------:R-:W4:Y:S04]  /*1e5e0*/  LDL.LU R57, [R1+0xe0] ;  /* 0x0000e00001397983 */ /* 0x000f280000300800 */
[----:B------:R2:W-:Y:S04]  /*1e5f0*/  STL [R1+0x2984], R5 ;  /* 0x0029840501007387 */ /* 0x0005e80000100800 */
[----:B------:R-:W-:Y:S04]  /*1e600*/  STL [R1+0x29b8], R7 ;  /* 0x0029b80701007387 */ /* 0x000fe80000100800 */
[----:B------:R-:W4:Y:S01]  /*1e610*/  LDL.LU R58, [R1+0x334] ;  /* 0x00033400013a7983 */ /* 0x000f220000300800 */
[----:B--2---:R-:W-:-:S05]  /*1e620*/  IMAD.X R5, R4, 0x1, R19, P3 ;  /* 0x0000000104057824 */ /* 0x004fca00018e0613 */
[----:B------:R0:W-:Y:S01]  /*1e630*/  STL [R1+0x298c], R5 ;  /* 0x00298c0501007387 */ /* 0x0001e20000100800 */
[C---:B------:R-:W-:Y:S01]  /*1e640*/  IADD3 R8, P3, PT, R59.reuse, R6, RZ ;  /* 0x000000063b087210 */ /* 0x040fe20007f7e0ff */
[----:B0-----:R-:W-:Y:S01]  /*1e650*/  IMAD.X R5, R4, 0x1, R20, P0 ;  /* 0x0000000104057824 */ /* 0x001fe200000e0614 */
[----:B------:R-:W-:-:S03]  /*1e660*/  IADD3 R7, P0, PT, R59, R15, RZ ;  /* 0x0000000f3b077210 */ /* 0x000fc60007f1e0ff */
[----:B------:R-:W-:Y:S04]  /*1e670*/  STL [R1+0x29c0], R8 ;  /* 0x0029c00801007387 */ /* 0x000fe80000100800 */
[----:B------:R-:W2:Y:S04]  /*1e680*/  LDL.LU R4, [R1+0xe8] ;  /* 0x0000e80001047983 */ /* 0x000ea80000300800 */
        /* <DEDUP_REMOVED lines=21> */
[----:B------:R-:W-:Y:S04]  /*1e7e0*/  STL [R1+0x29e8], R7 ;  /* 0x0029e80701007387 */ /* 0x000fe80000100800 */
[----:B------:R-:W5:Y:S01]  /*1e7f0*/  LDL.LU R61, [R1+0x328] ;  /* 0x00032800013d7983 */ /* 0x000f620000300800 */
[----:B0-----:R-:W-:-:S05]  /*1e800*/  IMAD.X R5, R55, 0x1, R19, P3 ;  /* 0x0000000137057824 */ /* 0x001fca00018e0613 */
[----:B------:R0:W-:Y:S02]  /*1e810*/  STL [R1+0x29bc], R5 ;  /* 0x0029bc0501007387 */ /* 0x0001e40000100800 */
[----:B0-----:R-:W-:Y:S01]  /*1e820*/  IMAD.X R5, R55, 0x1, R20, P0 ;  /* 0x0000000137057824 */ /* 0x001fe200000e0614 */
[C---:B----4-:R-:W-:Y:S02]  /*1e830*/  IADD3 R7, P3, PT, R2.reuse, R6, RZ ;  /* 0x0000000602077210 */ /* 0x050fe40007f7e0ff */
[----:B------:R-:W-:-:S03]  /*1e840*/  IADD3 R2, P0, PT, R2, R15, RZ ;  /* 0x0000000f02027210 */ /* 0x000fc60007f1e0ff */
[----:B------:R-:W-:Y:S04]  /*1e850*/  STL [R1+0x29f0], R7 ;  /* 0x0029f00701007387 */ /* 0x000fe80000100800 */
[----:B------:R-:W4:Y:S04]  /*1e860*/  LDL.LU R55, [R1+0x110] ;  /* 0x0001100001377983 */ /* 0x000f280000300800 */
[----:B------:R0:W-:Y:S04]  /*1e870*/  STL [R1+0x29c4], R5 ;  /* 0x0029c40501007387 */ /* 0x0001e80000100800 */
[----:B------:R1:W-:Y:S01]  /*1e880*/  STL [R1+0x29f8], R2 ;  /* 0x0029f80201007387 */ /* 0x0003e20000100800 */
[----:B0-----:R-:W-:-:S03]  /*1e890*/  IMAD.X R5, R22, 0x1, R19, P2 ;  /* 0x0000000116057824 */ /* 0x001fc600010e0613 */
[----:B-1----:R-:W4:Y:S01]  /*1e8a0*/  LDL.LU R2, [R1+0x324] ;  /* 0x0003240001027983 */ /* 0x002f220000300800 */
        /* <DEDUP_REMOVED lines=11> */
[----:B------:R-:W-:-:S05]  /*1e960*/  IADD3 R8, P4, PT, R58, R6, RZ ;  /* 0x000000063a087210 */ /* 0x000fca0007f9e0ff */
[----:B------:R-:W-:Y:S01]  /*1e970*/  STL [R1+0x2a10], R8 ;  /* 0x002a100801007387 */ /* 0x000fe20000100800 */
[----:B0-----:R-:W-:Y:S01]  /*1e980*/  IMAD.X R5, R57, 0x1, R20, P5 ;  /* 0x0000000139057824 */ /* 0x001fe200028e0614 */
[----:B------:R-:W-:Y:S02]  /*1e990*/  IADD3 R7, P5, PT, R58, R15, RZ ;  /* 0x0000000f3a077210 */ /* 0x000fe40007fbe0ff */
        /* <DEDUP_REMOVED lines=34> */
[----:B----4-:R-:W-:-:S05]  /*1ebc0*/  IMAD.X R5, R55, 0x1, R19, P3 ;  /* 0x0000000137057824 */ /* 0x010fca00018e0613 */
[----:B------:R0:W-:Y:S02]  /*1ebd0*/  STL [R1+0x2a1c], R5 ;  /* 0x002a1c0501007387 */ /* 0x0001e40000100800 */
[----:B0-----:R-:W-:Y:S01]  /*1ebe0*/  IMAD.X R5, R55, 0x1, R20, P0 ;  /* 0x0000000137057824 */ /* 0x001fe200000e0614 */
[C---:B------:R-:W-:Y:S02]  /*1ebf0*/  IADD3 R7, P3, PT, R2.reuse, R6, RZ ;  /* 0x0000000602077210 */ /* 0x040fe40007f7e0ff */
        /* <DEDUP_REMOVED lines=16> */
[----:B0-----:R-:W-:Y:S01]  /*1ed00*/  IMAD.X R5, R57, 0x1, R19, P4 ;  /* 0x0000000139057824 */ /* 0x001fe200020e0613 */
[----:B------:R-:W-:-:S04]  /*1ed10*/  IADD3 R8, P4, PT, R58, R6, RZ ;  /* 0x000000063a087210 */ /* 0x000fc80007f9e0ff */
        /* <DEDUP_REMOVED lines=1088> */
[----:B--2---:R-:W-:Y:S01]  /*23120*/  IMAD.X R5, R4, 0x1, R19, P3 ;  /* 0x0000000104057824 */ /* 0x004fe200018e0613 */
[----:B------:R-:W-:-:S04]  /*23130*/  IADD3 R8, P3, PT, R59, R6, RZ ;  /* 0x000000063b087210 */ /* 0x000fc80007f7e0ff */
[----:B------:R0:W-:Y:S04]  /*23140*/  STL [R1+0x310c], R5 ;  /* 0x00310c0501007387 */ /* 0x0001e80000100800 */
[----:B------:R-:W-:Y:S01]  /*23150*/  STL [R1+0x3140], R8 ;  /* 0x0031400801007387 */ /* 0x000fe20000100800 */
[----:B0-----:R-:W-:Y:S01]  /*23160*/  IMAD.X R5, R4, 0x1, R20, P0 ;  /* 0x0000000104057824 */ /* 0x001fe200000e0614 */
[----:B------:R-:W-:Y:S02]  /*23170*/  IADD3 R7, P0, PT, R59, R15, RZ ;  /* 0x0000000f3b077210 */ /* 0x000fe40007f1e0ff */
[----:B------:R-:W2:Y:S04]  /*23180*/  LDL.LU R4, [R1+0x5dc] ;  /* 0x0005dc0001047983 */ /* 0x000ea80000300800 */
[----:B------:R3:W-:Y:S04]  /*23190*/  STL [R1+0x3114], R5 ;  /* 0x0031140501007387 */ /* 0x0007e80000100800 */
[----:B------:R-:W-:Y:S04]  /*231a0*/  STL [R1+0x3148], R7 ;  /* 0x0031480701007387 */ /* 0x000fe80000100800 */
[----:B------:R-:W2:Y:S01]  /*231b0*/  LDL.LU R59, [R1+0x4c0] ;  /* 0x0004c000013b7983 */ /* 0x000ea20000300800 */
[----:B---3--:R-:W-:-:S05]  /*231c0*/  IMAD.X R5, R21, 0x1, R19, P2 ;  /* 0x0000000115057824 */ /* 0x008fca00010e0613 */
[----:B------:R0:W-:Y:S01]  /*231d0*/  STL [R1+0x311c], R5 ;  /* 0x00311c0501007387 */ /* 0x0001e20000100800 */
[----:B------:R-:W-:-:S05]  /*231e0*/  IADD3 R8, P2, PT, R60, R6, RZ ;  /* 0x000000063c087210 */ /* 0x000fca0007f5e0ff */
[----:B------:R-:W-:Y:S01]  /*231f0*/  STL [R1+0x3150], R8 ;  /* 0x0031500801007387 */ /* 0x000fe20000100800 */
[----:B0-----:R-:W-:Y:S01]  /*23200*/  IMAD.X R5, R21, 0x1, R20, P1 ;  /* 0x0000000115057824 */ /* 0x001fe200008e0614 */
[----:B------:R-:W-:Y:S02]  /*23210*/  IADD3 R7, P1, PT, R60, R15, RZ ;  /* 0x0000000f3c077210 */ /* 0x000fe40007f3e0ff */
        /* <DEDUP_REMOVED lines=54> */
[----:B---3--:R-:W-:Y:S01]  /*23580*/  IMAD.X R5, R21, 0x1, R19, P2 ;  /* 0x0000000115057824 */ /* 0x008fe200010e0613 */
[----:B------:R-:W-:-:S04]  /*23590*/  IADD3 R8, P2, PT, R60, R6, RZ ;  /* 0x000000063c087210 */ /* 0x000fc80007f5e0ff */
[----:B------:R0:W-:Y:S04]  /*235a0*/  STL [R1+0x317c], R5 ;  /* 0x00317c0501007387 */ /* 0x0001e80000100800 */
        /* <DEDUP_REMOVED lines=67> */
[----:B-----5:R-:W-:Y:S01]  /*239e0*/  IMAD.X R5, R3, 0x1, R19, P4 ;  /* 0x0000000103057824 */ /* 0x020fe200020e0613 */
[----:B------:R-:W-:-:S04]  /*239f0*/  IADD3 R8, P4, PT, R61, R6, RZ ;  /* 0x000000063d087210 */ /* 0x000fc80007f9e0ff */
[----:B------:R0:W-:Y:S04]  /*23a00*/  STL [R1+0x31ec], R5 ;  /* 0x0031ec0501007387 */ /* 0x0001e80000100800 */
[----:B------:R-:W-:Y:S01]  /*23a10*/  STL [R1+0x3220], R8 ;  /* 0x0032200801007387 */ /* 0x000fe20000100800 */
[----:B0-----:R-:W-:Y:S01]  /*23a20*/  IMAD.X R5, R3, 0x1, R20, P5 ;  /* 0x0000000103057824 */ /* 0x001fe200028e0614 */
[----:B------:R-:W-:Y:S02]  /*23a30*/  IADD3 R7, P5, PT, R61, R15, RZ ;  /* 0x0000000f3d077210 */ /* 0x000fe40007fbe0ff */
        /* <DEDUP_REMOVED lines=102> */
[----:B------:R0:W-:Y:S04]  /*240a0*/  STL [R1+0x32b8], R7 ;  /* 0x0032b80701007387 */ /* 0x0001e80000100800 */
[----:B------:R-:W2:Y:S01]  /*240b0*/  LDL.LU R59, [R1+0x684] ;  /* 0x00068400013b7983 */ /* 0x000ea20000300800 */
[----:B---3--:R-:W-:Y:S01]  /*240c0*/  IMAD.X R5, R21, 0x1, R19, P2 ;  /* 0x0000000115057824 */ /* 0x008fe200010e0613 */
[----:B------:R-:W-:-:S04]  /*240d0*/  IADD3 R8, P2, PT, R60, R6, RZ ;  /* 0x000000063c087210 */ /* 0x000fc80007f5e0ff */
[----:B------:R1:W-:Y:S01]  /*240e0*/  STL [R1+0x329c], R5 ;  /* 0x00329c0501007387 */ /* 0x0003e20000100800 */
[----:B0-----:R-:W-:-:S03]  /*240f0*/  IADD3 R7, P6, PT, R60, R15, RZ ;  /* 0x0000000f3c077210 */ /* 0x001fc60007fde0ff */
[----:B------:R-:W-:Y:S01]  /*24100*/  STL [R1+0x32c0], R8 ;  /* 0x0032c00801007387 */ /* 0x000fe20000100800 */
[----:B-1----:R-:W-:-:S03]  /*24110*/  IMAD.X R5, R21, 0x1, R20, P1 ;  /* 0x0000000115057824 */ /* 0x002fc600008e0614 */
[----:B------:R-:W3:Y:S04]  /*24120*/  LDL.LU R21, [R1+0x560] ;  /* 0x0005600001157983 */ /* 0x000ee80000300800 */
[----:B------:R5:W-:Y:S04]  /*24130*/  STL [R1+0x32a4], R5 ;  /* 0x0032a40501007387 */ /* 0x000be80000100800 */
[----:B------:R0:W-:Y:S04]  /*24140*/  STL [R1+0x32c8], R7 ;  /* 0x0032c80701007387 */ /* 0x0001e80000100800 */
[----:B------:R-:W3:Y:S01]  /*24150*/  LDL.LU R60, [R1+0x688] ;  /* 0x00068800013c7983 */ /* 0x000ee20000300800 */
[----:B-----5:R-:W-:Y:S01]  /*24160*/  IADD3 R5, P1, PT, R3, R6, RZ ;  /* 0x0000000603057210 */ /* 0x020fe20007f3e0ff */
[----:B------:R-:W-:-:S04]  /*24170*/  IMAD.X R8, R61, 0x1, R19, P4 ;  /* 0x000000013d087824 */ /* 0x000fc800020e0613 */
[----:B------:R1:W-:Y:S01]  /*24180*/  STL [R1+0x32d0], R5 ;  /* 0x0032d00501007387 */ /* 0x0003e20000100800 */
[----:B0-----:R-:W-:-:S03]  /*24190*/  IMAD.X R7, R61, 0x1, R20, P5 ;  /* 0x000000013d077824 */ /* 0x001fc600028e0614 */
[----:B------:R-:W-:Y:S01]  /*241a0*/  STL [R1+0x3554], R8 ;  /* 0x0035540801007387 */ /* 0x000fe20000100800 */
[----:B-1----:R-:W-:-:S03]  /*241b0*/  IADD3 R5, P4, PT, R3, R15, RZ ;  /* 0x0000000f03057210 */ /* 0x002fc60007f9e0ff */
[----:B------:R-:W5:Y:S04]  /*241c0*/  LDL.LU R3, [R1+0x568] ;  /* 0x0005680001037983 */ /* 0x000f680000300800 */
[----:B------:R4:W-:Y:S04]  /*241d0*/  STL [R1+0x32d8], R5 ;  /* 0x0032d80501007387 */ /* 0x0009e80000100800 */
[----:B------:R0:W-:Y:S04]  /*241e0*/  STL [R1+0x355c], R7 ;  /* 0x00355c0701007387 */ /* 0x0001e80000100800 */
[----:B------:R-:W5:Y:S01]  /*241f0*/  LDL.LU R61, [R1+0x68c] ;  /* 0x00068c00013d7983 */ /* 0x000f620000300800 */
[----:B----4-:R-:W-:-:S05]  /*24200*/  IADD3 R5, P5, PT, R55, R6, RZ ;  /* 0x0000000637057210 */ /* 0x010fca0007fbe0ff */
[----:B------:R1:W-:Y:S01]  /*24210*/  STL [R1+0x32e0], R5 ;  /* 0x0032e00501007387 */ /* 0x0003e20000100800 */
[C---:B0-----:R-:W-:Y:S01]  /*24220*/  IMAD.X R7, R2.reuse, 0x1, R19, P3 ;  /* 0x0000000102077824 */ /* 0x041fe200018e0613 */
[----:B-1----:R-:W-:Y:S01]  /*24230*/  IADD3 R5, P3, PT, R55, R15, RZ ;  /* 0x0000000f37057210 */ /* 0x002fe20007f7e0ff */
[----:B------:R-:W-:-:S03]  /*24240*/  IMAD.X R2, R2, 0x1, R20, P0 ;  /* 0x0000000102027824 */ /* 0x000fc600000e0614 */
[----:B------:R-:W-:Y:S04]  /*24250*/  STL [R1+0x32ac], R7 ;  /* 0x0032ac0701007387 */ /* 0x000fe80000100800 */
[----:B------:R-:W4:Y:S04]  /*24260*/  LDL.LU R55, [R1+0x56c] ;  /* 0x00056c0001377983 */ /* 0x000f280000300800 */
[----:B------:R0:W-:Y:S04]  /*24270*/  STL [R1+0x32e8], R5 ;  /* 0x0032e80501007387 */ /* 0x0001e80000100800 */
[----:B------:R1:W-:Y:S01]  /*24280*/  STL [R1+0x32b4], R2 ;  /* 0x0032b40201007387 */ /* 0x0003e20000100800 */
[----:B0-----:R-:W-:-:S03]  /*24290*/  IADD3 R5, P0, PT, R22, R6, RZ ;  /* 0x0000000616057210 */ /* 0x001fc60007f1e0ff */
[----:B-1----:R-:W4:Y:S01]  /*242a0*/  LDL.LU R2, [R1+0x690] ;  /* 0x0006900001027983 */ /* 0x002f220000300800 */
[----:B------:R-:W-:-:S03]  /*242b0*/  IMAD.X R8, R56, 0x1, R19, P2 ;  /* 0x0000000138087824 */ /* 0x000fc600010e0613 */
[----:B------:R0:W-:Y:S01]  /*242c0*/  STL [R1+0x32f0], R5 ;  /* 0x0032f00501007387 */ /* 0x0001e20000100800 */
[----:B------:R-:W-:-:S03]  /*242d0*/  IMAD.X R7, R56, 0x1, R20, P6 ;  /* 0x0000000138077824 */ /* 0x000fc600030e0614 */
[----:B------:R-:W-:Y:S01]  /*242e0*/  STL [R1+0x32bc], R8 ;  /* 0x0032bc0801007387 */ /* 0x000fe20000100800 */
[----:B0-----:R-:W-:-:S03]  /*242f0*/  IADD3 R5, P2, PT, R22, R15, RZ ;  /* 0x0000000f16057210 */ /* 0x001fc60007f5e0ff */
[----:B------:R-:W4:Y:S04]  /*24300*/  LDL.LU R22, [R1+0x574] ;  /* 0x0005740001167983 */ /* 0x000f280000300800 */
[----:B------:R0:W-:Y:S04]  /*24310*/  STL [R1+0x32f8], R5 ;  /* 0x0032f80501007387 */ /* 0x0001e80000100800 */
[----:B------:R1:W-:Y:S04]  /*24320*/  STL [R1+0x32c4], R7 ;  /* 0x0032c40701007387 */ /* 0x0003e80000100800 */
[----:B------:R-:W4:Y:S01]  /*24330*/  LDL.LU R56, [R1+0x694] ;  /* 0x0006940001387983 */ /* 0x000f220000300800 */
[----:B0-----:R-:W-:Y:S01]  /*24340*/  IADD3 R5, P6, PT, R57, R6, RZ ;  /* 0x0000000639057210 */ /* 0x001fe20007fde0ff */
[----:B------:R-:W-:-:S04]  /*24350*/  IMAD.X R8, R58, 0x1, R19, P1 ;  /* 0x000000013a087824 */ /* 0x000fc800008e0613 */
[----:B------:R0:W-:Y:S01]  /*24360*/  STL [R1+0x3300], R5 ;  /* 0x0033000501007387 */ /* 0x0001e20000100800 */
[----:B-1----:R-:W-:-:S03]  /*24370*/  IMAD.X R7, R58, 0x1, R20, P4 ;  /* 0x000000013a077824 */ /* 0x002fc600020e0614 */
[----:B------:R-:W-:Y:S01]  /*24380*/  STL [R1+0x32cc], R8 ;  /* 0x0032cc0801007387 */ /* 0x000fe20000100800 */
[----:B0-----:R-:W-:-:S03]  /*24390*/  IADD3 R5, P1, PT, R57, R15, RZ ;  /* 0x0000000f39057210 */ /* 0x001fc60007f3e0ff */
[----:B------:R-:W4:Y:S04]  /*243a0*/  LDL.LU R57, [R1+0x578] ;  /* 0x0005780001397983 */ /* 0x000f280000300800 */
[----:B------:R2:W-:Y:S04]  /*243b0*/  STL [R1+0x3308], R5 ;  /* 0x0033080501007387 */ /* 0x0005e80000100800 */
[----:B------:R0:W-:Y:S04]  /*243c0*/  STL [R1+0x32d4], R7 ;  /* 0x0032d40701007387 */ /* 0x0001e80000100800 */
[----:B------:R-:W4:Y:S01]  /*243d0*/  LDL.LU R58, [R1+0x698] ;  /* 0x00069800013a7983 */ /* 0x000f220000300800 */
[----:B--2---:R-:W-:Y:S01]  /*243e0*/  IADD3 R5, P4, PT, R4, R6, RZ ;  /* 0x0000000604057210 */ /* 0x004fe20007f9e0ff */
[----:B0-----:R-:W-:-:S04]  /*243f0*/  IMAD.X R7, R59, 0x1, R19, P5 ;  /* 0x000000013b077824 */ /* 0x001fc800028e0613 */
[----:B------:R0:W-:Y:S02]  /*24400*/  STL [R1+0x3310], R5 ;  /* 0x0033100501007387 */ /* 0x0001e40000100800 */
[----:B0-----:R-:W-:Y:S02]  /*24410*/  IADD3 R5, P5, PT, R4, R15, RZ ;  /* 0x0000000f04057210 */ /* 0x001fe40007fbe0ff */
[----:B------:R-:W2:Y:S04]  /*24420*/  LDL.LU R4, [R1+0x580] ;  /* 0x0005800001047983 */ /* 0x000ea80000300800 */
[----:B------:R0:W-:Y:S04]  /*24430*/  STL [R1+0x32dc], R7 ;  /* 0x0032dc0701007387 */ /* 0x0001e80000100800 */
[----:B------:R3:W-:Y:S01]  /*24440*/  STL [R1+0x3318], R5 ;  /* 0x0033180501007387 */ /* 0x0007e20000100800 */
[----:B0-----:R-:W-:-:S03]  /*24450*/  IMAD.X R7, R59, 0x1, R20, P3 ;  /* 0x000000013b077824 */ /* 0x001fc600018e0614 */
[----:B------:R-:W2:Y:S01]  /*24460*/  LDL.LU R59, [R1+0x69c] ;  /* 0x00069c00013b7983 */ /* 0x000ea20000300800 */
[C---:B---3--:R-:W-:Y:S01]  /*24470*/  IADD3 R5, P3, PT, R21.reuse, R6, RZ ;  /* 0x0000000615057210 */ /* 0x048fe20007f7e0ff */
[C---:B------:R-:W-:Y:S02]  /*24480*/  IMAD.X R8, R60.reuse, 0x1, R19, P0 ;  /* 0x000000013c087824 */ /* 0x040fe400000e0613 */
[----:B------:R0:W-:Y:S04]  /*24490*/  STL [R1+0x32e4], R7 ;  /* 0x0032e40701007387 */ /* 0x0001e80000100800 */
[----:B------:R1:W-:Y:S04]  /*244a0*/  STL [R1+0x3320], R5 ;  /* 0x0033200501007387 */ /* 0x0003e80000100800 */
[----:B------:R-:W-:Y:S01]  /*244b0*/  STL [R1+0x32ec], R8 ;  /* 0x0032ec0801007387 */ /* 0x000fe20000100800 */
[----:B0-----:R-:W-:Y:S01]  /*244c0*/  IMAD.X R7, R60, 0x1, R20, P2 ;  /* 0x000000013c077824 */ /* 0x001fe200010e0614 */
[----:B-1----:R-:W-:-:S02]  /*244d0*/  IADD3 R5, P0, PT, R21, R15, RZ ;  /* 0x0000000f15057210 */ /* 0x002fc40007f1e0ff */
        /* <DEDUP_REMOVED lines=25> */
[----:B------:R-:W-:Y:S01]  /*24670*/  IMAD.X R8, R56, 0x1, R19, P3 ;  /* 0x0000000138087824 */ /* 0x000fe200018e0613 */
[----:B------:R-:W-:Y:S02]  /*24680*/  IADD3 R7, P3, PT, R22, R15, RZ ;  /* 0x0000000f16077210 */ /* 0x000fe40007f7e0ff */
[----:B------:R0:W-:Y:S04]  /*24690*/  STL [R1+0x3350], R5 ;  /* 0x0033500501007387 */ /* 0x0001e80000100800 */
[----:B------:R-:W-:Y:S04]  /*246a0*/  STL [R1+0x331c], R8 ;  /* 0x00331c0801007387 */ /* 0x000fe80000100800 */
[----:B------:R-:W4:Y:S01]  /*246b0*/  LDL.LU R22, [R1+0x598] ;  /* 0x0005980001167983 */ /* 0x000f220000300800 */
[----:B0-----:R-:W-:-:S03]  /*246c0*/  IMAD.X R5, R56, 0x1, R20, P0 ;  /* 0x0000000138057824 */ /* 0x001fc600000e0614 */
[----:B------:R0:W-:Y:S04]  /*246d0*/  STL [R1+0x3358], R7 ;  /* 0x0033580701007387 */ /* 0x0001e80000100800 */
[----:B------:R1:W-:Y:S04]  /*246e0*/  STL [R1+0x3324], R5 ;  /* 0x0033240501007387 */ /* 0x0003e80000100800 */
[----:B------:R-:W4:Y:S01]  /*246f0*/  LDL.LU R56, [R1+0x6ac] ;  /* 0x0006ac0001387983 */ /* 0x000f220000300800 */
[C---:B0-----:R-:W-:Y:S01]  /*24700*/  IADD3 R7, P0, PT, R57.reuse, R6, RZ ;  /* 0x0000000639077210 */ /* 0x041fe20007f1e0ff */
[----:B-1----:R-:W-:Y:S01]  /*24710*/  IMAD.X R5, R58, 0x1, R19, P2 ;  /* 0x000000013a057824 */ /* 0x002fe200010e0613 */
[----:B------:R-:W-:-:S03]  /*24720*/  IADD3 R8, P2, PT, R57, R15, RZ ;  /* 0x0000000f39087210 */ /* 0x000fc60007f5e0ff */
[----:B------:R0:W-:Y:S04]  /*24730*/  STL [R1+0x3360], R7 ;  /* 0x0033600701007387 */ /* 0x0001e80000100800 */
[----:B------:R2:W-:Y:S01]  /*24740*/  STL [R1+0x332c], R5 ;  /* 0x00332c0501007387 */ /* 0x0005e20000100800 */
[----:B0-----:R-:W-:-:S03]  /*24750*/  IMAD.X R7, R58, 0x1, R20, P6 ;  /* 0x000000013a077824 */ /* 0x001fc600030e0614 */
[----:B------:R0:W-:Y:S04]  /*24760*/  STL [R1+0x3368], R8 ;  /* 0x0033680801007387 */ /* 0x0001e80000100800 */
[----:B------:R-:W4:Y:S01]  /*24770*/  LDL.LU R57, [R1+0x5a0] ;  /* 0x0005a00001397983 */ /* 0x000f220000300800 */
[----:B--2---:R-:W-:-:S03]  /*24780*/  IADD3 R5, P6, PT, R4, R6, RZ ;  /* 0x0000000604057210 */ /* 0x004fc60007fde0ff */
[----:B------:R-:W-:Y:S04]  /*24790*/  STL [R1+0x3334], R7 ;  /* 0x0033340701007387 */ /* 0x000fe80000100800 */
[----:B------:R-:W2:Y:S04]  /*247a0*/  LDL.LU R58, [R1+0x6b0] ;  /* 0x0006b000013a7983 */ /* 0x000ea80000300800 */
[----:B------:R1:W-:Y:S01]  /*247b0*/  STL [R1+0x3370], R5 ;  /* 0x0033700501007387 */ /* 0x0003e20000100800 */
[C---:B0-----:R-:W-:Y:S01]  /*247c0*/  IMAD.X R8, R59.reuse, 0x1, R19, P1 ;  /* 0x000000013b087824 */ /* 0x041fe200008e0613 */
[----:B-1----:R-:W-:Y:S01]  /*247d0*/  IADD3 R5, P1, PT, R4, R15, RZ ;  /* 0x0000000f04057210 */ /* 0x002fe20007f3e0ff */
[----:B------:R-:W-:-:S03]  /*247e0*/  IMAD.X R7, R59, 0x1, R20, P4 ;  /* 0x000000013b077824 */ /* 0x000fc600020e0614 */
[----:B------:R-:W-:Y:S04]  /*247f0*/  STL [R1+0x333c], R8 ;  /* 0x00333c0801007387 */ /* 0x000fe80000100800 */
[----:B------:R-:W2:Y:S04]  /*24800*/  LDL.LU R4, [R1+0x5a4] ;  /* 0x0005a40001047983 */ /* 0x000ea80000300800 */
[----:B------:R3:W-:Y:S04]  /*24810*/  STL [R1+0x3378], R5 ;  /* 0x0033780501007387 */ /* 0x0007e80000100800 */
[----:B------:R0:W-:Y:S04]  /*24820*/  STL [R1+0x3344], R7 ;  /* 0x0033440701007387 */ /* 0x0001e80000100800 */
[----:B------:R-:W2:Y:S01]  /*24830*/  LDL.LU R59, [R1+0x6b4] ;  /* 0x0006b400013b7983 */ /* 0x000ea20000300800 */
[----:B---3--:R-:W-:-:S05]  /*24840*/  IADD3 R5, P4, PT, R21, R6, RZ ;  /* 0x0000000615057210 */ /* 0x008fca0007f9e0ff */
[----:B------:R1:W-:Y:S01]  /*24850*/  STL [R1+0x3380], R5 ;  /* 0x0033800501007387 */ /* 0x0003e20000100800 */
[C-C-:B------:R-:W-:Y:S02]  /*24860*/  IMAD.X R8, R60.reuse, 0x1, R19.reuse, P5 ;  /* 0x000000013c087824 */ /* 0x140fe400028e0613 */
[----:B0-----:R-:W-:Y:S01]  /*24870*/  IMAD.X R7, R60, 0x1, R20, P3 ;  /* 0x000000013c077824 */ /* 0x001fe200018e0614 */
[----:B-1----:R-:W-:Y:S02]  /*24880*/  IADD3 R5, P5, PT, R21, R15, RZ ;  /* 0x0000000f15057210 */ /* 0x002fe40007fbe0ff */
[----:B------:R-:W-:Y:S04]  /*24890*/  STL [R1+0x334c], R8 ;  /* 0x00334c0801007387 */ /* 0x000fe80000100800 */
[----:B------:R-:W3:Y:S04]  /*248a0*/  LDL.LU R21, [R1+0x5ac] ;  /* 0x0005ac0001157983 */ /* 0x000ee80000300800 */
[----:B------:R5:W-:Y:S04]  /*248b0*/  STL [R1+0x3388], R5 ;  /* 0x0033880501007387 */ /* 0x000be80000100800 */
[----:B------:R0:W-:Y:S04]  /*248c0*/  STL [R1+0x3354], R7 ;  /* 0x0033540701007387 */ /* 0x0001e80000100800 */
[----:B------:R-:W3:Y:S01]  /*248d0*/  LDL.LU R60, [R1+0x6b8] ;  /* 0x0006b800013c7983 */ /* 0x000ee20000300800 */
[----:B-----5:R-:W-:Y:S01]  /*248e0*/  IADD3 R5, P3, PT, R3, R6, RZ ;  /* 0x0000000603057210 */ /* 0x020fe20007f7e0ff */
[----:B------:R-:W-:-:S04]  /*248f0*/  IMAD.X R8, R61, 0x1, R19, P0 ;  /* 0x000000013d087824 */ /* 0x000fc800000e0613 */
[----:B------:R1:W-:Y:S01]  /*24900*/  STL [R1+0x3390], R5 ;  /* 0x0033900501007387 */ /* 0x0003e20000100800 */
[----:B0-----:R-:W-:-:S03]  /*24910*/  IADD3 R7, P0, PT, R3, R15, RZ ;  /* 0x0000000f03077210 */ /* 0x001fc60007f1e0ff */
[----:B------:R-:W-:Y:S04]  /*24920*/  STL [R1+0x335c], R8 ;  /* 0x00335c0801007387 */ /* 0x000fe80000100800 */
[----:B------:R-:W5:Y:S01]  /*24930*/  LDL.LU R3, [R1+0x5b4] ;  /* 0x0005b40001037983 */ /* 0x000f620000300800 */
[----:B-1----:R-:W-:-:S03]  /*24940*/  IMAD.X R5, R61, 0x1, R20, P2 ;  /* 0x000000013d057824 */ /* 0x002fc600010e0614 */
[----:B------:R4:W-:Y:S04]  /*24950*/  STL [R1+0x3398], R7 ;  /* 0x0033980701007387 */ /* 0x0009e80000100800 */
[----:B------:R0:W-:Y:S04]  /*24960*/  STL [R1+0x3364], R5 ;  /* 0x0033640501007387 */ /* 0x0001e80000100800 */
[----:B------:R-:W5:Y:S01]  /*24970*/  LDL.LU R61, [R1+0x6bc] ;  /* 0x0006bc00013d7983 */ /* 0x000f620000300800 */
[----:B----4-:R-:W-:-:S05]  /*24980*/  IADD3 R7, P2, PT, R55, R6, RZ ;  /* 0x0000000637077210 */ /* 0x010fca0007f5e0ff */
[----:B------:R1:W-:Y:S01]  /*24990*/  STL [R1+0x33a0], R7 ;  /* 0x0033a00701007387 */ /* 0x0003e20000100800 */
[C---:B0-----:R-:W-:Y:S01]  /*249a0*/  IMAD.X R5, R2.reuse, 0x1, R19, P6 ;  /* 0x0000000102057824 */ /* 0x041fe200030e0613 */
[----:B-1----:R-:W-:Y:S02]  /*249b0*/  IADD3 R7, P6, PT, R55, R15, RZ ;  /* 0x0000000f37077210 */ /* 0x002fe40007fde0ff */
[----:B------:R-:W4:Y:S04]  /*249c0*/  LDL.LU R55, [R1+0x5b8] ;  /* 0x0005b80001377983 */ /* 0x000f280000300800 */
[----:B------:R0:W-:Y:S04]  /*249d0*/  STL [R1+0x336c], R5 ;  /* 0x00336c0501007387 */ /* 0x0001e80000100800 */
[----:B------:R1:W-:Y:S01]  /*249e0*/  STL [R1+0x33a8], R7 ;  /* 0x0033a80701007387 */ /* 0x0003e20000100800 */
[----:B0-----:R-:W-:-:S03]  /*249f0*/  IMAD.X R5, R2, 0x1, R20, P1 ;  /* 0x0000000102057824 */ /* 0x001fc600008e0614 */
[----:B------:R-:W4:Y:S01]  /*24a00*/  LDL.LU R2, [R1+0x6c0] ;  /* 0x0006c00001027983 */ /* 0x000f220000300800 */
[----:B-1----:R-:W-:-:S03]  /*24a10*/  IADD3 R7, P1, PT, R22, R6, RZ ;  /* 0x0000000616077210 */ /* 0x002fc60007f3e0ff */
[----:B------:R0:W-:Y:S04]  /*24a20*/  STL [R1+0x3374], R5 ;  /* 0x0033740501007387 */ /* 0x0001e80000100800 */
[----:B------:R1:W-:Y:S01]  /*24a30*/  STL [R1+0x33b0], R7 ;  /* 0x0033b00701007387 */ /* 0x0003e20000100800 */
[----:B0-----:R-:W-:Y:S01]  /*24a40*/  IMAD.X R5, R56, 0x1, R19, P4 ;  /* 0x0000000138057824 */ /* 0x001fe200020e0613 */
[----:B-1----:R-:W-:Y:S02]  /*24a50*/  IADD3 R7, P4, PT, R22, R15, RZ ;  /* 0x0000000f16077210 */ /* 0x002fe40007f9e0ff */
[----:B------:R-:W4:Y:S04]  /*24a60*/  LDL.LU R22, [R1+0x5c0] ;  /* 0x0005c00001167983 */ /* 0x000f280000300800 */
[----:B------:R0:W-:Y:S04]  /*24a70*/  STL [R1+0x337c], R5 ;  /* 0x00337c0501007387 */ /* 0x0001e80000100800 */
[----:B------:R2:W-:Y:S01]  /*24a80*/  STL [R1+0x33b8], R7 ;  /* 0x0033b80701007387 */ /* 0x0005e20000100800 */
[----:B0-----:R-:W-:-:S03]  /*24a90*/  IMAD.X R5, R56, 0x1, R20, P5 ;  /* 0x0000000138057824 */ /* 0x001fc600028e0614 */
[----:B------:R-:W4:Y:S01]  /*24aa0*/  LDL.LU R56, [R1+0x6c4] ;  /* 0x0006c40001387983 */ /* 0x000f220000300800 */
[C---:B------:R-:W-:Y:S01]  /*24ab0*/  IADD3 R8, P5, PT, R57.reuse, R6, RZ ;  /* 0x0000000639087210 */ /* 0x040fe20007fbe0ff */
[----:B--2---:R-:W-:Y:S02]  /*24ac0*/  IMAD.X R7, R58, 0x1, R19, P3 ;  /* 0x000000013a077824 */ /* 0x004fe400018e0613 */
[----:B------:R0:W-:Y:S04]  /*24ad0*/  STL [R1+0x3384], R5 ;  /* 0x0033840501007387 */ /* 0x0001e80000100800 */
[----:B------:R-:W-:Y:S01]  /*24ae0*/  STL [R1+0x33c0], R8 ;  /* 0x0033c00801007387 */ /* 0x000fe20000100800 */
[----:B0-----:R-:W-:-:S03]  /*24af0*/  IADD3 R5, P3, PT, R57, R15, RZ ;  /* 0x0000000f39057210 */ /* 0x001fc60007f7e0ff */
[----:B------:R-:W2:Y:S04]  /*24b00*/  LDL.LU R57, [R1+0x5c4] ;  /* 0x0005c40001397983 */ /* 0x000ea80000300800 */
[----:B------:R0:W-:Y:S04]  /*24b10*/  STL [R1+0x338c], R7 ;  /* 0x00338c0701007387 */ /* 0x0001e80000100800 */
[----:B------:R1:W-:Y:S01]  /*24b20*/  STL [R1+0x33c8], R5 ;  /* 0x0033c80501007387 */ /* 0x0003e20000100800 */
[----:B0-----:R-:W-:-:S03]  /*24b30*/  IMAD.X R7, R58, 0x1, R20, P0 ;  /* 0x000000013a077824 */ /* 0x001fc600000e0614 */
[----:B------:R-:W2:Y:S01]  /*24b40*/  LDL.LU R58, [R1+0x6c8] ;  /* 0x0006c800013a7983 */ /* 0x000ea20000300800 */
[----:B-1----:R-:W-:-:S03]  /*24b50*/  IADD3 R5, P0, PT, R4, R6, RZ ;  /* 0x0000000604057210 */ /* 0x002fc60007f1e0ff */
[----:B------:R0:W-:Y:S04]  /*24b60*/  STL [R1+0x3394], R7 ;  /* 0x0033940701007387 */ /* 0x0001e80000100800 */
[----:B------:R1:W-:Y:S01]  /*24b70*/  STL [R1+0x33d0], R5 ;  /* 0x0033d00501007387 */ /* 0x0003e20000100800 */
[C---:B0-----:R-:W-:Y:S01]  /*24b80*/  IMAD.X R7, R59.reuse, 0x1, R19, P2 ;  /* 0x000000013b077824 */ /* 0x041fe200010e0613 */
[----:B-1----:R-:W-:Y:S02]  /*24b90*/  IADD3 R5, P2, PT, R4, R15, RZ ;  /* 0x0000000f04057210 */ /* 0x002fe40007f5e0ff */
[----:B------:R-:W2:Y:S04]  /*24ba0*/  LDL.LU R4, [R1+0x5cc] ;  /* 0x0005cc0001047983 */ /* 0x000ea80000300800 */
[----:B------:R0:W-:Y:S04]  /*24bb0*/  STL [R1+0x339c], R7 ;  /* 0x00339c0701007387 */ /* 0x0001e80000100800 */
[----:B------:R1:W-:Y:S01]  /*24bc0*/  STL [R1+0x33d8], R5 ;  /* 0x0033d80501007387 */ /* 0x0003e20000100800 */
[----:B0-----:R-:W-:-:S03]  /*24bd0*/  IMAD.X R7, R59, 0x1, R20, P6 ;  /* 0x000000013b077824 */ /* 0x001fc600030e0614 */
[----:B------:R-:W2:Y:S01]  /*24be0*/  LDL.LU R59, [R1+0x6cc] ;  /* 0x0006cc00013b7983 */ /* 0x000ea20000300800 */
[----:B---3--:R-:W-:Y:S01]  /*24bf0*/  IMAD.X R8, R60, 0x1, R19, P1 ;  /* 0x000000013c087824 */ /* 0x008fe200008e0613 */
[C---:B-1----:R-:W-:Y:S02]  /*24c00*/  IADD3 R5, P6, PT, R21.reuse, R6, RZ ;  /* 0x0000000615057210 */ /* 0x042fe40007fde0ff */
[----:B------:R0:W-:Y:S04]  /*24c10*/  STL [R1+0x33a4], R7 ;  /* 0x0033a40701007387 */ /* 0x0001e80000100800 */
        /* <DEDUP_REMOVED lines=9> */
[----:B0-----:R-:W-:-:S04]  /*24cb0*/  IMAD.X R5, R61, 0x1, R19, P5 ;  /* 0x000000013d057824 */ /* 0x001fc800028e0613 */
[----:B------:R0:W-:Y:S04]  /*24cc0*/  STL [R1+0x33f0], R7 ;  /* 0x0033f00701007387 */ /* 0x0001e80000100800 */
[----:B------:R-:W-:Y:S01]  /*24cd0*/  STL [R1+0x33bc], R5 ;  /* 0x0033bc0501007387 */ /* 0x000fe20000100800 */
[----:B0-----:R-:W-:Y:S01]  /*24ce0*/  IADD3 R7, P5, PT, R3, R15, RZ ;  /* 0x0000000f03077210 */ /* 0x001fe20007fbe0ff */
[----:B------:R-:W-:-:S04]  /*24cf0*/  IMAD.X R3, R61, 0x1, R20, P3 ;  /* 0x000000013d037824 */ /* 0x000fc800018e0614 */
[----:B------:R-:W-:Y:S04]  /*24d00*/  STL [R1+0x33f8], R7 ;  /* 0x0033f80701007387 */ /* 0x000fe80000100800 */
[----:B------:R-:W5:Y:S04]  /*24d10*/  LDL.LU R61, [R1+0x5d8] ;  /* 0x0005d800013d7983 */ /* 0x000f680000300800 */
[----:B------:R0:W-:Y:S04]  /*24d20*/  STL [R1+0x33c4], R3 ;  /* 0x0033c40301007387 */ /* 0x0001e80000100800 */
[----:B0-----:R-:W5:Y:S01]  /*24d30*/  LDL.LU R3, [R1+0x6d4] ;  /* 0x0006d40001037983 */ /* 0x001f620000300800 */
[----:B----4-:R-:W-:-:S05]  /*24d40*/  IADD3 R5, P3, PT, R55, R6, RZ ;  /* 0x0000000637057210 */ /* 0x010fca0007f7e0ff */
[----:B------:R0:W-:Y:S01]  /*24d50*/  STL [R1+0x3400], R5 ;  /* 0x0034000501007387 */ /* 0x0001e20000100800 */
[C---:B------:R-:W-:Y:S01]  /*24d60*/  IMAD.X R8, R2.reuse, 0x1, R19, P0 ;  /* 0x0000000102087824 */ /* 0x040fe200000e0613 */
[----:B------:R-:W-:Y:S01]  /*24d70*/  IADD3 R7, P0, PT, R55, R15, RZ ;  /* 0x0000000f37077210 */ /* 0x000fe20007f1e0ff */
[----:B0-----:R-:W-:-:S03]  /*24d80*/  IMAD.X R5, R2, 0x1, R20, P2 ;  /* 0x0000000102057824 */ /* 0x001fc600010e0614 */
[----:B------:R-:W-:Y:S04]  /*24d90*/  STL [R1+0x33cc], R8 ;  /* 0x0033cc0801007387 */ /* 0x000fe80000100800 */
[----:B------:R-:W-:Y:S04]  /*24da0*/  STL [R1+0x3408], R7 ;  /* 0x0034080701007387 */ /* 0x000fe80000100800 */
[----:B------:R-:W4:Y:S04]  /*24db0*/  LDL.LU R55, [R1+0x5e0] ;  /* 0x0005e00001377983 */ /* 0x000f280000300800 */
[----:B------:R-:W-:Y:S01]  /*24dc0*/  STL [R1+0x33d4], R5 ;  /* 0x0033d40501007387 */ /* 0x000fe20000100800 */
[----:B------:R-:W-:-:S05]  /*24dd0*/  IADD3 R2, P2, PT, R22, R6, RZ ;  /* 0x0000000616027210 */ /* 0x000fca0007f5e0ff */
[----:B------:R0:W-:Y:S04]  /*24de0*/  STL [R1+0x3410], R2 ;  /* 0x0034100201007387 */ /* 0x0001e80000100800 */
[----:B0-----:R-:W4:Y:S01]  /*24df0*/  LDL.LU R2, [R1+0x6d8] ;  /* 0x0006d80001027983 */ /* 0x001f220000300800 */
[----:B------:R-:W-:Y:S01]  /*24e00*/  IMAD.X R5, R56, 0x1, R19, P6 ;  /* 0x0000000138057824 */ /* 0x000fe200030e0613 */
[----:B------:R-:W-:-:S04]  /*24e10*/  IADD3 R8, P6, PT, R22, R15, RZ ;  /* 0x0000000f16087210 */ /* 0x000fc80007fde0ff */
[----:B------:R0:W-:Y:S04]  /*24e20*/  STL [R1+0x33dc], R5 ;  /* 0x0033dc0501007387 */ /* 0x0001e80000100800 */
[----:B------:R-:W-:Y:S01]  /*24e30*/  STL [R1+0x3418], R8 ;  /* 0x0034180801007387 */ /* 0x000fe20000100800 */
[--C-:B0-----:R-:W-:Y:S01]  /*24e40*/  IMAD.X R5, R56, 0x1, R20.reuse, P1 ;  /* 0x0000000138057824 */ /* 0x101fe200008e0614 */
[----:B--2---:R-:W-:Y:S02]  /*24e50*/  IADD3 R7, P1, PT, R57, R6, RZ ;  /* 0x0000000639077210 */ /* 0x004fe40007f3e0ff */
[----:B------:R-:W2:Y:S04]  /*24e60*/  LDL.LU R56, [R1+0x5e4] ;  /* 0x0005e40001387983 */ /* 0x000ea80000300800 */
[----:B------:R0:W-:Y:S04]  /*24e70*/  STL [R1+0x33e4], R5 ;  /* 0x0033e40501007387 */ /* 0x0001e80000100800 */
[----:B0-----:R-:W2:Y:S04]  /*24e80*/  LDL.LU R5, [R1+0x6dc] ;  /* 0x0006dc0001057983 */ /* 0x001ea80000300800 */
[----:B------:R0:W-:Y:S01]  /*24e90*/  STL [R1+0x3420], R7 ;  /* 0x0034200701007387 */ /* 0x0001e20000100800 */
[----:B------:R-:W-:-:S02]  /*24ea0*/  IMAD.X R8, R58, 0x1, R20, P5 ;  /* 0x000000013a087824 */ /* 0x000fc400028e0614 */
[----:B0-----:R-:W-:Y:S01]  /*24eb0*/  IMAD.X R7, R58, 0x1, R19, P4 ;  /* 0x000000013a077824 */ /* 0x001fe200020e0613 */
[----:B------:R-:W-:-:S04]  /*24ec0*/  IADD3 R9, P4, PT, R57, R15, RZ ;  /* 0x0000000f39097210 */ /* 0x000fc80007f9e0ff */
[----:B------:R0:W-:Y:S04]  /*24ed0*/  STL [R1+0x33ec], R7 ;  /* 0x0033ec0701007387 */ /* 0x0001e80000100800 */
[----:B------:R-:W-:Y:S04]  /*24ee0*/  STL [R1+0x3428], R9 ;  /* 0x0034280901007387 */ /* 0x000fe80000100800 */
[----:B------:R-:W2:Y:S01]  /*24ef0*/  LDL.LU R57, [R1+0x5ec] ;  /* 0x0005ec0001397983 */ /* 0x000ea20000300800 */
[----:B0-----:R-:W-:-:S03]  /*24f00*/  IADD3 R7, P5, PT, R4, R6, RZ ;  /* 0x0000000604077210 */ /* 0x001fc60007fbe0ff */
[----:B------:R0:W-:Y:S04]  /*24f10*/  STL [R1+0x33f4], R8 ;  /* 0x0033f40801007387 */ /* 0x0001e80000100800 */
[----:B------:R-:W2:Y:S04]  /*24f20*/  LDL.LU R58, [R1+0x6e0] ;  /* 0x0006e000013a7983 */ /* 0x000ea80000300800 */
[----:B------:R1:W-:Y:S01]  /*24f30*/  STL [R1+0x3430], R7 ;  /* 0x0034300701007387 */ /* 0x0003e20000100800 */
[----:B0-----:R-:W-:-:S03]  /*24f40*/  IMAD.X R8, R59, 0x1, R19, P3 ;  /* 0x000000013b087824 */ /* 0x001fc600018e0613 */
[----:B------:R-:W2:Y:S01]  /*24f50*/  LDL.LU R22, [R1+0x5f4] ;  /* 0x0005f40001167983 */ /* 0x000ea20000300800 */
[----:B-1----:R-:W-:-:S03]  /*24f60*/  IADD3 R7, P3, PT, R4, R15, RZ ;  /* 0x0000000f04077210 */ /* 0x002fc60007f7e0ff */
[----:B------:R-:W-:Y:S01]  /*24f70*/  STL [R1+0x33fc], R8 ;  /* 0x0033fc0801007387 */ /* 0x000fe20000100800 */
[----:B------:R-:W-:-:S03]  /*24f80*/  IMAD.X R4, R59, 0x1, R20, P0 ;  /* 0x000000013b047824 */ /* 0x000fc600000e0614 */
[----:B------:R3:W-:Y:S04]  /*24f90*/  STL [R1+0x3438], R7 ;  /* 0x0034380701007387 */ /* 0x0007e80000100800 */
[----:B------:R-:W2:Y:S01]  /*24fa0*/  LDL.LU R59, [R1+0x6e4] ;  /* 0x0006e400013b7983 */ /* 0x000ea20000300800 */
[----:B---3--:R-:W-:-:S03]  /*24fb0*/  IADD3 R7, P0, PT, R60, R6, RZ ;  /* 0x000000063c077210 */ /* 0x008fc60007f1e0ff */
[----:B------:R0:W-:Y:S04]  /*24fc0*/  STL [R1+0x3404], R4 ;  /* 0x0034040401007387 */ /* 0x0001e80000100800 */
[----:B------:R1:W-:Y:S01]  /*24fd0*/  STL [R1+0x3440], R7 ;  /* 0x0034400701007387 */ /* 0x0003e20000100800 */
[C-C-:B0-----:R-:W-:Y:S01]  /*24fe0*/  IMAD.X R4, R21.reuse, 0x1, R19.reuse, P2 ;  /* 0x0000000115047824 */ /* 0x141fe200010e0613 */
[----:B-1----:R-:W-:Y:S02]  /*24ff0*/  IADD3 R7, P2, PT, R60, R15, RZ ;  /* 0x0000000f3c077210 */ /* 0x002fe40007f5e0ff */
[----:B------:R-:W3:Y:S04]  /*25000*/  LDL.LU R60, [R1+0x5f8] ;  /* 0x0005f800013c7983 */ /* 0x000ee80000300800 */
[----:B------:R0:W-:Y:S04]  /*25010*/  STL [R1+0x340c], R4 ;  /* 0x00340c0401007387 */ /* 0x0001e80000100800 */
[----:B0-----:R-:W3:Y:S04]  /*25020*/  LDL.LU R4, [R1+0x6e8] ;  /* 0x0006e80001047983 */ /* 0x001ee80000300800 */
[----:B------:R0:W-:Y:S02]  /*25030*/  STL [R1+0x3448], R7 ;  /* 0x0034480701007387 */ /* 0x0001e40000100800 */
[----:B0-----:R-:W-:Y:S01]  /*25040*/  IMAD.X R7, R21, 0x1, R20, P6 ;  /* 0x0000000115077824 */ /* 0x001fe200030e0614 */
[----:B-----5:R-:W-:Y:S01]  /*25050*/  IADD3 R9, P6, PT, R61, R6, RZ ;  /* 0x000000063d097210 */ /* 0x020fe20007fde0ff */
[----:B------:R-:W-:-:S03]  /*25060*/  IMAD.X R8, R3, 0x1, R19, P1 ;  /* 0x0000000103087824 */ /* 0x000fc600008e0613 */
[----:B------:R0:W-:Y:S04]  /*25070*/  STL [R1+0x3414], R7 ;  /* 0x0034140701007387 */ /* 0x0001e80000100800 */
[----:B------:R-:W-:Y:S04]  /*25080*/  STL [R1+0x3450], R9 ;  /* 0x0034500901007387 */ /* 0x000fe80000100800 */
[----:B------:R-:W5:Y:S01]  /*25090*/  LDL.LU R21, [R1+0x600] ;  /* 0x0006000001157983 */ /* 0x000f620000300800 */
[----:B0-----:R-:W-:-:S03]  /*250a0*/  IADD3 R7, P1, PT, R61, R15, RZ ;  /* 0x0000000f3d077210 */ /* 0x001fc60007f3e0ff */
[----:B------:R-:W-:Y:S04]  /*250b0*/  STL [R1+0x341c], R8 ;  /* 0x00341c0801007387 */ /* 0x000fe80000100800 */
[----:B------:R-:W5:Y:S04]  /*250c0*/  LDL.LU R61, [R1+0x6ec] ;  /* 0x0006ec00013d7983 */ /* 0x000f680000300800 */
[----:B------:R0:W-:Y:S02]  /*250d0*/  STL [R1+0x3458], R7 ;  /* 0x0034580701007387 */ /* 0x0001e40000100800 */
[----:B0-----:R-:W-:-:S02]  /*250e0*/  IMAD.X R7, R3, 0x1, R20, P4 ;  /* 0x0000000103077824 */ /* 0x001fc400020e0614 */
[----:B------:R-:W5:Y:S04]  /*250f0*/  LDL.LU R3, [R1+0x604] ;  /* 0x0006040001037983 */ /* 0x000f680000300800 */
[----:B------:R0:W-:Y:S01]  /*25100*/  STL [R1+0x3424], R7 ;  /* 0x0034240701007387 */ /* 0x0001e20000100800 */
[----:B----4-:R-:W-:-:S05]  /*25110*/  IADD3 R8, P4, PT, R55, R6, RZ ;  /* 0x0000000637087210 */ /* 0x010fca0007f9e0ff */
[----:B------:R1:W-:Y:S01]  /*25120*/  STL [R1+0x3460], R8 ;  /* 0x0034600801007387 */ /* 0x0003e20000100800 */
[C---:B0-----:R-:W-:Y:S01]  /*25130*/  IMAD.X R7, R2.reuse, 0x1, R19, P5 ;  /* 0x0000000102077824 */ /* 0x041fe200028e0613 */
[----:B-1----:R-:W-:Y:S02]  /*25140*/  IADD3 R8, P5, PT, R55, R15, RZ ;  /* 0x0000000f37087210 */ /* 0x002fe40007fbe0ff */
[----:B------:R-:W4:Y:S04]  /*25150*/  LDL.LU R55, [R1+0x6f0] ;  /* 0x0006f00001377983 */ /* 0x000f280000300800 */
[----:B------:R0:W-:Y:S04]  /*25160*/  STL [R1+0x342c], R7 ;  /* 0x00342c0701007387 */ /* 0x0001e80000100800 */
[----:B------:R1:W-:Y:S01]  /*25170*/  STL [R1+0x3468], R8 ;  /* 0x0034680801007387 */ /* 0x0003e20000100800 */
[----:B0-----:R-:W-:Y:S01]  /*25180*/  IMAD.X R7, R2, 0x1, R20, P3 ;  /* 0x0000000102077824 */ /* 0x001fe200018e0614 */
[----:B--2---:R-:W-:-:S04]  /*25190*/  IADD3 R2, P3, PT, R56, R6, RZ ;  /* 0x0000000638027210 */ /* 0x004fc80007f7e0ff */
[----:B------:R0:W-:Y:S04]  /*251a0*/  STL [R1+0x3434], R7 ;  /* 0x0034340701007387 */ /* 0x0001e80000100800 */
[----:B------:R2:W-:Y:S01]  /*251b0*/  STL [R1+0x3470], R2 ;  /* 0x0034700201007387 */ /* 0x0005e20000100800 */
[C---:B-1----:R-:W-:Y:S01]  /*251c0*/  IMAD.X R8, R5.reuse, 0x1, R19, P0 ;  /* 0x0000000105087824 */ /* 0x042fe200000e0613 */
[----:B0-----:R-:W-:Y:S02]  /*251d0*/  IADD3 R7, P0, PT, R56, R15, RZ ;  /* 0x0000000f38077210 */ /* 0x001fe40007f1e0ff */
[----:B--2---:R-:W2:Y:S04]  /*251e0*/  LDL.LU R2, [R1+0x60c] ;  /* 0x00060c0001027983 */ /* 0x004ea80000300800 */
[----:B------:R0:W-:Y:S04]  /*251f0*/  STL [R1+0x343c], R8 ;  /* 0x00343c0801007387 */ /* 0x0001e80000100800 */
[----:B------:R-:W2:Y:S01]  /*25200*/  LDL.LU R56, [R1+0x6f4] ;  /* 0x0006f40001387983 */ /* 0x000ea20000300800 */
[----:B0-----:R-:W-:-:S03]  /*25210*/  IMAD.X R8, R5, 0x1, R20, P2 ;  /* 0x0000000105087824 */ /* 0x001fc600010e0614 */
[----:B------:R0:W-:Y:S04]  /*25220*/  STL [R1+0x3478], R7 ;  /* 0x0034780701007387 */ /* 0x0001e80000100800 */
[----:B------:R1:W-:Y:S01]  /*25230*/  STL [R1+0x3444], R8 ;  /* 0x0034440801007387 */ /* 0x0003e20000100800 */
[C---:B0-----:R-:W-:Y:S01]  /*25240*/  IADD3 R7, P2, PT, R57.reuse, R6, RZ ;  /* 0x0000000639077210 */ /* 0x041fe20007f5e0ff */
[----:B------:R-:W-:Y:S01]  /*25250*/  IMAD.X R5, R58, 0x1, R19, P6 ;  /* 0x000000013a057824 */ /* 0x000fe200030e0613 */
[----:B-1----:R-:W-:-:S03]  /*25260*/  IADD3 R8, P6, PT, R57, R15, RZ ;  /* 0x0000000f39087210 */ /* 0x002fc60007fde0ff */
[----:B------:R0:W-:Y:S04]  /*25270*/  STL [R1+0x3480], R7 ;  /* 0x0034800701007387 */ /* 0x0001e80000100800 */
[----:B------:R1:W-:Y:S04]  /*25280*/  STL [R1+0x344c], R5 ;  /* 0x00344c0501007387 */ /* 0x0003e80000100800 */
[----:B------:R1:W-:Y:S01]  /*25290*/  STL [R1+0x3488], R8 ;  /* 0x0034880801007387 */ /* 0x0003e20000100800 */
[----:B0-----:R-:W-:-:S03]  /*252a0*/  IMAD.X R7, R58, 0x1, R20, P1 ;  /* 0x000000013a077824 */ /* 0x001fc600008e0614 */
[----:B------:R-:W2:Y:S01]  /*252b0*/  LDL.LU R57, [R1+0x614] ;  /* 0x0006140001397983 */ /* 0x000ea20000300800 */
[----:B-1----:R-:W-:-:S03]  /*252c0*/  IADD3 R5, P1, PT, R22, R6, RZ ;  /* 0x0000000616057210 */ /* 0x002fc60007f3e0ff */
[----:B------:R0:W-:Y:S04]  /*252d0*/  STL [R1+0x3454], R7 ;  /* 0x0034540701007387 */ /* 0x0001e80000100800 */
[----:B------:R-:W2:Y:S01]  /*252e0*/  LDL.LU R58, [R1+0x6f8] ;  /* 0x0006f800013a7983 */ /* 0x000ea20000300800 */
[----:B------:R-:W-:-:S03]  /*252f0*/  IMAD.X R8, R59, 0x1, R19, P4 ;  /* 0x000000013b087824 */ /* 0x000fc600020e0613 */
[----:B------:R1:W-:Y:S01]  /*25300*/  STL [R1+0x3490], R5 ;  /* 0x0034900501007387 */ /* 0x0003e20000100800 */
[----:B0-----:R-:W-:-:S03]  /*25310*/  IADD3 R7, P4, PT, R22, R15, RZ ;  /* 0x0000000f16077210 */ /* 0x001fc60007f9e0ff */
[----:B------:R3:W-:Y:S01]  /*25320*/  STL [R1+0x345c], R8 ;  /* 0x00345c0801007387 */ /* 0x0007e20000100800 */
[----:B-1----:R-:W-:-:S03]  /*25330*/  IMAD.X R5, R59, 0x1, R20, P5 ;  /* 0x000000013b057824 */ /* 0x002fc600028e0614 */
[----:B------:R0:W-:Y:S04]  /*25340*/  STL [R1+0x3498], R7 ;  /* 0x0034980701007387 */ /* 0x0001e80000100800 */
[----:B------:R1:W-:Y:S01]  /*25350*/  STL [R1+0x3464], R5 ;  /* 0x0034640501007387 */ /* 0x0003e20000100800 */
[----:B---3--:R-:W-:-:S05]  /*25360*/  IADD3 R8, P5, PT, R60, R6, RZ ;  /* 0x000000063c087210 */ /* 0x008fca0007fbe0ff */
[----:B------:R-:W-:Y:S04]  /*25370*/  STL [R1+0x34a0], R8 ;  /* 0x0034a00801007387 */ /* 0x000fe80000100800 */
[----:B------:R-:W3:Y:S01]  /*25380*/  LDL.LU R59, [R1+0x618] ;  /* 0x00061800013b7983 */ /* 0x000ee20000300800 */
[----:B0-----:R-:W-:Y:S01]  /*25390*/  IMAD.X R7, R4, 0x1, R19, P3 ;  /* 0x0000000104077824 */ /* 0x001fe200018e0613 */
[----:B-1----:R-:W-:-:S04]  /*253a0*/  IADD3 R5, P3, PT, R60, R15, RZ ;  /* 0x0000000f3c057210 */ /* 0x002fc80007f7e0ff */
[----:B------:R0:W-:Y:S04]  /*253b0*/  STL [R1+0x346c], R7 ;  /* 0x00346c0701007387 */ /* 0x0001e80000100800 */
[----:B------:R-:W3:Y:S01]  /*253c0*/  LDL.LU R60, [R1+0x6fc] ;  /* 0x0006fc00013c7983 */ /* 0x000ee20000300800 */
[----:B0-----:R-:W-:-:S03]  /*253d0*/  IMAD.X R7, R4, 0x1, R20, P0 ;  /* 0x0000000104077824 */ /* 0x001fc600000e0614 */
[----:B------:R5:W-:Y:S04]  /*253e0*/  STL [R1+0x34a8], R5 ;  /* 0x0034a80501007387 */ /* 0x000be80000100800 */
[----:B------:R0:W-:Y:S01]  /*253f0*/  STL [R1+0x3474], R7 ;  /* 0x0034740701007387 */ /* 0x0001e20000100800 */
[----:B-----5:R-:W-:Y:S01]  /*25400*/  IADD3 R5, P0, PT, R21, R6, RZ ;  /* 0x0000000615057210 */ /* 0x020fe20007f1e0ff */
[----:B------:R-:W-:Y:S01]  /*25410*/  IMAD.X R4, R61, 0x1, R19, P2 ;  /* 0x000000013d047824 */ /* 0x000fe200010e0613 */
[----:B0-----:R-:W-:-:S03]  /*25420*/  IADD3 R7, P2, PT, R21, R15, RZ ;  /* 0x0000000f15077210 */ /* 0x001fc60007f5e0ff */
        /* <DEDUP_REMOVED lines=9> */
[----:B----4-:R-:W-:Y:S01]  /*254c0*/  IMAD.X R5, R55, 0x1, R19, P1 ;  /* 0x0000000137057824 */ /* 0x010fe200008e0613 */
[----:B0-----:R-:W-:Y:S01]  /*254d0*/  IADD3 R4, P1, PT, R3, R15, RZ ;  /* 0x0000000f03047210 */ /* 0x001fe20007f3e0ff */
[----:B------:R-:W-:-:S03]  /*254e0*/  IMAD.X R3, R55, 0x1, R20, P4 ;  /* 0x0000000137037824 */ /* 0x000fc600020e0614 */
[----:B------:R0:W-:Y:S04]  /*254f0*/  STL [R1+0x348c], R5 ;  /* 0x00348c0501007387 */ /* 0x0001e80000100800 */
[----:B------:R-:W4:Y:S04]  /*25500*/  LDL.LU R7, [R1+0x624] ;  /* 0x0006240001077983 */ /* 0x000f280000300800 */
[----:B------:R2:W-:Y:S04]  /*25510*/  STL [R1+0x34c8], R4 ;  /* 0x0034c80401007387 */ /* 0x0005e80000100800 */
[----:B------:R-:W4:Y:S04]  /*25520*/  LDL.LU R23, [R1+0x704] ;  /* 0x0007040001177983 */ /* 0x000f280000300800 */
[----:B------:R1:W-:Y:S04]  /*25530*/  STL [R1+0x3494], R3 ;  /* 0x0034940301007387 */ /* 0x0003e80000100800 */
[----:B0-----:R-:W4:Y:S01]  /*25540*/  LDL.LU R5, [R1+0x62c] ;  /* 0x00062c0001057983 */ /* 0x001f220000300800 */
[----:B--2---:R-:W-:-:S05]  /*25550*/  IADD3 R4, P4, PT, R2, R6, RZ ;  /* 0x0000000602047210 */ /* 0x004fca0007f9e0ff */
[----:B------:R0:W-:Y:S01]  /*25560*/  STL [R1+0x34d0], R4 ;  /* 0x0034d00401007387 */ /* 0x0001e20000100800 */
[----:B-1----:R-:W-:-:S03]  /*25570*/  IMAD.X R3, R56, 0x1, R19, P5 ;  /* 0x0000000138037824 */ /* 0x002fc600028e0613 */
[----:B------:R-:W2:Y:S04]  /*25580*/  LDL.LU R22, [R1+0x708] ;  /* 0x0007080001167983 */ /* 0x000ea80000300800 */
[----:B------:R1:W-:Y:S04]  /*25590*/  STL [R1+0x349c], R3 ;  /* 0x00349c0301007387 */ /* 0x0003e80000100800 */
[----:B0-----:R-:W2:Y:S01]  /*255a0*/  LDL.LU R4, [R1+0x634] ;  /* 0x0006340001047983 */ /* 0x001ea20000300800 */
[----:B-1----:R-:W-:Y:S01]  /*255b0*/  IADD3 R3, P5, PT, R2, R15, RZ ;  /* 0x0000000f02037210 */ /* 0x002fe20007fbe0ff */
[----:B------:R-:W-:-:S04]  /*255c0*/  IMAD.X R2, R56, 0x1, R20, P3 ;  /* 0x0000000138027824 */ /* 0x000fc800018e0614 */
[----:B------:R0:W-:Y:S04]  /*255d0*/  STL [R1+0x34d8], R3 ;  /* 0x0034d80301007387 */ /* 0x0001e80000100800 */
[----:B------:R-:W2:Y:S04]  /*255e0*/  LDL.LU R21, [R1+0x70c] ;  /* 0x00070c0001157983 */ /* 0x000ea80000300800 */
[----:B------:R1:W-:Y:S04]  /*255f0*/  STL [R1+0x34a4], R2 ;  /* 0x0034a40201007387 */ /* 0x0003e80000100800 */
[----:B0-----:R-:W2:Y:S01]  /*25600*/  LDL.LU R3, [R1+0x638] ;  /* 0x0006380001037983 */ /* 0x001ea20000300800 */
[----:B------:R-:W-:-:S05]  /*25610*/  IADD3 R8, P3, PT, R57, R6, RZ ;  /* 0x0000000639087210 */ /* 0x000fca0007f7e0ff */
[----:B------:R0:W-:Y:S01]  /*25620*/  STL [R1+0x34e0], R8 ;  /* 0x0034e00801007387 */ /* 0x0001e20000100800 */
[----:B-1----:R-:W-:-:S03]  /*25630*/  IMAD.X R2, R58, 0x1, R19, P0 ;  /* 0x000000013a027824 */ /* 0x002fc600000e0613 */
[----:B------:R-:W2:Y:S01]  /*25640*/  LDL.LU R55, [R1+0x710] ;  /* 0x0007100001377983 */ /* 0x000ea20000300800 */
[----:B------:R-:W-:-:S03]  /*25650*/  IADD3 R9, P0, PT, R57, R15, RZ ;  /* 0x0000000f39097210 */ /* 0x000fc60007f1e0ff */
[----:B------:R1:W-:Y:S01]  /*25660*/  STL [R1+0x34ac], R2 ;  /* 0x0034ac0201007387 */ /* 0x0003e20000100800 */
[----:B0-----:R-:W-:-:S03]  /*25670*/  IMAD.X R8, R58, 0x1, R20, P2 ;  /* 0x000000013a087824 */ /* 0x001fc600010e0614 */
[----:B-1----:R-:W2:Y:S04]  /*25680*/  LDL.LU R2, [R1+0x640] ;  /* 0x0006400001027983 */ /* 0x002ea80000300800 */
[----:B------:R3:W-:Y:S04]  /*25690*/  STL [R1+0x34e8], R9 ;  /* 0x0034e80901007387 */ /* 0x0007e80000100800 */
[----:B------:R-:W2:Y:S04]  /*256a0*/  LDL.LU R56, [R1+0x714] ;  /* 0x0007140001387983 */ /* 0x000ea80000300800 */
[----:B------:R0:W-:Y:S04]  /*256b0*/  STL [R1+0x34b4], R8 ;  /* 0x0034b40801007387 */ /* 0x0001e80000100800 */
[----:B------:R-:W2:Y:S01]  /*256c0*/  LDL.LU R57, [R1+0x644] ;  /* 0x0006440001397983 */ /* 0x000ea20000300800 */
[----:B---3--:R-:W-:-:S05]  /*256d0*/  IADD3 R9, P2, PT, R59, R6, RZ ;  /* 0x000000063b097210 */ /* 0x008fca0007f5e0ff */
[----:B------:R1:W-:Y:S04]  /*256e0*/  STL [R1+0x34f0], R9 ;  /* 0x0034f00901007387 */ /* 0x0003e80000100800 */
[----:B------:R-:W3:Y:S01]  /*256f0*/  LDL.LU R58, [R1+0x718] ;  /* 0x00071800013a7983 */ /* 0x000ee20000300800 */
[----:B0-----:R-:W-:Y:S01]  /*25700*/  IMAD.X R8, R60, 0x1, R19, P6 ;  /* 0x000000013c087824 */ /* 0x001fe200030e0613 */
[----:B-1----:R-:W-:-:S04]  /*25710*/  IADD3 R9, P6, PT, R59, R15, RZ ;  /* 0x0000000f3b097210 */ /* 0x002fc80007fde0ff */
[----:B------:R0:W-:Y:S04]  /*25720*/  STL [R1+0x34bc], R8 ;  /* 0x0034bc0801007387 */ /* 0x0001e80000100800 */
[----:B------:R-:W3:Y:S04]  /*25730*/  LDL.LU R59, [R1+0x64c] ;  /* 0x00064c00013b7983 */ /* 0x000ee80000300800 */
[----:B------:R-:W-:Y:S01]  /*25740*/  STL [R1+0x34f8], R9 ;  /* 0x0034f80901007387 */ /* 0x000fe20000100800 */
[----:B0-----:R-:W-:-:S03]  /*25750*/  IMAD.X R8, R60, 0x1, R20, P1 ;  /* 0x000000013c087824 */ /* 0x001fc600008e0614 */
[----:B------:R-:W3:Y:S04]  /*25760*/  LDL.LU R60, [R1+0x71c] ;  /* 0x00071c00013c7983 */ /* 0x000ee80000300800 */
[----:B------:R0:W-:Y:S01]  /*25770*/  STL [R1+0x34c4], R8 ;  /* 0x0034c40801007387 */ /* 0x0001e20000100800 */
[----:B-----5:R-:W-:-:S05]  /*25780*/  IADD3 R10, P1, PT, R61, R6, RZ ;  /* 0x000000063d0a7210 */ /* 0x020fca0007f3e0ff */
[----:B------:R-:W-:Y:S01]  /*25790*/  STL [R1+0x3500], R10 ;  /* 0x0035000a01007387 */ /* 0x000fe20000100800 */
[C---:B0-----:R-:W-:Y:S01]  /*257a0*/  IMAD.X R8, R24.reuse, 0x1, R19, P4 ;  /* 0x0000000118087824 */ /* 0x041fe200020e0613 */
[----:B------:R-:W-:Y:S02]  /*257b0*/  IADD3 R9, P4, PT, R61, R15, RZ ;  /* 0x0000000f3d097210 */ /* 0x000fe40007f9e0ff */
[----:B------:R-:W5:Y:S04]  /*257c0*/  LDL.LU R61, [R1+0x720] ;  /* 0x00072000013d7983 */ /* 0x000f680000300800 */
[----:B------:R0:W-:Y:S04]  /*257d0*/  STL [R1+0x34cc], R8 ;  /* 0x0034cc0801007387 */ /* 0x0001e80000100800 */
[----:B------:R4:W-:Y:S01]  /*257e0*/  STL [R1+0x3508], R9 ;  /* 0x0035080901007387 */ /* 0x0009e20000100800 */
[----:B0-----:R-:W-:-:S05]  /*257f0*/  IMAD.X R8, R24, 0x1, R20, P5 ;  /* 0x0000000118087824 */ /* 0x001fca00028e0614 */
[----:B------:R0:W-:Y:S01]  /*25800*/  STL [R1+0x34d4], R8 ;  /* 0x0034d40801007387 */ /* 0x0001e20000100800 */
[----:B------:R-:W-:Y:S02]  /*25810*/  SHF.R.S32.HI R0, RZ, 0x1f, R0 ;  /* 0x0000001fff007819 */ /* 0x000fe40000011400 */
[----:B----4-:R-:W-:-:S05]  /*25820*/  IADD3 R9, P5, PT, R7, R6, RZ ;  /* 0x0000000607097210 */ /* 0x010fca0007fbe0ff */
[----:B------:R1:W-:Y:S01]  /*25830*/  STL [R1+0x3510], R9 ;  /* 0x0035100901007387 */ /* 0x0003e20000100800 */
[----:B------:R-:W-:Y:S01]  /*25840*/  IMAD.X R10, R23, 0x1, R19, P3 ;  /* 0x00000001170a7824 */ /* 0x000fe200018e0613 */
[----:B0-----:R-:W-:-:S04]  /*25850*/  IADD3 R8, P3, PT, R7, R15, RZ ;  /* 0x0000000f07087210 */ /* 0x001fc80007f7e0ff */
[----:B------:R-:W-:Y:S01]  /*25860*/  STL [R1+0x34dc], R10 ;  /* 0x0034dc0a01007387 */ /* 0x000fe20000100800 */
[--C-:B-1----:R-:W-:Y:S01]  /*25870*/  IMAD.X R9, R23, 0x1, R20.reuse, P0 ;  /* 0x0000000117097824 */ /* 0x102fe200000e0614 */
[C---:B------:R-:W-:Y:S02]  /*25880*/  IADD3 R7, P0, PT, R5.reuse, R6, RZ ;  /* 0x0000000605077210 */ /* 0x040fe40007f1e0ff */
[----:B------:R2:W-:Y:S04]  /*25890*/  STL [R1+0x3518], R8 ;  /* 0x0035180801007387 */ /* 0x0005e80000100800 */
[----:B------:R-:W-:Y:S04]  /*258a0*/  STL [R1+0x34e4], R9 ;  /* 0x0034e40901007387 */ /* 0x000fe80000100800 */
[----:B------:R0:W-:Y:S01]  /*258b0*/  STL [R1+0x3520], R7 ;  /* 0x0035200701007387 */ /* 0x0001e20000100800 */
[C---:B--2---:R-:W-:Y:S01]  /*258c0*/  IMAD.X R8, R22.reuse, 0x1, R19, P2 ;  /* 0x0000000116087824 */ /* 0x044fe200010e0613 */
[----:B------:R-:W-:Y:S01]  /*258d0*/  IADD3 R5, P2, PT, R5, R15, RZ ;  /* 0x0000000f05057210 */ /* 0x000fe20007f5e0ff */
[----:B0-----:R-:W-:-:S03]  /*258e0*/  IMAD.X R7, R22, 0x1, R20, P6 ;  /* 0x0000000116077824 */ /* 0x001fc600030e0614 */
[----:B------:R0:W-:Y:S04]  /*258f0*/  STL [R1+0x34ec], R8 ;  /* 0x0034ec0801007387 */ /* 0x0001e80000100800 */
[----:B------:R1:W-:Y:S01]  /*25900*/  STL [R1+0x3528], R5 ;  /* 0x0035280501007387 */ /* 0x0003e20000100800 */
[----:B0-----:R-:W-:-:S03]  /*25910*/  IADD3 R8, P6, PT, R4, R6, RZ ;  /* 0x0000000604087210 */ /* 0x001fc60007fde0ff */
[----:B------:R0:W-:Y:S01]  /*25920*/  STL [R1+0x34f4], R7 ;  /* 0x0034f40701007387 */ /* 0x0001e20000100800 */
[----:B-1----:R-:W-:-:S03]  /*25930*/  IMAD.X R5, R21, 0x1, R19, P1 ;  /* 0x0000000115057824 */ /* 0x002fc600008e0613 */
[----:B------:R-:W-:Y:S01]  /*25940*/  STL [R1+0x3530], R8 ;  /* 0x0035300801007387 */ /* 0x000fe20000100800 */
[----:B0-----:R-:W-:Y:S01]  /*25950*/  IADD3 R7, P1, PT, R4, R15, RZ ;  /* 0x0000000f04077210 */ /* 0x001fe20007f3e0ff */
[----:B------:R-:W-:Y:S02]  /*25960*/  IMAD.X R4, R21, 0x1, R20, P4 ;  /* 0x0000000115047824 */ /* 0x000fe400020e0614 */
[----:B------:R0:W-:Y:S04]  /*25970*/  STL [R1+0x34fc], R5 ;  /* 0x0034fc0501007387 */ /* 0x0001e80000100800 */
[----:B------:R1:W-:Y:S01]  /*25980*/  STL [R1+0x3538], R7 ;  /* 0x0035380701007387 */ /* 0x0003e20000100800 */
[----:B0-----:R-:W-:-:S03]  /*25990*/  IADD3 R5, P4, PT, R3, R6, RZ ;  /* 0x0000000603057210 */ /* 0x001fc60007f9e0ff */
[----:B------:R0:W-:Y:S04]  /*259a0*/  STL [R1+0x3504], R4 ;  /* 0x0035040401007387 */ /* 0x0001e80000100800 */
[----:B------:R2:W-:Y:S01]  /*259b0*/  STL [R1+0x353c], R5 ;  /* 0x00353c0501007387 */ /* 0x0005e20000100800 */
[----:B-1----:R-:W-:Y:S01]  /*259c0*/  IMAD.X R7, R55, 0x1, R19, P5 ;  /* 0x0000000137077824 */ /* 0x002fe200028e0613 */
[----:B0-----:R-:W-:-:S04]  /*259d0*/  IADD3 R4, P5, PT, R3, R15, RZ ;  /* 0x0000000f03047210 */ /* 0x001fc80007fbe0ff */
[----:B------:R-:W-:Y:S01]  /*259e0*/  STL [R1+0x350c], R7 ;  /* 0x00350c0701007387 */ /* 0x000fe20000100800 */
[----:B--2---:R-:W-:-:S03]  /*259f0*/  IMAD.X R5, R55, 0x1, R20, P3 ;  /* 0x0000000137057824 */ /* 0x004fc600018e0614 */
[----:B------:R0:W-:Y:S01]  /*25a00*/  STL [R1+0x3540], R4 ;  /* 0x0035400401007387 */ /* 0x0001e20000100800 */
[----:B------:R-:W-:-:S03]  /*25a10*/  IADD3 R3, P3, PT, R2, R6, RZ ;  /* 0x0000000602037210 */ /* 0x000fc60007f7e0ff */
        /* <DEDUP_REMOVED lines=9> */
[----:B---3--:R-:W-:-:S04]  /*25ab0*/  IMAD.X R2, R58, 0x1, R19, P6 ;  /* 0x000000013a027824 */ /* 0x008fc800030e0613 */
[----:B------:R0:W-:Y:S01]  /*25ac0*/  STL [R1+0x354c], R4 ;  /* 0x00354c0401007387 */ /* 0x0001e20000100800 */
[----:B-1----:R-:W-:-:S03]  /*25ad0*/  IADD3 R3, P6, PT, R57, R15, RZ ;  /* 0x0000000f39037210 */ /* 0x002fc60007fde0ff */
[----:B------:R1:W-:Y:S04]  /*25ae0*/  STL [R1+0x352c], R2 ;  /* 0x00352c0201007387 */ /* 0x0003e80000100800 */
[----:B------:R2:W-:Y:S01]  /*25af0*/  STL [R1+0x3550], R3 ;  /* 0x0035500301007387 */ /* 0x0005e20000100800 */
[----:B0-----:R-:W-:Y:S01]  /*25b00*/  IMAD.X R4, R58, 0x1, R20, P1 ;  /* 0x000000013a047824 */ /* 0x001fe200008e0614 */
[----:B-1----:R-:W-:-:S04]  /*25b10*/  IADD3 R2, P1, PT, R59, R6, RZ ;  /* 0x000000063b027210 */ /* 0x002fc80007f3e0ff */
[----:B------:R0:W-:Y:S01]  /*25b20*/  STL [R1+0x3534], R4 ;  /* 0x0035340401007387 */ /* 0x0001e20000100800 */
[----:B--2---:R-:W-:-:S03]  /*25b30*/  IMAD.X R3, R60, 0x1, R19, P4 ;  /* 0x000000013c037824 */ /* 0x004fc600020e0613 */
[----:B------:R-:W-:Y:S01]  /*25b40*/  STL [R1+0x2948], R2 ;  /* 0x0029480201007387 */ /* 0x000fe20000100800 */
[----:B0-----:R-:W-:-:S03]  /*25b50*/  IADD3 R4, P4, PT, R59, R15, RZ ;  /* 0x0000000f3b047210 */ /* 0x001fc60007f9e0ff */
[----:B------:R0:W-:Y:S04]  /*25b60*/  STL [R1+0x2944], R3 ;  /* 0x0029440301007387 */ /* 0x0001e80000100800 */
[----:B------:R-:W-:Y:S01]  /*25b70*/  STL [R1+0x2940], R4 ;  /* 0x0029400401007387 */ /* 0x000fe20000100800 */
[----:B0-----:R-:W-:Y:S01]  /*25b80*/  IMAD.X R3, R60, 0x1, R20, P5 ;  /* 0x000000013c037824 */ /* 0x001fe200028e0614 */
[----:B------:R-:W-:-:S04]  /*25b90*/  SHF.R.S32.HI R2, RZ, 0x1f, R59 ;  /* 0x0000001fff027819 */ /* 0x000fc8000001143b */
[----:B------:R0:W-:Y:S02]  /*25ba0*/  STL [R1+0x292c], R3 ;  /* 0x00292c0301007387 */ /* 0x0001e40000100800 */
[--C-:B0-----:R-:W-:Y:S02]  /*25bb0*/  IMAD.X R3, R0, 0x1, R19.reuse, P2 ;  /* 0x0000000100037824 */ /* 0x101fe400010e0613 */
[C---:B-----5:R-:W-:Y:S02]  /*25bc0*/  IMAD.X R4, R61.reuse, 0x1, R19, P3 ;  /* 0x000000013d047824 */ /* 0x060fe400018e0613 */
[----:B------:R-:W-:-:S03]  /*25bd0*/  IMAD.X R5, R61, 0x1, R20, P0 ;  /* 0x000000013d057824 */ /* 0x000fc600000e0614 */
[----:B------:R0:W-:Y:S04]  /*25be0*/  STL [R1+0x2930], R4 ;  /* 0x0029300401007387 */ /* 0x0001e80000100800 */
[----:B------:R-:W-:Y:S01]  /*25bf0*/  STL [R1+0x2934], R5 ;  /* 0x0029340501007387 */ /* 0x000fe20000100800 */
[----:B0-----:R-:W-:-:S03]  /*25c00*/  IMAD.X R4, R0, 0x1, R20, P6 ;  /* 0x0000000100047824 */ /* 0x001fc600030e0614 */
[----:B------:R-:W2:Y:S04]  /*25c10*/  LDL.LU R0, [R1+0x3b30] ;  /* 0x003b300001007983 */ /* 0x000ea80000300800 */
[----:B------:R0:W-:Y:S04]  /*25c20*/  STL [R1+0x2938], R3 ;  /* 0x0029380301007387 */ /* 0x0001e80000100800 */
[----:B------:R-:W-:Y:S01]  /*25c30*/  STL [R1+0x293c], R4 ;  /* 0x00293c0401007387 */ /* 0x000fe20000100800 */
[C---:B0-----:R-:W-:Y:S02]  /*25c40*/  IMAD.X R3, R2.reuse, 0x1, R19, P1 ;  /* 0x0000000102037824 */ /* 0x041fe400008e0613 */
[----:B------:R-:W-:-:S03]  /*25c50*/  IMAD.X R2, R2, 0x1, R20, P4 ;  /* 0x0000000102027824 */ /* 0x000fc600020e0614 */
[----:B------:R0:W-:Y:S04]  /*25c60*/  STL [R1+0x2928], R3 ;  /* 0x0029280301007387 */ /* 0x0001e80000100800 */
[----:B------:R1:W-:Y:S04]  /*25c70*/  STL [R1+0x2144], R2 ;  /* 0x0021440201007387 */ /* 0x0003e80000100800 */
        /* <DEDUP_REMOVED lines=1013> */
[----:B0-----:R-:W1:Y:S04]  /*29bd0*/  LDL R3, [R1+0x1fbc] ;  /* 0x001fbc0001037983 */ /* 0x001e680000100800 */
[----:B------:R-:W3:Y:S04]  /*29be0*/  LDL R55, [R1+0x1fb4] ;  /* 0x001fb40001377983 */ /* 0x000ee80000100800 */
[----:B------:R-:W4:Y:S04]  /*29bf0*/  LDL R56, [R1+0x1fac] ;  /* 0x001fac0001387983 */ /* 0x000f280000100800 */
[----:B------:R-:W5:Y:S04]  /*29c00*/  LDL R57, [R1+0x1fa4] ;  /* 0x001fa40001397983 */ /* 0x000f680000100800 */
[----:B------:R-:W2:Y:S04]  /*29c10*/  LDL R58, [R1+0x1fb8] ;  /* 0x001fb800013a7983 */ /* 0x000ea80000100800 */
[----:B------:R-:W-:Y:S04]  /*29c20*/  STL [R1+0x50], RZ ;  /* 0x000050ff01007387 */ /* 0x000fe80000100800 */
[----:B------:R-:W-:Y:S04]  /*29c30*/  STL [R1+0x54], RZ ;  /* 0x000054ff01007387 */ /* 0x000fe80000100800 */
[----:B------:R-:W-:Y:S04]  /*29c40*/  STL [R1+0x58], RZ ;  /* 0x000058ff01007387 */ /* 0x000fe80000100800 */
[----:B------:R-:W-:Y:S04]  /*29c50*/  STL [R1+0x5c], RZ ;  /* 0x00005cff01007387 */ /* 0x000fe80000100800 */
[----:B------:R-:W2:Y:S04]  /*29c60*/  LDL R59, [R1+0x1fb0] ;  /* 0x001fb000013b7983 */ /* 0x000ea80000100800 */
[----:B------:R-:W2:Y:S04]  /*29c70*/  LDL R60, [R1+0x1fa8] ;  /* 0x001fa800013c7983 */ /* 0x000ea80000100800 */
[----:B------:R-:W2:Y:S01]  /*29c80*/  LDL R61, [R1+0x1fa0] ;  /* 0x001fa000013d7983 */ /* 0x000ea20000100800 */
[----:B------:R-:W-:-:S03]  /*29c90*/  UIMAD UR47, UR39, 0x3f, URZ ;  /* 0x0000003f272f78a4 */ /* 0x000fc6000f8e02ff */
[----:B------:R-:W-:Y:S04]  /*29ca0*/  STL [R1+0x40], RZ ;  /* 0x000040ff01007387 */ /* 0x000fe80000100800 */
[----:B------:R-:W-:Y:S04]  /*29cb0*/  STL [R1+0x44], RZ ;  /* 0x000044ff01007387 */ /* 0x000fe80000100800 */
[----:B------:R-:W-:Y:S04]  /*29cc0*/  STL [R1+0x48], RZ ;  /* 0x000048ff01007387 */ /* 0x000fe80000100800 */
[----:B------:R-:W-:Y:S04]  /*29cd0*/  STL [R1+0x4c], RZ ;  /* 0x00004cff01007387 */ /* 0x000fe80000100800 */
[----:B------:R-:W-:Y:S01]  /*29ce0*/  STL [R1+0x30], RZ ;  /* 0x000030ff01007387 */ /* 0x000fe20000100800 */
[----:B------:R-:W-:-:S03]  /*29cf0*/  UIMAD UR48, UR39, 0x3e, URZ ;  /* 0x0000003e273078a4 */ /* 0x000fc6000f8e02ff */
[----:B------:R-:W-:Y:S01]  /*29d00*/  STL [R1+0x34], RZ ;  /* 0x000034ff01007387 */ /* 0x000fe20000100800 */
[----:B------:R-:W-:-:S03]  /*29d10*/  USHF.R.S32.HI UR20, URZ, 0x1f, UR38 ;  /* 0x0000001fff147899 */ /* 0x000fc60008011426 */
[----:B------:R-:W-:Y:S04]  /*29d20*/  STL [R1+0x38], RZ ;  /* 0x000038ff01007387 */ /* 0x000fe80000100800 */
[----:B------:R-:W-:Y:S01]  /*29d30*/  STL [R1+0x3c], RZ ;  /* 0x00003cff01007387 */ /* 0x000fe20000100800 */
[----:B------:R-:W-:Y:S02]  /*29d40*/  ULEA.HI UR20, UR20, UR38, URZ, 0x6 ;  /* 0x0000002614147291 */ /* 0x000fe4000f8f30ff */
[----:B------:R-:W-:Y:S02]  /*29d50*/  USHF.R.S32.HI UR38, URZ, 0x1f, UR47 ;  /* 0x0000001fff267899 */ /* 0x000fe4000801142f */
[----:B------:R-:W-:Y:S02]  /*29d60*/  UIMAD UR49, UR39, 0x3d, URZ ;  /* 0x0000003d273178a4 */ /* 0x000fe4000f8e02ff */
[----:B------:R-:W-:-:S02]  /*29d70*/  UIMAD UR50, UR39, 0x3c, URZ ;  /* 0x0000003c273278a4 */ /* 0x000fc4000f8e02ff */
[----:B------:R-:W-:Y:S02]  /*29d80*/  UIMAD UR51, UR39, 0x3b, URZ ;  /* 0x0000003b273378a4 */ /* 0x000fe4000f8e02ff */
[----:B------:R-:W-:Y:S02]  /*29d90*/  UIMAD UR52, UR39, 0x3a, URZ ;  /* 0x0000003a273478a4 */ /* 0x000fe4000f8e02ff */
[----:B------:R-:W-:Y:S02]  /*29da0*/  UIMAD UR53, UR39, 0x39, URZ ;  /* 0x00000039273578a4 */ /* 0x000fe4000f8e02ff */
[----:B------:R-:W-:Y:S02]  /*29db0*/  UIMAD UR54, UR39, 0x38, URZ ;  /* 0x00000038273678a4 */ /* 0x000fe4000f8e02ff */
[----:B------:R-:W-:Y:S02]  /*29dc0*/  UIMAD UR55, UR39, 0x37, URZ ;  /* 0x00000037273778a4 */ /* 0x000fe4000f8e02ff */
[----:B------:R-:W-:-:S02]  /*29dd0*/  UIMAD UR56, UR39, 0x36, URZ ;  /* 0x00000036273878a4 */ /* 0x000fc4000f8e02ff */
[----:B------:R-:W-:Y:S02]  /*29de0*/  UIMAD UR57, UR39, 0x35, URZ ;  /* 0x00000035273978a4 */ /* 0x000fe4000f8e02ff */
[----:B------:R-:W-:Y:S01]  /*29df0*/  UIMAD UR58, UR39, 0x34, URZ ;  /* 0x00000034273a78a4 */ /* 0x000fe2000f8e02ff */
[----:B-1----:R-:W-:Y:S02]  /*29e00*/  IADD3 R2, P5, PT, R3, UR47, RZ ;  /* 0x0000002f03027c10 */ /* 0x002fe4000ffbe0ff */
[----:B---3--:R-:W-:-:S03]  /*29e10*/  IADD3 R5, P2, PT, R55, UR47, RZ ;  /* 0x0000002f37057c10 */ /* 0x008fc6000ff5e0ff */
[----:B------:R5:W-:Y:S01]  /*29e20*/  STL [R1+0x214c], R2 ;  /* 0x00214c0201007387 */ /* 0x000be20000100800 */
[----:B----4-:R-:W-:-:S03]  /*29e30*/  IADD3 R4, P3, PT, R56, UR47, RZ ;  /* 0x0000002f38047c10 */ /* 0x010fc6000ff7e0ff */
[----:B------:R0:W-:Y:S01]  /*29e40*/  STL [R1+0x2154], R5 ;  /* 0x0021540501007387 */ /* 0x0001e20000100800 */
[----:B-----5:R-:W-:-:S03]  /*29e50*/  IADD3 R2, P6, PT, R57, UR47, RZ ;  /* 0x0000002f39027c10 */ /* 0x020fc6000ffde0ff */
[----:B------:R1:W-:Y:S04]  /*29e60*/  STL [R1+0x215c], R4 ;  /* 0x00215c0401007387 */ /* 0x0003e80000100800 */
[----:B------:R3:W-:Y:S01]  /*29e70*/  STL [R1+0x2164], R2 ;  /* 0x0021640201007387 */ /* 0x0007e20000100800 */
[----:B0-----:R-:W-:Y:S02]  /*29e80*/  IADD3 R5, P1, PT, R56, UR48, RZ ;  /* 0x0000003038057c10 */ /* 0x001fe4000ff3e0ff */
[----:B-1----:R-:W-:Y:S02]  /*29e90*/  IADD3 R4, P4, PT, R3, UR48, RZ ;  /* 0x0000003003047c10 */ /* 0x002fe4000ff9e0ff */
[----:B---3--:R-:W-:-:S03]  /*29ea0*/  IADD3 R2, P0, PT, R55, UR48, RZ ;  /* 0x0000003037027c10 */ /* 0x008fc6000ff1e0ff */
[----:B------:R2:W-:Y:S04]  /*29eb0*/  STL [R1+0x216c], R4 ;  /* 0x00216c0401007387 */ /* 0x0005e80000100800 */
[----:B------:R0:W-:Y:S01]  /*29ec0*/  STL [R1+0x2174], R2 ;  /* 0x0021740201007387 */ /* 0x0001e20000100800 */
[----:B--2---:R-:W-:-:S03]  /*29ed0*/  IADD3.X R4, PT, PT, R58, UR38, RZ, P5, !PT ;  /* 0x000000263a047c10 */ /* 0x004fc6000affe4ff */
[----:B------:R1:W-:Y:S01]  /*29ee0*/  STL [R1+0x217c], R5 ;  /* 0x00217c0501007387 */ /* 0x0003e20000100800 */
[----:B0-----:R-:W-:-:S03]  /*29ef0*/  IADD3 R2, P5, PT, R57, UR48, RZ ;  /* 0x0000003039027c10 */ /* 0x001fc6000ffbe0ff */
[----:B------:R0:W-:Y:S04]  /*29f00*/  STL [R1+0x2148], R4 ;  /* 0x0021480401007387 */ /* 0x0001e80000100800 */
[----:B------:R2:W-:Y:S01]  /*29f10*/  STL [R1+0x2184], R2 ;  /* 0x0021840201007387 */ /* 0x0005e20000100800 */
[----:B-1----:R-:W-:Y:S02]  /*29f20*/  IADD3.X R5, PT, PT, R59, UR38, RZ, P2, !PT ;  /* 0x000000263b057c10 */ /* 0x002fe400097fe4ff */
[----:B0-----:R-:W-:-:S03]  /*29f30*/  IADD3.X R4, PT, PT, R60, UR38, RZ, P3, !PT ;  /* 0x000000263c047c10 */ /* 0x001fc60009ffe4ff */
[----:B------:R-:W-:Y:S01]  /*29f40*/  STL [R1+0x2150], R5 ;  /* 0x0021500501007387 */ /* 0x000fe20000100800 */
[----:B--2---:R-:W-:-:S03]  /*29f50*/  IADD3.X R2, PT, PT, R61, UR38, RZ, P6, !PT ;  /* 0x000000263d027c10 */ /* 0x004fc6000b7fe4ff */
[----:B------:R0:W-:Y:S01]  /*29f60*/  STL [R1+0x2158], R4 ;  /* 0x0021580401007387 */ /* 0x0001e20000100800 */
[----:B------:R-:W-:-:S03]  /*29f70*/  USHF.R.S32.HI UR47, URZ, 0x1f, UR48 ;  /* 0x0000001fff2f7899 */ /* 0x000fc60008011430 */
[----:B------:R1:W-:Y:S01]  /*29f80*/  STL [R1+0x2160], R2 ;  /* 0x0021600201007387 */ /* 0x0003e20000100800 */
[----:B0-----:R-:W-:Y:S02]  /*29f90*/  IADD3 R4, P6, PT, R3, UR49, RZ ;  /* 0x0000003103047c10 */ /* 0x001fe4000ffde0ff */
[----:B-1----:R-:W-:-:S03]  /*29fa0*/  IADD3 R2, P2, PT, R55, UR49, RZ ;  /* 0x0000003137027c10 */ /* 0x002fc6000ff5e0ff */
[----:B------:R0:W-:Y:S01]  /*29fb0*/  STL [R1+0x218c], R4 ;  /* 0x00218c0401007387 */ /* 0x0001e20000100800 */
[----:B------:R-:W-:-:S03]  /*29fc0*/  IADD3 R5, P3, PT, R56, UR49, RZ ;  /* 0x0000003138057c10 */ /* 0x000fc6000ff7e0ff */
[----:B------:R1:W-:Y:S01]  /*29fd0*/  STL [R1+0x2194], R2 ;  /* 0x0021940201007387 */ /* 0x0003e20000100800 */
[----:B0-----:R-:W-:-:S03]  /*29fe0*/  IADD3.X R4, PT, PT, R58, UR47, RZ, P4, !PT ;  /* 0x0000002f3a047c10 */ /* 0x001fc6000a7fe4ff */
[----:B------:R0:W-:Y:S01]  /*29ff0*/  STL [R1+0x219c], R5 ;  /* 0x00219c0501007387 */ /* 0x0001e20000100800 */
[----:B-1----:R-:W-:-:S03]  /*2a000*/  IADD3 R2, P4, PT, R57, UR49, RZ ;  /* 0x0000003139027c10 */ /* 0x002fc6000ff9e0ff */
[----:B------:R1:W-:Y:S04]  /*2a010*/  STL [R1+0x2168], R4 ;  /* 0x0021680401007387 */ /* 0x0003e80000100800 */
[----:B------:R2:W-:Y:S01]  /*2a020*/  STL [R1+0x21a4], R2 ;  /* 0x0021a40201007387 */ /* 0x0005e20000100800 */
[----:B0-----:R-:W-:Y:S02]  /*2a030*/  IADD3.X R5, PT, PT, R59, UR47, RZ, P0, !PT ;  /* 0x0000002f3b057c10 */ /* 0x001fe400087fe4ff */
[----:B-1----:R-:W-:-:S03]  /*2a040*/  IADD3.X R4, PT, PT, R60, UR47, RZ, P1, !PT ;  /* 0x0000002f3c047c10 */ /* 0x002fc60008ffe4ff */
        /* <DEDUP_REMOVED lines=149> */
[----:B------:R1:W-:Y:S01]  /*2a9a0*/  STL [R1+0x2288], R4 ;  /* 0x0022880401007387 */ /* 0x0003e20000100800 */
[----:B------:R-:W-:-:S03]  /*2a9b0*/  UIMAD UR59, UR39, 0x33, URZ ;  /* 0x00000033273b78a4 */ /* 0x000fc6000f8e02ff */
        /* <DEDUP_REMOVED lines=322> */
[----:B------:R-:W-:Y:S01]  /*2bde0*/  STL [R1+0x24c8], R4 ;  /* 0x0024c80401007387 */ /* 0x000fe20000100800 */
[----:B------:R-:W-:-:S03]  /*2bdf0*/  USHF.R.S32.HI UR47, URZ, 0x1f, UR76 ;  /* 0x0000001fff2f7899 */ /* 0x000fc6000801144c */
[----:B------:R1:W-:Y:S01]  /*2be00*/  STL [R1+0x2504], R2 ;  /* 0x0025040201007387 */ /* 0x0003e20000100800 */
[----:B0-----:R-:W-:Y:S02]  /*2be10*/  IADD3.X R5, PT, PT, R59, UR61, RZ, P3, !PT ;  /* 0x0000003d3b057c10 */ /* 0x001fe40009ffe4ff */
[----:B-1----:R-:W-:-:S03]  /*2be20*/  IADD3.X R2, PT, PT, R60, UR61, RZ, P6, !PT ;  /* 0x0000003d3c027c10 */ /* 0x002fc6000b7fe4ff */
[----:B------:R0:W-:Y:S01]  /*2be30*/  STL [R1+0x24d0], R5 ;  /* 0x0024d00501007387 */ /* 0x0001e20000100800 */
[----:B------:R-:W-:-:S03]  /*2be40*/  IADD3.X R4, PT, PT, R61, UR61, RZ, P2, !PT ;  /* 0x0000003d3d047c10 */ /* 0x000fc600097fe4ff */
[----:B------:R1:W-:Y:S04]  /*2be50*/  STL [R1+0x24d8], R2 ;  /* 0x0024d80201007387 */ /* 0x0003e80000100800 */
[----:B------:R2:W-:Y:S01]  /*2be60*/  STL [R1+0x24e0], R4 ;  /* 0x0024e00401007387 */ /* 0x0005e20000100800 */
[----:B0-----:R-:W-:Y:S02]  /*2be70*/  IADD3.X R5, PT, PT, R59, UR47, RZ, P1, !PT ;  /* 0x0000002f3b057c10 */ /* 0x001fe40008ffe4ff */
[----:B-1----:R-:W-:Y:S02]  /*2be80*/  IADD3.X R2, PT, PT, R58, UR47, RZ, P4, !PT ;  /* 0x0000002f3a027c10 */ /* 0x002fe4000a7fe4ff */
[----:B--2---:R-:W-:-:S03]  /*2be90*/  IADD3.X R4, PT, PT, R60, UR47, RZ, P0, !PT ;  /* 0x0000002f3c047c10 */ /* 0x004fc600087fe4ff */
[----:B------:R0:W-:Y:S04]  /*2bea0*/  STL [R1+0x24e8], R2 ;  /* 0x0024e80201007387 */ /* 0x0001e80000100800 */
[----:B------:R-:W-:Y:S01]  /*2beb0*/  STL [R1+0x24f0], R5 ;  /* 0x0024f00501007387 */ /* 0x000fe20000100800 */
[----:B0-----:R-:W-:-:S03]  /*2bec0*/  IADD3.X R2, PT, PT, R61, UR47, RZ, P5, !PT ;  /* 0x0000002f3d027c10 */ /* 0x001fc6000affe4ff */
[----:B------:R-:W-:Y:S04]  /*2bed0*/  STL [R1+0x24f8], R4 ;  /* 0x0024f80401007387 */ /* 0x000fe80000100800 */
[----:B------:R0:W-:Y:S01]  /*2bee0*/  STL [R1+0x2500], R2 ;  /* 0x0025000201007387 */ /* 0x0001e20000100800 */
[----:B------:R-:W-:Y:S02]  /*2bef0*/  UIMAD UR45, UR39, 0x21, URZ ;  /* 0x00000021272d78a4 */ /* 0x000fe4000f8e02ff */
[----:B------:R-:W-:Y:S02]  /*2bf00*/  USHF.L.U32 UR23, UR39, 0x5, URZ ;  /* 0x0000000527177899 */ /* 0x000fe400080006ff */
[----:B------:R-:W-:Y:S02]  /*2bf10*/  UIMAD UR22, UR39, 0x1f, URZ ;  /* 0x0000001f271678a4 */ /* 0x000fe4000f8e02ff */
[----:B------:R-:W-:-:S02]  /*2bf20*/  USHF.L.U32 UR21, UR39, 0x6, URZ ;  /* 0x0000000627157899 */ /* 0x000fc400080006ff */
[----:B------:R-:W-:Y:S02]  /*2bf30*/  UIMAD UR39, UR39, 0x1e, URZ ;  /* 0x0000001e272778a4 */ /* 0x000fe4000f8e02ff */
[----:B------:R-:W-:Y:S02]  /*2bf40*/  UIMAD UR5, UR5, 0x1d, URZ ;  /* 0x0000001d050578a4 */ /* 0x000fe4000f8e02ff */
[----:B------:R-:W-:Y:S02]  /*2bf50*/  UIMAD UR6, UR6, 0x1c, URZ ;  /* 0x0000001c060678a4 */ /* 0x000fe4000f8e02ff */
[----:B------:R-:W-:Y:S02]  /*2bf60*/  UIMAD UR7, UR7, 0x1b, URZ ;  /* 0x0000001b070778a4 */ /* 0x000fe4000f8e02ff */
        /* <DEDUP_REMOVED lines=10> */
[----:B------:R-:W-:Y:S02]  /*2c010*/  USHF.L.U32 UR18, UR18, 0x4, URZ ;  /* 0x0000000412127899 */ /* 0x000fe400080006ff */
[----:B------:R-:W-:Y:S02]  /*2c020*/  UIMAD UR19, UR19, 0xf, URZ ;  /* 0x0000000f131378a4 */ /* 0x000fe4000f8e02ff */
[----:B------:R-:W-:Y:S02]  /*2c030*/  UIMAD UR24, UR24, 0xe, URZ ;  /* 0x0000000e181878a4 */ /* 0x000fe4000f8e02ff */
[----:B------:R-:W-:-:S02]  /*2c040*/  UIMAD UR25, UR25, 0xd, URZ ;  /* 0x0000000d191978a4 */ /* 0x000fc4000f8e02ff */
[----:B------:R-:W-:Y:S02]  /*2c050*/  UIMAD UR26, UR26, 0xc, URZ ;  /* 0x0000000c1a1a78a4 */ /* 0x000fe4000f8e02ff */
[----:B------:R-:W-:Y:S02]  /*2c060*/  UIMAD UR27, UR27, 0xb, URZ ;  /* 0x0000000b1b1b78a4 */ /* 0x000fe4000f8e02ff */
[----:B------:R-:W-:Y:S02]  /*2c070*/  UIMAD UR28, UR28, 0xa, URZ ;  /* 0x0000000a1c1c78a4 */ /* 0x000fe4000f8e02ff */
[----:B------:R-:W-:Y:S02]  /*2c080*/  UIMAD UR29, UR29, 0x9, URZ ;  /* 0x000000091d1d78a4 */ /* 0x000fe4000f8e02ff */
[----:B------:R-:W-:Y:S02]  /*2c090*/  USHF.L.U32 UR30, UR30, 0x3, URZ ;  /* 0x000000031e1e7899 */ /* 0x000fe400080006ff */
[----:B------:R-:W-:-:S02]  /*2c0a0*/  UIMAD UR31, UR31, 0x7, URZ ;  /* 0x000000071f1f78a4 */ /* 0x000fc4000f8e02ff */
[----:B------:R-:W-:Y:S02]  /*2c0b0*/  UIMAD UR32, UR32, 0x6, URZ ;  /* 0x00000006202078a4 */ /* 0x000fe4000f8e02ff */
[----:B------:R-:W-:Y:S02]  /*2c0c0*/  UIMAD UR33, UR33, 0x5, URZ ;  /* 0x00000005212178a4 */ /* 0x000fe4000f8e02ff */
[----:B------:R-:W-:Y:S02]  /*2c0d0*/  USHF.L.U32 UR34, UR34, 0x2, URZ ;  /* 0x0000000222227899 */ /* 0x000fe400080006ff */
[----:B------:R-:W-:Y:S02]  /*2c0e0*/  UIMAD UR35, UR35, 0x3, URZ ;  /* 0x00000003232378a4 */ /* 0x000fe4000f8e02ff */
[----:B------:R-:W-:Y:S02]  /*2c0f0*/  USHF.L.U32 UR36, UR36, 0x1, URZ ;  /* 0x0000000124247899 */ /* 0x000fe400080006ff */
[----:B------:R-:W-:-:S02]  /*2c100*/  USHF.R.S32.HI UR37, URZ, 0x1f, UR37 ;  /* 0x0000001fff257899 */ /* 0x000fc40008011425 */
[----:B------:R-:W-:Y:S02]  /*2c110*/  USHF.R.S32.HI UR62, URZ, 0x1f, UR45 ;  /* 0x0000001fff3e7899 */ /* 0x000fe4000801142d */
[----:B------:R-:W-:Y:S02]  /*2c120*/  USHF.R.S32.HI UR54, URZ, 0x1f, UR23 ;  /* 0x0000001fff367899 */ /* 0x000fe40008011417 */
[----:B------:R-:W-:Y:S02]  /*2c130*/  USHF.R.S32.HI UR63, URZ, 0x1f, UR22 ;  /* 0x0000001fff3f7899 */ /* 0x000fe40008011416 */
[----:B------:R-:W-:Y:S02]  /*2c140*/  USHF.R.S32.HI UR50, URZ, 0x1f, UR39 ;  /* 0x0000001fff327899 */ /* 0x000fe40008011427 */
[----:B------:R-:W-:Y:S02]  /*2c150*/  USHF.R.S32.HI UR64, URZ, 0x1f, UR5 ;  /* 0x0000001fff407899 */ /* 0x000fe40008011405 */
        /* <DEDUP_REMOVED lines=25> */
[----:B------:R-:W-:Y:S01]  /*2c2f0*/  USHF.R.S32.HI UR47, URZ, 0x1f, UR35 ;  /* 0x0000001fff2f7899 */ /* 0x000fe20008011423 */
[----:B0-----:R-:W-:Y:S01]  /*2c300*/  IADD3 R2, P5, PT, R3, UR45, RZ ;  /* 0x0000002d03027c10 */ /* 0x001fe2000ffbe0ff */
[----:B------:R-:W-:Y:S01]  /*2c310*/  USHF.R.S32.HI UR77, URZ, 0x1f, UR36 ;  /* 0x0000001fff4d7899 */ /* 0x000fe20008011424 */
[----:B------:R-:W-:Y:S01]  /*2c320*/  IADD3 R5, P1, PT, R55, UR45, RZ ;  /* 0x0000002d37057c10 */ /* 0x000fe2000ff3e0ff */
[----:B------:R-:W-:Y:S01]  /*2c330*/  USHF.R.S32.HI UR20, URZ, 0x6, UR20 ;  /* 0x00000006ff147899 */ /* 0x000fe20008011414 */
[----:B------:R-:W-:Y:S01]  /*2c340*/  IADD3 R4, P0, PT, R56, UR45, RZ ;  /* 0x0000002d38047c10 */ /* 0x000fe2000ff1e0ff */
[----:B------:R0:W-:Y:S04]  /*2c350*/  STL [R1+0x250c], R2 ;  /* 0x00250c0201007387 */ /* 0x0001e80000100800 */
[----:B------:R1:W-:Y:S04]  /*2c360*/  STL [R1+0x2514], R5 ;  /* 0x0025140501007387 */ /* 0x0003e80000100800 */
[----:B------:R2:W-:Y:S01]  /*2c370*/  STL [R1+0x251c], R4 ;  /* 0x00251c0401007387 */ /* 0x0005e20000100800 */
[----:B0-----:R-:W-:Y:S01]  /*2c380*/  IADD3 R2, P4, PT, R57, UR45, RZ ;  /* 0x0000002d39027c10 */ /* 0x001fe2000ff9e0ff */
[----:B------:R-:W-:Y:S01]  /*2c390*/  USHF.R.S32.HI UR45, URZ, 0x1f, UR21 ;  /* 0x0000001fff2d7899 */ /* 0x000fe20008011415 */
[----:B-1----:R-:W-:-:S03]  /*2c3a0*/  LOP3.LUT R5, R0, 0x20, RZ, 0x3c, !PT ;  /* 0x0000002000057812 */ /* 0x002fc600078e3cff */
[----:B------:R0:W-:Y:S01]  /*2c3b0*/  STL [R1+0x2524], R2 ;  /* 0x0025240201007387 */ /* 0x0001e20000100800 */
[----:B------:R-:W-:Y:S02]  /*2c3c0*/  IADD3 R5, P3, PT, R3, UR23, RZ ;  /* 0x0000001703057c10 */ /* 0x000fe4000ff7e0ff */
[----:B--2---:R-:W-:Y:S02]  /*2c3d0*/  LOP3.LUT R4, R0, 0x60, RZ, 0x3c, !PT ;  /* 0x0000006000047812 */ /* 0x004fe400078e3cff */
[----:B------:R-:W-:Y:S01]  /*2c3e0*/  IADD3 R4, P6, PT, R56, UR23, RZ ;  /* 0x0000001738047c10 */ /* 0x000fe2000ffde0ff */
[----:B------:R1:W-:Y:S01]  /*2c3f0*/  STL [R1+0x252c], R5 ;  /* 0x00252c0501007387 */ /* 0x0003e20000100800 */
[----:B0-----:R-:W-:Y:S02]  /*2c400*/  LOP3.LUT R2, R0, 0x40, RZ, 0x3c, !PT ;  /* 0x0000004000027812 */ /* 0x001fe400078e3cff */
[----:B------:R-:W-:Y:S02]  /*2c410*/  IADD3 R2, P2, PT, R55, UR23, RZ ;  /* 0x0000001737027c10 */ /* 0x000fe4000ff5e0ff */
[----:B-1----:R-:W-:-:S03]  /*2c420*/  IADD3.X R5, PT, PT, R58, UR62, RZ, P5, !PT ;  /* 0x0000003e3a057c10 */ /* 0x002fc6000affe4ff */
[----:B------:R0:W-:Y:S04]  /*2c430*/  STL [R1+0x2534], R2 ;  /* 0x0025340201007387 */ /* 0x0001e80000100800 */
[----:B------:R1:W-:Y:S04]  /*2c440*/  STL [R1+0x253c], R4 ;  /* 0x00253c0401007387 */ /* 0x0003e80000100800 */
[----:B------:R2:W-:Y:S01]  /*2c450*/  STL [R1+0x2508], R5 ;  /* 0x0025080501007387 */ /* 0x0005e20000100800 */
[----:B0-----:R-:W-:Y:S02]  /*2c460*/  IADD3 R2, P5, PT, R57, UR23, RZ ;  /* 0x0000001739027c10 */ /* 0x001fe4000ffbe0ff */
[----:B-1----:R-:W-:-:S03]  /*2c470*/  IADD3.X R4, PT, PT, R59, UR62, RZ, P1, !PT ;  /* 0x0000003e3b047c10 */ /* 0x002fc60008ffe4ff */
[----:B------:R0:W-:Y:S01]  /*2c480*/  STL [R1+0x2544], R2 ;  /* 0x0025440201007387 */ /* 0x0001e20000100800 */
[----:B--2---:R-:W-:-:S03]  /*2c490*/  IADD3 R5, P1, PT, R3, UR22, RZ ;  /* 0x0000001603057c10 */ /* 0x004fc6000ff3e0ff */
[----:B------:R1:W-:Y:S04]  /*2c4a0*/  STL [R1+0x2510], R4 ;  /* 0x0025100401007387 */ /* 0x0003e80000100800 */
[----:B------:R2:W-:Y:S01]  /*2c4b0*/  STL [R1+0x254c], R5 ;  /* 0x00254c0501007387 */ /* 0x0005e20000100800 */
[----:B0-----:R-:W-:Y:S02]  /*2c4c0*/  IADD3.X R2, PT, PT, R60, UR62, RZ, P0, !PT ;  /* 0x0000003e3c027c10 */ /* 0x001fe400087fe4ff */
[----:B-1----:R-:W-:-:S03]  /*2c4d0*/  IADD3 R4, P0, PT, R55, UR22, RZ ;  /* 0x0000001637047c10 */ /* 0x002fc6000ff1e0ff */
[----:B------:R0:W-:Y:S01]  /*2c4e0*/  STL [R1+0x2518], R2 ;  /* 0x0025180201007387 */ /* 0x0001e20000100800 */
[----:B--2---:R-:W-:-:S03]  /*2c4f0*/  IADD3.X R5, PT, PT, R61, UR62, RZ, P4, !PT ;  /* 0x0000003e3d057c10 */ /* 0x004fc6000a7fe4ff */
        /* <DEDUP_REMOVED lines=469> */
[----:B------:R-:W-:Y:S01]  /*2e250*/  STL [R1+0x28c8], R5 ;  /* 0x0028c80501007387 */ /* 0x000fe20000100800 */
[----:B0-----:R-:W-:Y:S02]  /*2e260*/  IADD3 R2, P1, PT, R57, UR36, RZ ;  /* 0x0000002439027c10 */ /* 0x001fe4000ff3e0ff */
[----:B-1----:R-:W-:-:S03]  /*2e270*/  IADD3.X R4, PT, PT, R59, UR47, RZ, P0, !PT ;  /* 0x0000002f3b047c10 */ /* 0x002fc600087fe4ff */
[----:B------:R0:W-:Y:S01]  /*2e280*/  STL [R1+0x2904], R2 ;  /* 0x0029040201007387 */ /* 0x0001e20000100800 */
[----:B------:R-:W-:-:S03]  /*2e290*/  IADD3 R3, P0, PT, R3, UR42, RZ ;  /* 0x0000002a03037c10 */ /* 0x000fc6000ff1e0ff */
        /* <DEDUP_REMOVED lines=15> */
[----:B-1----:R-:W-:-:S03]  /*2e390*/  IADD3.X R4, PT, PT, R60, UR77, RZ, P5, !PT ;  /* 0x0000004d3c047c10 */ /* 0x002fc6000affe4ff */
[----:B------:R0:W-:Y:S01]  /*2e3a0*/  STL [R1+0x28f0], R2 ;  /* 0x0028f00201007387 */ /* 0x0001e20000100800 */
[----:B--2---:R-:W-:-:S03]  /*2e3b0*/  IADD3.X R3, PT, PT, R61, UR77, RZ, P1, !PT ;  /* 0x0000004d3d037c10 */ /* 0x004fc60008ffe4ff */
[----:B------:R1:W-:Y:S04]  /*2e3c0*/  STL [R1+0x28f8], R4 ;  /* 0x0028f80401007387 */ /* 0x0003e80000100800 */
[----:B------:R2:W-:Y:S01]  /*2e3d0*/  STL [R1+0x2900], R3 ;  /* 0x0029000301007387 */ /* 0x0005e20000100800 */
[----:B0-----:R-:W-:Y:S02]  /*2e3e0*/  IADD3.X R2, PT, PT, R58, UR37, RZ, P0, !PT ;  /* 0x000000253a027c10 */ /* 0x001fe400087fe4ff */
[----:B-1----:R-:W-:-:S03]  /*2e3f0*/  IADD3.X R4, PT, PT, R59, UR37, RZ, P4, !PT ;  /* 0x000000253b047c10 */ /* 0x002fc6000a7fe4ff */
[----:B------:R0:W-:Y:S01]  /*2e400*/  STL [R1+0x2908], R2 ;  /* 0x0029080201007387 */ /* 0x0001e20000100800 */
[----:B--2---:R-:W-:-:S03]  /*2e410*/  IADD3.X R3, PT, PT, R60, UR37, RZ, P3, !PT ;  /* 0x000000253c037c10 */ /* 0x004fc60009ffe4ff */
[----:B------:R1:W-:Y:S01]  /*2e420*/  STL [R1+0x2910], R4 ;  /* 0x0029100401007387 */ /* 0x0003e20000100800 */
[----:B0-----:R-:W-:-:S05]  /*2e430*/  IADD3.X R2, PT, PT, R61, UR37, RZ, P2, !PT ;  /* 0x000000253d027c10 */ /* 0x001fca00097fe4ff */
[----:B------:R1:W-:Y:S04]  /*2e440*/  STL [R1+0x2920], R2 ;  /* 0x0029200201007387 */ /* 0x0003e80000100800 */
[----:B------:R1:W-:Y:S02]  /*2e450*/  STL [R1+0x2918], R3 ;  /* 0x0029180301007387 */ /* 0x0003e40000100800 */
.L_x_1:
[----:B--2---:R-:W2:Y:S01]  /*2e460*/  LDL R5, [R1+0x1fa0] ;  /* 0x001fa00001057983 */ /* 0x004ea20000100800 */
[----:B-1----:R-:W0:Y:S03]  /*2e470*/  LDC R2, c[0x0][0x3a0] ;  /* 0x0000e800ff027b82 */ /* 0x002e260000000800 */
[----:B--2---:R1:W-:Y:S04]  /*2e480*/  STL [R1+0x49a8], R5 ;  /* 0x0049a80501007387 */ /* 0x0043e80000100800 */
[----:B------:R-:W2:Y:S04]  /*2e490*/  LDL R4, [R1+0x1fa4] ;  /* 0x001fa40001047983 */ /* 0x000ea80000100800 */
[----:B-1----:R-:W0:Y:S04]  /*2e4a0*/  LDL R5, [R1+0x20c0] ;  /* 0x0020c00001057983 */ /* 0x002e280000100800 */
[----:B------:R-:W-:Y:S04]  /*2e4b0*/  STL [R1+0x4770], R61 ;  /* 0x0047703d01007387 */ /* 0x000fe80000100800 */
        /* <DEDUP_REMOVED lines=197> */
[----:B-----5:R-:W-:Y:S04]  /*2f110*/  STL [R1+0x3edc], R0 ;  /* 0x003edc0001007387 */ /* 0x020fe80000100800 */
        /* <DEDUP_REMOVED lines=222> */
[----:B------:R-:W-:Y:S01]  /*2ff00*/  STL [R1+0x45d4], R0 ;  /* 0x0045d40001007387 */ /* 0x000fe20000100800 */
[----:B0-----:R-:W-:-:S03]  /*2ff10*/  IMAD R2, R5, -0x40, R2 ;  /* 0xffffffc005027824 */ /* 0x001fc600078e0202 */
[----:B------:R-:W-:Y:S04]  /*2ff20*/  STL [R1+0x45dc], R0 ;  /* 0x0045dc0001007387 */ /* 0x000fe80000100800 */
[----:B------:R-:W-:Y:S04]  /*2ff30*/  STL [R1+0x45e4], R0 ;  /* 0x0045e40001007387 */ /* 0x000fe80000100800 */
[----:B------:R-:W-:Y:S04]  /*2ff40*/  STL [R1+0x45ec], R0 ;  /* 0x0045ec0001007387 */ /* 0x000fe80000100800 */
[----:B------:R-:W-:Y:S04]  /*2ff50*/  STL [R1+0x45f4], R0 ;  /* 0x0045f40001007387 */ /* 0x000fe80000100800 */
[----:B------:R-:W2:Y:S01]  /*2ff60*/  LDL.LU R5, [R1+0x49a8] ;  /* 0x0049a80001057983 */ /* 0x000ea20000300800 */
[----:B------:R-:W-:-:S02]  /*2ff70*/  ISETP.GT.AND P0, PT, R2, RZ, PT ;  /* 0x000000ff0200720c */ /* 0x000fc40003f04270 */
[----:B-1----:R-:W-:-:S11]  /*2ff80*/  PRMT R60, RZ, 0x7610, R60 ;  /* 0x00007610ff3c7816 */ /* 0x002fd6000000003c */
[----:B--2---:R-:W2:Y:S04]  /*2ff90*/  @P0 LDG.E.U8 R60, desc[UR40][R4.64] ;  /* 0x00000028043c0981 */ /* 0x004ea8000c1e1100 */
[----:B--2---:R0:W-:Y:S04]  /*2ffa0*/  STL [R1+0x660], R60 ;  /* 0x0006603c01007387 */ /* 0x0041e80000100800 */
[----:B0-----:R-:W2:Y:S04]  /*2ffb0*/  LDL.LU R60, [R1+0x49a4] ;  /* 0x0049a400013c7983 */ /* 0x001ea80000300800 */
[----:B------:R-:W3:Y:S04]  /*2ffc0*/  LDL R4, [R1+0x1fa8] ;  /* 0x001fa80001047983 */ /* 0x000ee80000100800 */
[----:B------:R-:W3:Y:S01]  /*2ffd0*/  LDL R5, [R1+0x1fac] ;  /* 0x001fac0001057983 */ /* 0x000ee20000100800 */
[----:B------:R-:W-:-:S02]  /*2ffe0*/  PRMT R61, RZ, 0x7610, R61 ;  /* 0x00007610ff3d7816 */ /* 0x000fc4000000003d */
[----:B---3--:R-:W-:-:S04]  /*2fff0*/  @P0 LOP3.LUT R5, R5, R4, RZ, 0x3c, !PT ;  /* 0x0000000405050212 */ /* 0x008fc800078e3cff */
[----:B------:R-:W-:-:S04]  /*30000*/  @P0 LOP3.LUT R4, R5, R4, RZ, 0x3c, !PT ;  /* 0x0000000405040212 */ /* 0x000fc800078e3cff */
[----:B------:R-:W-:-:S05]  /*30010*/  @P0 LOP3.LUT R5, R5, R4, RZ, 0x3c, !PT ;  /* 0x0000000405050212 */ /* 0x000fca00078e3cff */
[----:B------:R-:W3:Y:S04]  /*30020*/  @P0 LDG.E.U8 R61, desc[UR40][R4.64] ;  /* 0x00000028043d0981 */ /* 0x000ee8000c1e1100 */
[----:B---3--:R0:W-:Y:S04]  /*30030*/  STL [R1+0x65c], R61 ;  /* 0x00065c3d01007387 */ /* 0x0081e80000100800 */
[----:B0-----:R-:W3:Y:S04]  /*30040*/  LDL.LU R61, [R1+0x49a0] ;  /* 0x0049a000013d7983 */ /* 0x001ee80000300800 */
[----:B------:R-:W4:Y:S04]  /*30050*/  LDL R4, [R1+0x1fb0] ;  /* 0x001fb00001047983 */ /* 0x000f280000100800 */
[----:B------:R-:W4:Y:S01]  /*30060*/  LDL R5, [R1+0x1fb4] ;  /* 0x001fb40001057983 */ /* 0x000f220000100800 */
[----:B--2---:R-:W-:-:S02]  /*30070*/  PRMT R60, RZ, 0x7610, R60 ;  /* 0x00007610ff3c7816 */ /* 0x004fc4000000003c */
[----:B----4-:R-:W-:-:S04]  /*30080*/  @P0 LOP3.LUT R5, R5, R4, RZ, 0x3c, !PT ;  /* 0x0000000405050212 */ /* 0x010fc800078e3cff */
[----:B------:R-:W-:-:S04]  /*30090*/  @P0 LOP3.LUT R4, R5, R4, RZ, 0x3c, !PT ;  /* 0x0000000405040212 */ /* 0x000fc800078e3cff */
[----:B------:R-:W-:-:S05]  /*300a0*/  @P0 LOP3.LUT R5, R5, R4, RZ, 0x3c, !PT ;  /* 0x0000000405050212 */ /* 0x000fca00078e3cff */
[----:B------:R-:W2:Y:S04]  /*300b0*/  @P0 LDG.E.U8 R60, desc[UR40][R4.64] ;  /* 0x00000028043c0981 */ /* 0x000ea8000c1e1100 */
[----:B--2---:R0:W-:Y:S04]  /*300c0*/  STL [R1+0x658], R60 ;  /* 0x0006583c01007387 */ /* 0x0041e80000100800 */
[----:B0-----:R-:W2:Y:S04]  /*300d0*/  LDL.LU R60, [R1+0x499c] ;  /* 0x00499c00013c7983 */ /* 0x001ea80000300800 */
[----:B------:R-:W4:Y:S04]  /*300e0*/  LDL R4, [R1+0x1fb8] ;  /* 0x001fb80001047983 */ /* 0x000f280000100800 */
[----:B------:R-:W4:Y:S01]  /*300f0*/  LDL R5, [R1+0x1fbc] ;  /* 0x001fbc0001057983 */ /* 0x000f220000100800 */
[----:B---3--:R-:W-:-:S02]  /*30100*/  PRMT R61, RZ, 0x7610, R61 ;  /* 0x00007610ff3d7816 */ /* 0x008fc4000000003d */
[----:B----4-:R-:W-:-:S04]  /*30110*/  @P0 LOP3.LUT R5, R5, R4, RZ, 0x3c, !PT ;  /* 0x0000000405050212 */ /* 0x010fc800078e3cff */
[----:B------:R-:W-:-:S04]  /*30120*/  @P0 LOP3.LUT R4, R5, R4, RZ, 0x3c, !PT ;  /* 0x0000000405040212 */ /* 0x000fc800078e3cff */
[----:B------:R-:W-:-:S05]  /*30130*/  @P0 LOP3.LUT R5, R5, R4, RZ, 0x3c, !PT ;  /* 0x0000000405050212 */ /* 0x000fca00078e3cff */
[----:B------:R-:W3:Y:S01]  /*30140*/  @P0 LDG.E.U8 R61, desc[UR40][R4.64] ;  /* 0x00000028043d0981 */ /* 0x000ee2000c1e1100 */
[----:B------:R-:W-:-:S03]  /*30150*/  ISETP.GT.AND P1, PT, R2, 0x1, PT ;  /* 0x000000010200780c */ /* 0x000fc60003f24270 */
        /* <DEDUP_REMOVED lines=1289> */
[----:B------:R-:W-:-:S02]  /*351f0*/  PRMT R59, RZ, 0x7610, R59 ;  /* 0x00007610ff3b7816 */ /* 0x000fc4000000003b */
[----:B----4-:R-:W-:-:S04]  /*35200*/  @P1 LOP3.LUT R5, R5, R4, RZ, 0x3c, !PT ;  /* 0x0000000405051212 */ /* 0x010fc800078e3cff */
[----:B------:R-:W-:-:S04]  /*35210*/  @P1 LOP3.LUT R4, R5, R4, RZ, 0x3c, !PT ;  /* 0x0000000405041212 */ /* 0x000fc800078e3cff */
[----:B------:R-:W-:-:S05]  /*35220*/  @P1 LOP3.LUT R5, R5, R4, RZ, 0x3c, !PT ;  /* 0x0000000405051212 */ /* 0x000fca00078e3cff */
[----:B------:R-:W4:Y:S01]  /*35230*/  @P1 LDG.E.U8 R59, desc[UR40][R4.64] ;  /* 0x00000028043b1981 */ /* 0x000f22000c1e1100 */
[----:B------:R-:W-:-:S03]  /*35240*/  ISETP.GT.AND P0, PT, R2, 0x24, PT ;  /* 0x000000240200780c */ /* 0x000fc60003f04270 */
[----:B----4-:R0:W-:Y:S04]  /*35250*/  STL [R1+0x244], R59 ;  /* 0x0002443b01007387 */ /* 0x0101e80000100800 */
[----:B0-----:R-:W4:Y:S04]  /*35260*/  LDL.LU R59, [R1+0x4768] ;  /* 0x00476800013b7983 */ /* 0x001f280000300800 */
[----:B------:R-:W2:Y:S04]  /*35270*/  LDL R4, [R1+0x24c0] ;  /* 0x0024c00001047983 */ /* 0x000ea80000100800 */
[----:B------:R-:W2:Y:S01]  /*35280*/  LDL R5, [R1+0x24c4] ;  /* 0x0024c40001057983 */ /* 0x000ea20000100800 */
[----:B------:R-:W-:-:S02]  /*35290*/  PRMT R58, RZ, 0x7610, R58 ;  /* 0x00007610ff3a7816 */ /* 0x000fc4000000003a */
[----:B--2---:R-:W-:-:S04]  /*352a0*/  @P0 LOP3.LUT R5, R5, R4, RZ, 0x3c, !PT ;  /* 0x0000000405050212 */ /* 0x004fc800078e3cff */
[----:B------:R-:W-:-:S04]  /*352b0*/  @P0 LOP3.LUT R4, R5, R4, RZ, 0x3c, !PT ;  /* 0x0000000405040212 */ /* 0x000fc800078e3cff */
[----:B------:R-:W-:-:S05]  /*352c0*/  @P0 LOP3.LUT R5, R5, R4, RZ, 0x3c, !PT ;  /* 0x0000000405050212 */ /* 0x000fca00078e3cff */
[----:B------:R-:W2:Y:S04]  /*352d0*/  @P0 LDG.E.U8 R58, desc[UR40][R4.64] ;  /* 0x00000028043a0981 */ /* 0x000ea8000c1e1100 */
[----:B--2---:R0:W-:Y:S04]  /*352e0*/  STL [R1+0x240], R58 ;  /* 0x0002403a01007387 */ /* 0x0041e80000100800 */
[----:B0-----:R-:W2:Y:S04]  /*352f0*/  LDL.LU R58, [R1+0x4764] ;  /* 0x00476400013a7983 */ /* 0x001ea80000300800 */
        /* <DEDUP_REMOVED lines=24> */
[----:B------:R-:W2:Y:S01]  /*35480*/  @P0 LDG.E.U8 R55, desc[UR40][R4.64] ;  /* 0x0000002804370981 */ /* 0x000ea2000c1e1100 */
[----:B------:R-:W-:-:S03]  /*35490*/  ISETP.GT.AND P1, PT, R2, 0x25, PT ;  /* 0x000000250200780c */ /* 0x000fc60003f24270 */
        /* <DEDUP_REMOVED lines=443> */
[----:B------:R0:W2:Y:S04]  /*37050*/  @P1 LDG.E.U8 R0, desc[UR40][R4.64] ;  /* 0x0000002804001981 */ /* 0x0000a8000c1e1100 */
[----:B------:R-:W0:Y:S04]  /*37060*/  LDL R4, [R1+0x2398] ;  /* 0x0023980001047983 */ /* 0x000e280000100800 */
[----:B------:R-:W0:Y:S01]  /*37070*/  LDL R5, [R1+0x239c] ;  /* 0x00239c0001057983 */ /* 0x000e220000100800 */
[----:B------:R-:W-:Y:S02]  /*37080*/  PRMT R7, RZ, 0x7610, R7 ;  /* 0x00007610ff077816 */ /* 0x000fe40000000007 */
[----:B0-----:R-:W-:-:S04]  /*37090*/  @P1 LOP3.LUT R5, R5, R4, RZ, 0x3c, !PT ;  /* 0x0000000405051212 */ /* 0x001fc800078e3cff */
[----:B------:R-:W-:-:S04]  /*370a0*/  @P1 LOP3.LUT R4, R5, R4, RZ, 0x3c, !PT ;  /* 0x0000000405041212 */ /* 0x000fc800078e3cff */
[----:B------:R-:W-:-:S05]  /*370b0*/  @P1 LOP3.LUT R5, R5, R4, RZ, 0x3c, !PT ;  /* 0x0000000405051212 */ /* 0x000fca00078e3cff */
[----:B------:R-:W3:Y:S04]  /*370c0*/  @P1 LDG.E.U8 R7, desc[UR40][R4.64] ;  /* 0x0000002804071981 */ /* 0x000ee8000c1e1100 */
[----:B--2---:R0:W-:Y:S04]  /*370d0*/  STL [R1+0xc], R0 ;  /* 0x00000c0001007387 */ /* 0x0041e80000100800 */
[----:B0-----:R-:W2:Y:S04]  /*370e0*/  LDL R0, [R1+0x231c] ;  /* 0x00231c0001007983 */ /* 0x001ea80000100800 */
[----:B---3--:R0:W-:Y:S04]  /*370f0*/  STL [R1+0x8], R7 ;  /* 0x0000080701007387 */ /* 0x0081e80000100800 */
[----:B0-----:R-:W3:Y:S04]  /*37100*/  LDL.LU R7, [R1+0x4698] ;  /* 0x0046980001077983 */ /* 0x001ee80000300800 */
        /* <DEDUP_REMOVED lines=17> */
[----:B--2---:R0:W-:Y:S04]  /*37220*/  STL [R1], R3 ;  /* 0x0000000301007387 */ /* 0x0041e80000100800 */
        /* <DEDUP_REMOVED lines=8> */
[----:B------:R-:W3:Y:S01]  /*372b0*/  LDL R5, [R1+0x2318] ;  /* 0x0023180001057983 */ /* 0x000ee20000100800 */
[----:B------:R-:W-:Y:S01]  /*372c0*/  PRMT R60, RZ, 0x7610, R60 ;  /* 0x00007610ff3c7816 */ /* 0x000fe2000000003c */
[----:B0-----:R-:W-:Y:S02]  /*372d0*/  @P2 IMAD.MOV.U32 R4, RZ, RZ, R0 ;  /* 0x000000ffff042224 */ /* 0x001fe400078e0000 */
[----:B--2---:R0:W-:Y:S01]  /*372e0*/  STL [R1+0x4674], R61 ;  /* 0x0046743d01007387 */ /* 0x0041e20000100800 */
[----:B----4-:R-:W-:-:S03]  /*372f0*/  PRMT R59, RZ, 0x7610, R59 ;  /* 0x00007610ff3b7816 */ /* 0x010fc6000000003b */
[----:B------:R-:W2:Y:S04]  /*37300*/  LDL R0, [R1+0x229c] ;  /* 0x00229c0001007983 */ /* 0x000ea80000100800 */
[----:B0-----:R-:W4:Y:S04]  /*37310*/  LDL R61, [R1+0x2314] ;  /* 0x00231400013d7983 */ /* 0x001f280000100800 */
[----:B---3--:R4:W3:Y:S04]  /*37320*/  @P2 LDG.E.U8 R60, desc[UR40][R4.64] ;  /* 0x00000028043c2981 */ /* 0x0088e8000c1e1100 */
[----:B------:R-:W2:Y:S01]  /*37330*/  LDL R5, [R1+0x2310] ;  /* 0x0023100001057983 */ /* 0x000ea20000100800 */
[----:B----4-:R-:W-:-:S03]  /*37340*/  @P2 IMAD.MOV.U32 R4, RZ, RZ, R61 ;  /* 0x000000ffff042224 */ /* 0x010fc600078e003d */
[----:B---3--:R0:W-:Y:S01]  /*37350*/  STL [R1+0x4678], R60 ;  /* 0x0046783c01007387 */ /* 0x0081e20000100800 */
[----:B------:R-:W-:-:S03]  /*37360*/  PRMT R58, RZ, 0x7610, R58 ;  /* 0x00007610ff3a7816 */ /* 0x000fc6000000003a */
[----:B------:R-:W3:Y:S04]  /*37370*/  LDL R61, [R1+0x2290] ;  /* 0x00229000013d7983 */ /* 0x000ee80000100800 */
[----:B--2---:R1:W2:Y:S04]  /*37380*/  @P2 LDG.E.U8 R59, desc[UR40][R4.64] ;  /* 0x00000028043b2981 */ /* 0x0042a8000c1e1100 */
[----:B0-----:R-:W4:Y:S04]  /*37390*/  LDL R60, [R1+0x2294] ;  /* 0x00229400013c7983 */ /* 0x001f280000100800 */
[----:B------:R-:W1:Y:S04]  /*373a0*/  LDL R4, [R1+0x2308] ;  /* 0x0023080001047983 */ /* 0x000e680000100800 */
[----:B------:R-:W1:Y:S02]  /*373b0*/  LDL R5, [R1+0x230c] ;  /* 0x00230c0001057983 */ /* 0x000e640000100800 */
[----:B-1----:R-:W-:-:S04]  /*373c0*/  @P2 LOP3.LUT R5, R5, R4, RZ, 0x3c, !PT ;  /* 0x0000000405052212 */ /* 0x002fc800078e3cff */
[----:B------:R-:W-:-:S04]  /*373d0*/  @P2 LOP3.LUT R4, R5, R4, RZ, 0x3c, !PT ;  /* 0x0000000405042212 */ /* 0x000fc800078e3cff */
[----:B------:R-:W-:Y:S01]  /*373e0*/  @P2 LOP3.LUT R5, R5, R4, RZ, 0x3c, !PT ;  /* 0x0000000405052212 */ /* 0x000fe200078e3cff */
[----:B--2---:R0:W-:Y:S04]  /*373f0*/  STL [R1+0x467c], R59 ;  /* 0x00467c3b01007387 */ /* 0x0041e80000100800 */
[----:B------:R1:W2:Y:S04]  /*37400*/  @P2 LDG.E.U8 R58, desc[UR40][R4.64] ;  /* 0x00000028043a2981 */ /* 0x0002a8000c1e1100 */
[----:B0-----:R-:W2:Y:S04]  /*37410*/  LDL R59, [R1+0x2298] ;  /* 0x00229800013b7983 */ /* 0x001ea80000100800 */
[----:B------:R-:W1:Y:S04]  /*37420*/  LDL R4, [R1+0x22a0] ;  /* 0x0022a00001047983 */ /* 0x000e680000100800 */
[----:B------:R-:W1:Y:S01]  /*37430*/  LDL R5, [R1+0x22a4] ;  /* 0x0022a40001057983 */ /* 0x000e620000100800 */
[----:B------:R-:W-:-:S02]  /*37440*/  ISETP.GT.AND P1, PT, R2, 0x35, PT ;  /* 0x000000350200780c */ /* 0x000fc40003f24270 */
[----:B------:R-:W-:Y:S02]  /*37450*/  PRMT R57, RZ, 0x7610, R57 ;  /* 0x00007610ff397816 */ /* 0x000fe40000000039 */
[----:B------:R-:W-:Y:S02]  /*37460*/  PRMT R56, RZ, 0x7610, R56 ;  /* 0x00007610ff387816 */ /* 0x000fe40000000038 */
[----:B------:R-:W-:-:S07]  /*37470*/  PRMT R55, RZ, 0x7610, R55 ;  /* 0x00007610ff377816 */ /* 0x000fce0000000037 */
[----:B-1----:R-:W-:-:S04]  /*37480*/  @P1 LOP3.LUT R5, R5, R4, RZ, 0x3c, !PT ;  /* 0x0000000405051212 */ /* 0x002fc800078e3cff */
[----:B------:R-:W-:-:S04]  /*37490*/  @P1 LOP3.LUT R4, R5, R4, RZ, 0x3c, !PT ;  /* 0x0000000405041212 */ /* 0x000fc800078e3cff */
[----:B------:R-:W-:-:S05]  /*374a0*/  @P1 LOP3.LUT R5, R5, R4, RZ, 0x3c, !PT ;  /* 0x0000000405051212 */ /* 0x000fca00078e3cff */
[----:B------:R0:W3:Y:S02]  /*374b0*/  @P1 LDG.E.U8 R57, desc[UR40][R4.64] ;  /* 0x0000002804391981 */ /* 0x0000e4000c1e1100 */
[----:B0-----:R-:W-:Y:S02]  /*374c0*/  @P1 IMAD.MOV.U32 R4, RZ, RZ, R0 ;  /* 0x000000ffff041224 */ /* 0x001fe400078e0000 */
[----:B--2---:R-:W-:-:S05]  /*374d0*/  @P1 IMAD.MOV.U32 R5, RZ, RZ, R59 ;  /* 0x000000ffff051224 */ /* 0x004fca00078e003b */
[----:B------:R4:W2:Y:S02]  /*374e0*/  @P1 LDG.E.U8 R56, desc[UR40][R4.64] ;  /* 0x0000002804381981 */ /* 0x0008a4000c1e1100 */
[----:B----4-:R-:W-:Y:S02]  /*374f0*/  @P1 IMAD.MOV.U32 R4, RZ, RZ, R60 ;  /* 0x000000ffff041224 */ /* 0x010fe400078e003c */
[----:B---3--:R-:W-:-:S05]  /*37500*/  @P1 IMAD.MOV.U32 R5, RZ, RZ, R61 ;  /* 0x000000ffff051224 */ /* 0x008fca00078e003d */
[----:B------:R-:W3:Y:S04]  /*37510*/  @P1 LDG.E.U8 R55, desc[UR40][R4.64] ;  /* 0x0000002804371981 */ /* 0x000ee8000c1e1100 */
[----:B------:R-:W-:Y:S04]  /*37520*/  STL [R1+0x4680], R58 ;  /* 0x0046803a01007387 */ /* 0x000fe80000100800 */
[----:B------:R0:W-:Y:S04]  /*37530*/  STL [R1+0x4684], R57 ;  /* 0x0046843901007387 */ /* 0x0001e80000100800 */
[----:B------:R-:W4:Y:S04]  /*37540*/  LDL R0, [R1+0x2224] ;  /* 0x0022240001007983 */ /* 0x000f280000100800 */
[----:B0-----:R-:W4:Y:S04]  /*37550*/  LDL R57, [R1+0x228c] ;  /* 0x00228c0001397983 */ /* 0x001f280000100800 */
[----:B--2---:R0:W-:Y:S04]  /*37560*/  STL [R1+0x4688], R56 ;  /* 0x0046883801007387 */ /* 0x0041e80000100800 */
[----:B------:R-:W2:Y:S04]  /*37570*/  LDL R61, [R1+0x2218] ;  /* 0x00221800013d7983 */ /* 0x000ea80000100800 */
[----:B------:R-:W2:Y:S04]  /*37580*/  LDL R60, [R1+0x221c] ;  /* 0x00221c00013c7983 */ /* 0x000ea80000100800 */
[----:B------:R-:W2:Y:S04]  /*37590*/  LDL R59, [R1+0x2210] ;  /* 0x00221000013b7983 */ /* 0x000ea80000100800 */
[----:B------:R-:W2:Y:S04]  /*375a0*/  LDL R58, [R1+0x2214] ;  /* 0x00221400013a7983 */ /* 0x000ea80000100800 */
[----:B0-----:R-:W2:Y:S04]  /*375b0*/  LDL R56, [R1+0x2288] ;  /* 0x0022880001387983 */ /* 0x001ea80000100800 */
[----:B---3--:R0:W-:Y:S04]  /*375c0*/  STL [R1+0x468c], R55 ;  /* 0x00468c3701007387 */ /* 0x0081e80000100800 */
[----:B0-----:R-:W3:Y:S01]  /*375d0*/  LDL R55, [R1+0x2220] ;  /* 0x0022200001377983 */ /* 0x001ee20000100800 */
[----:B------:R-:W-:-:S02]  /*375e0*/  ISETP.GT.AND P2, PT, R2, 0x39, PT ;  /* 0x000000390200780c */ /* 0x000fc40003f44270 */
[----:B------:R-:W-:Y:S01]  /*375f0*/  PRMT R54, RZ, 0x7610, R54 ;  /* 0x00007610ff367816 */ /* 0x000fe20000000036 */
[----:B----4-:R-:W-:Y:S02]  /*37600*/  @P1 IMAD.MOV.U32 R4, RZ, RZ, R57 ;  /* 0x000000ffff041224 */ /* 0x010fe400078e0039 */
[----:B------:R-:W4:Y:S01]  /*37610*/  LDL R57, [R1+0x2208] ;  /* 0x0022080001397983 */ /* 0x000f220000100800 */
[----:B--2---:R-:W-:-:S03]  /*37620*/  @P1 IMAD.MOV.U32 R5, RZ, RZ, R56 ;  /* 0x000000ffff051224 */ /* 0x004fc600078e0038 */
[----:B------:R-:W2:Y:S04]  /*37630*/  LDL R56, [R1+0x220c] ;  /* 0x00220c0001387983 */ /* 0x000ea80000100800 */
[----:B------:R0:W2:Y:S02]  /*37640*/  @P1 LDG.E.U8 R54, desc[UR40][R4.64] ;  /* 0x0000002804361981 */ /* 0x0000a4000c1e1100 */
[----:B0-----:R-:W-:Y:S02]  /*37650*/  @P2 IMAD.MOV.U32 R4, RZ, RZ, R0 ;  /* 0x000000ffff042224 */ /* 0x001fe400078e0000 */
[----:B------:R-:W2:Y:S01]  /*37660*/  LDL R0, [R1+0x21a4] ;  /* 0x0021a40001007983 */ /* 0x000ea20000100800 */
[----:B---3--:R-:W-:-:S03]  /*37670*/  @P2 IMAD.MOV.U32 R5, RZ, RZ, R55 ;  /* 0x000000ffff052224 */ /* 0x008fc600078e0037 */
[----:B------:R-:W3:Y:S01]  /*37680*/  LDL R55, [R1+0x21a0] ;  /* 0x0021a00001377983 */ /* 0x000ee20000100800 */
[----:B------:R-:W-:Y:S02]  /*37690*/  PRMT R53, RZ, 0x7610, R53 ;  /* 0x00007610ff357816 */ /* 0x000fe40000000035 */
[----:B------:R-:W-:-:S04]  /*376a0*/  PRMT R52, RZ, 0x7610, R52 ;  /* 0x00007610ff347816 */ /* 0x000fc80000000034 */
[----:B------:R0:W3:Y:S01]  /*376b0*/  @P2 LDG.E.U8 R53, desc[UR40][R4.64] ;  /* 0x0000002804352981 */ /* 0x0000e2000c1e1100 */
[----:B------:R-:W-:Y:S02]  /*376c0*/  ISETP.GT.AND P3, PT, R2, 0x3d, PT ;  /* 0x0000003d0200780c */ /* 0x000fe40003f64270 */
[----:B------:R-:W-:Y:S01]  /*376d0*/  PRMT R51, RZ, 0x7610, R51 ;  /* 0x00007610ff337816 */ /* 0x000fe20000000033 */
[----:B0-----:R-:W-:Y:S02]  /*376e0*/  @P2 IMAD.MOV.U32 R4, RZ, RZ, R60 ;  /* 0x000000ffff042224 */ /* 0x001fe400078e003c */
[----:B------:R-:W-:Y:S01]  /*376f0*/  @P2 IMAD.MOV.U32 R5, RZ, RZ, R61 ;  /* 0x000000ffff052224 */ /* 0x000fe200078e003d */
[----:B------:R-:W3:Y:S04]  /*37700*/  LDL R60, [R1+0x219c] ;  /* 0x00219c00013c7983 */ /* 0x000ee80000100800 */
[----:B------:R-:W3:Y:S04]  /*37710*/  LDL R61, [R1+0x2198] ;  /* 0x00219800013d7983 */ /* 0x000ee80000100800 */
[----:B------:R0:W3:Y:S01]  /*37720*/  @P2 LDG.E.U8 R52, desc[UR40][R4.64] ;  /* 0x0000002804342981 */ /* 0x0000e2000c1e1100 */
[----:B------:R-:W-:Y:S01]  /*37730*/  PRMT R50, RZ, 0x7610, R50 ;  /* 0x00007610ff327816 */ /* 0x000fe20000000032 */
[----:B0-----:R-:W-:-:S02]  /*37740*/  @P2 IMAD.MOV.U32 R4, RZ, RZ, R58 ;  /* 0x000000ffff042224 */ /* 0x001fc400078e003a */
[----:B------:R-:W-:Y:S01]  /*37750*/  @P2 IMAD.MOV.U32 R5, RZ, RZ, R59 ;  /* 0x000000ffff052224 */ /* 0x000fe200078e003b */
[----:B------:R-:W3:Y:S04]  /*37760*/  LDL R58, [R1+0x2194] ;  /* 0x00219400013a7983 */ /* 0x000ee80000100800 */
[----:B------:R-:W3:Y:S04]  /*37770*/  LDL R59, [R1+0x2190] ;  /* 0x00219000013b7983 */ /* 0x000ee80000100800 */
[----:B------:R4:W3:Y:S02]  /*37780*/  @P2 LDG.E.U8 R51, desc[UR40][R4.64] ;  /* 0x0000002804332981 */ /* 0x0008e4000c1e1100 */
[----:B----4-:R-:W-:-:S02]  /*37790*/  @P2 IMAD.MOV.U32 R5, RZ, RZ, R57 ;  /* 0x000000ffff052224 */ /* 0x010fc400078e0039 */
[----:B------:R-:W4:Y:S01]  /*377a0*/  LDL R57, [R1+0x2188] ;  /* 0x0021880001397983 */ /* 0x000f220000100800 */
[----:B--2---:R-:W-:-:S03]  /*377b0*/  @P2 IMAD.MOV.U32 R4, RZ, RZ, R56 ;  /* 0x000000ffff042224 */ /* 0x004fc600078e0038 */
[----:B------:R-:W2:Y:S04]  /*377c0*/  LDL R56, [R1+0x218c] ;  /* 0x00218c0001387983 */ /* 0x000ea80000100800 */
[----:B------:R0:W2:Y:S02]  /*377d0*/  @P2 LDG.E.U8 R50, desc[UR40][R4.64] ;  /* 0x0000002804322981 */ /* 0x0000a4000c1e1100 */
[----:B0-----:R-:W-:Y:S02]  /*377e0*/  @P3 IMAD.MOV.U32 R4, RZ, RZ, R0 ;  /* 0x000000ffff043224 */ /* 0x001fe400078e0000 */
[----:B---3--:R-:W-:Y:S01]  /*377f0*/  @P3 IMAD.MOV.U32 R5, RZ, RZ, R55 ;  /* 0x000000ffff053224 */ /* 0x008fe200078e0037 */
[----:B------:R-:W3:Y:S04]  /*37800*/  LDL R0, [R1+0x2384] ;  /* 0x0023840001007983 */ /* 0x000ee80000100800 */
[----:B------:R-:W3:Y:S01]  /*37810*/  LDL R55, [R1+0x2380] ;  /* 0x0023800001377983 */ /* 0x000ee20000100800 */
[----:B------:R-:W-:-:S02]  /*37820*/  PRMT R49, RZ, 0x7610, R49 ;  /* 0x00007610ff317816 */ /* 0x000fc40000000031 */
[----:B------:R-:W-:-:S04]  /*37830*/  PRMT R48, RZ, 0x7610, R48 ;  /* 0x00007610ff307816 */ /* 0x000fc80000000030 */
[----:B------:R0:W3:Y:S01]  /*37840*/  @P3 LDG.E.U8 R49, desc[UR40][R4.64] ;  /* 0x0000002804313981 */ /* 0x0000e2000c1e1100 */
[----:B------:R-:W-:Y:S02]  /*37850*/  ISETP.GT.AND P1, PT, R2, 0x2e, PT ;  /* 0x0000002e0200780c */ /* 0x000fe40003f24270 */
[----:B------:R-:W-:Y:S01]  /*37860*/  PRMT R47, RZ, 0x7610, R47 ;  /* 0x00007610ff2f7816 */ /* 0x000fe2000000002f */
[----:B0-----:R-:W-:Y:S02]  /*37870*/  @P3 IMAD.MOV.U32 R4, RZ, RZ, R60 ;  /* 0x000000ffff043224 */ /* 0x001fe400078e003c */
[----:B------:R-:W-:Y:S01]  /*37880*/  @P3 IMAD.MOV.U32 R5, RZ, RZ, R61 ;  /* 0x000000ffff053224 */ /* 0x000fe200078e003d */
[----:B------:R-:W-:Y:S02]  /*37890*/  PRMT R46, RZ, 0x7610, R46 ;  /* 0x00007610ff2e7816 */ /* 0x000fe4000000002e */
[----:B------:R-:W-:Y:S01]  /*378a0*/  PRMT R45, RZ, 0x7610, R45 ;  /* 0x00007610ff2d7816 */ /* 0x000fe2000000002d */
[----:B------:R-:W3:Y:S04]  /*378b0*/  LDL R60, [R1+0x2378] ;  /* 0x00237800013c7983 */ /* 0x000ee80000100800 */
[----:B------:R0:W3:Y:S04]  /*378c0*/  @P3 LDG.E.U8 R48, desc[UR40][R4.64] ;  /* 0x0000002804303981 */ /* 0x0000e8000c1e1100 */
[----:B------:R-:W3:Y:S01]  /*378d0*/  LDL R61, [R1+0x2370] ;  /* 0x00237000013d7983 */ /* 0x000ee20000100800 */
        /* <DEDUP_REMOVED lines=10> */
[----:B---3--:R-:W-:Y:S02]  /*37980*/  @P1 IMAD.MOV.U32 R4, RZ, RZ, R0 ;  /* 0x000000ffff041224 */ /* 0x008fe400078e0000 */
[----:B------:R-:W-:Y:S01]  /*37990*/  @P1 IMAD.MOV.U32 R5, RZ, RZ, R55 ;  /* 0x000000ffff051224 */ /* 0x000fe200078e0037 */
[----:B------:R-:W3:Y:S04]  /*379a0*/  LDL R0, [R1+0x2304] ;  /* 0x0023040001007983 */ /* 0x000ee80000100800 */
[----:B------:R-:W2:Y:S04]  /*379b0*/  LDL R55, [R1+0x2300] ;  /* 0x0023000001377983 */ /* 0x000ea80000100800 */
[----:B------:R0:W2:Y:S02]  /*379c0*/  @P1 LDG.E.U8 R45, desc[UR40][R4.64] ;  /* 0x00000028042d1981 */ /* 0x0000a4000c1e1100 */
[----:B0-----:R-:W-:-:S02]  /*379d0*/  @P1 IMAD.MOV.U32 R5, RZ, RZ, R60 ;  /* 0x000000ffff051224 */ /* 0x001fc400078e003c */
[----:B------:R-:W-:Y:S01]  /*379e0*/  @P1 IMAD.MOV.U32 R4, RZ, RZ, R59 ;  /* 0x000000ffff041224 */ /* 0x000fe200078e003b */
[----:B--2---:R0:W-:Y:S04]  /*379f0*/  STL [R1+0x4670], R45 ;  /* 0x0046702d01007387 */ /* 0x0041e80000100800 */
[----:B------:R-:W2:Y:S04]  /*37a00*/  LDL R60, [R1+0x22f8] ;  /* 0x0022f800013c7983 */ /* 0x000ea80000100800 */
[----:B------:R-:W2:Y:S01]  /*37a10*/  LDL R59, [R1+0x22fc] ;  /* 0x0022fc00013b7983 */ /* 0x000ea20000100800 */
[----:B------:R-:W-:-:S02]  /*37a20*/  PRMT R44, RZ, 0x7610, R44 ;  /* 0x00007610ff2c7816 */ /* 0x000fc4000000002c */
[----:B------:R-:W-:Y:S02]  /*37a30*/  ISETP.GT.AND P2, PT, R2, 0x32, PT ;  /* 0x000000320200780c */ /* 0x000fe40003f44270 */
[----:B------:R-:W-:Y:S02]  /*37a40*/  PRMT R43, RZ, 0x7610, R43 ;  /* 0x00007610ff2b7816 */ /* 0x000fe4000000002b */
[----:B------:R1:W2:Y:S04]  /*37a50*/  @P1 LDG.E.U8 R44, desc[UR40][R4.64] ;  /* 0x00000028042c1981 */ /* 0x0002a8000c1e1100 */
[----:B0-----:R-:W2:Y:S01]  /*37a60*/  LDL R45, [R1+0x22f4] ;  /* 0x0022f400012d7983 */ /* 0x001ea20000100800 */
[----:B------:R-:W-:Y:S01]  /*37a70*/  PRMT R42, RZ, 0x7610, R42 ;  /* 0x00007610ff2a7816 */ /* 0x000fe2000000002a */
[----:B-1----:R-:W-:-:S02]  /*37a80*/  @P1 IMAD.MOV.U32 R4, RZ, RZ, R58 ;  /* 0x000000ffff041224 */ /* 0x002fc400078e003a */
[----:B------:R-:W-:Y:S01]  /*37a90*/  @P1 IMAD.MOV.U32 R5, RZ, RZ, R61 ;  /* 0x000000ffff051224 */ /* 0x000fe200078e003d */
[----:B------:R-:W2:Y:S04]  /*37aa0*/  LDL R58, [R1+0x22f0] ;  /* 0x0022f000013a7983 */ /* 0x000ea80000100800 */
[----:B------:R0:W2:Y:S01]  /*37ab0*/  @P1 LDG.E.U8 R43, desc[UR40][R4.64] ;  /* 0x00000028042b1981 */ /* 0x0000a2000c1e1100 */
[----:B------:R-:W-:Y:S01]  /*37ac0*/  PRMT R41, RZ, 0x7610, R41 ;  /* 0x00007610ff297816 */ /* 0x000fe20000000029 */
[----:B0-----:R-:W-:Y:S02]  /*37ad0*/  @P1 IMAD.MOV.U32 R4, RZ, RZ, R56 ;  /* 0x000000ffff041224 */ /* 0x001fe400078e0038 */
[----:B----4-:R-:W-:Y:S01]  /*37ae0*/  @P1 IMAD.MOV.U32 R5, RZ, RZ, R57 ;  /* 0x000000ffff051224 */ /* 0x010fe200078e0039 */
[----:B------:R-:W4:Y:S04]  /*37af0*/  LDL R56, [R1+0x22ec] ;  /* 0x0022ec0001387983 */ /* 0x000f280000100800 */
[----:B------:R-:W4:Y:S04]  /*37b00*/  LDL R57, [R1+0x22e8] ;  /* 0x0022e80001397983 */ /* 0x000f280000100800 */
[----:B------:R3:W4:Y:S02]  /*37b10*/  @P1 LDG.E.U8 R42, desc[UR40][R4.64] ;  /* 0x00000028042a1981 */ /* 0x000724000c1e1100 */
[----:B---3--:R-:W-:-:S02]  /*37b20*/  @P2 IMAD.MOV.U32 R4, RZ, RZ, R0 ;  /* 0x000000ffff042224 */ /* 0x008fc400078e0000 */
[----:B------:R-:W-:Y:S01]  /*37b30*/  @P2 IMAD.MOV.U32 R5, RZ, RZ, R55 ;  /* 0x000000ffff052224 */ /* 0x000fe200078e0037 */
[----:B------:R-:W3:Y:S04]  /*37b40*/  LDL R0, [R1+0x2284] ;  /* 0x0022840001007983 */ /* 0x000ee80000100800 */
[----:B------:R-:W3:Y:S04]  /*37b50*/  LDL R55, [R1+0x2280] ;  /* 0x0022800001377983 */ /* 0x000ee80000100800 */
[----:B------:R2:W3:Y:S02]  /*37b60*/  @P2 LDG.E.U8 R41, desc[UR40][R4.64] ;  /* 0x0000002804292981 */ /* 0x0004e4000c1e1100 */
[----:B--2---:R-:W-:-:S02]  /*37b70*/  @P2 IMAD.MOV.U32 R5, RZ, RZ, R60 ;  /* 0x000000ffff052224 */ /* 0x004fc400078e003c */
[----:B------:R-:W-:Y:S01]  /*37b80*/  @P2 IMAD.MOV.U32 R4, RZ, RZ, R59 ;  /* 0x000000ffff042224 */ /* 0x000fe200078e003b */
[----:B------:R-:W2:Y:S04]  /*37b90*/  LDL R60, [R1+0x2278] ;  /* 0x00227800013c7983 */ /* 0x000ea80000100800 */
[----:B------:R-:W2:Y:S01]  /*37ba0*/  LDL R59, [R1+0x227c] ;  /* 0x00227c00013b7983 */ /* 0x000ea20000100800 */
[----:B------:R-:W-:Y:S02]  /*37bb0*/  PRMT R40, RZ, 0x7610, R40 ;  /* 0x00007610ff287816 */ /* 0x000fe40000000028 */
[----:B------:R-:W-:Y:S02]  /*37bc0*/  ISETP.GT.AND P1, PT, R2, 0x36, PT ;  /* 0x000000360200780c */ /* 0x000fe40003f24270 */
[----:B------:R-:W-:-:S02]  /*37bd0*/  PRMT R39, RZ, 0x7610, R39 ;  /* 0x00007610ff277816 */ /* 0x000fc40000000027 */
[----:B------:R0:W2:Y:S01]  /*37be0*/  @P2 LDG.E.U8 R40, desc[UR40][R4.64] ;  /* 0x0000002804282981 */ /* 0x0000a2000c1e1100 */
[----:B------:R-:W-:Y:S01]  /*37bf0*/  PRMT R38, RZ, 0x7610, R38 ;  /* 0x00007610ff267816 */ /* 0x000fe20000000026 */
[----:B0-----:R-:W-:Y:S02]  /*37c00*/  @P2 IMAD.MOV.U32 R4, RZ, RZ, R45 ;  /* 0x000000ffff042224 */ /* 0x001fe400078e002d */
[----:B------:R-:W-:Y:S01]  /*37c10*/  @P2 IMAD.MOV.U32 R5, RZ, RZ, R58 ;  /* 0x000000ffff052224 */ /* 0x000fe200078e003a */
[----:B------:R-:W2:Y:S04]  /*37c20*/  LDL R45, [R1+0x2274] ;  /* 0x00227400012d7983 */ /* 0x000ea80000100800 */
[----:B------:R-:W2:Y:S04]  /*37c30*/  LDL R58, [R1+0x2270] ;  /* 0x00227000013a7983 */ /* 0x000ea80000100800 */
[----:B------:R4:W2:Y:S01]  /*37c40*/  @P2 LDG.E.U8 R39, desc[UR40][R4.64] ;  /* 0x0000002804272981 */ /* 0x0008a2000c1e1100 */
[----:B------:R-:W-:Y:S01]  /*37c50*/  PRMT R37, RZ, 0x7610, R37 ;  /* 0x00007610ff257816 */ /* 0x000fe20000000025 */
[----:B----4-:R-:W-:-:S02]  /*37c60*/  @P2 IMAD.MOV.U32 R4, RZ, RZ, R56 ;  /* 0x000000ffff042224 */ /* 0x010fc400078e0038 */
[----:B------:R-:W-:Y:S01]  /*37c70*/  @P2 IMAD.MOV.U32 R5, RZ, RZ, R57 ;  /* 0x000000ffff052224 */ /* 0x000fe200078e0039 */
        /* <DEDUP_REMOVED lines=63> */
[----:B------:R-:W-:-:S04]  /*38070*/  PRMT R27, RZ, 0x7610, R27 ;  /* 0x00007610ff1b7816 */ /* 0x000fc8000000001b */
[----:B------:R0:W2:Y:S01]  /*38080*/  @P3 LDG.E.U8 R28, desc[UR40][R4.64] ;  /* 0x00000028041c3981 */ /* 0x0000a2000c1e1100 */
[----:B------:R-:W-:Y:S02]  /*38090*/  ISETP.GT.AND P1, PT, R2, 0x2f, PT ;  /* 0x0000002f0200780c */ /* 0x000fe40003f24270 */
[----:B------:R-:W-:Y:S01]  /*380a0*/  PRMT R26, RZ, 0x7610, R26 ;  /* 0x00007610ff1a7816 */ /* 0x000fe2000000001a */
[----:B0-----:R-:W-:Y:S02]  /*380b0*/  @P3 IMAD.MOV.U32 R4, RZ, RZ, R45 ;  /* 0x000000ffff043224 */ /* 0x001fe400078e002d */
[----:B------:R-:W-:Y:S01]  /*380c0*/  @P3 IMAD.MOV.U32 R5, RZ, RZ, R58 ;  /* 0x000000ffff053224 */ /* 0x000fe200078e003a */
[----:B------:R-:W-:Y:S02]  /*380d0*/  PRMT R25, RZ, 0x7610, R25 ;  /* 0x00007610ff197816 */ /* 0x000fe40000000019 */
[----:B------:R-:W-:Y:S01]  /*380e0*/  PRMT R24, RZ, 0x7610, R24 ;  /* 0x00007610ff187816 */ /* 0x000fe20000000018 */
[----:B------:R-:W2:Y:S04]  /*380f0*/  LDL R58, [R1+0x2358] ;  /* 0x00235800013a7983 */ /* 0x000ea80000100800 */
[----:B------:R4:W2:Y:S04]  /*38100*/  @P3 LDG.E.U8 R27, desc[UR40][R4.64] ;  /* 0x00000028041b3981 */ /* 0x0008a8000c1e1100 */
[----:B------:R-:W2:Y:S01]  /*38110*/  LDL R45, [R1+0x235c] ;  /* 0x00235c00012d7983 */ /* 0x000ea20000100800 */
        /* <DEDUP_REMOVED lines=11> */
[----:B------:R-:W-:-:S05]  /*381d0*/  @P1 IMAD.MOV.U32 R4, RZ, RZ, R59 ;  /* 0x000000ffff041224 */ /* 0x000fca00078e003b */
[----:B------:R0:W2:Y:S01]  /*381e0*/  @P1 LDG.E.U8 R24, desc[UR40][R4.64] ;  /* 0x0000002804181981 */ /* 0x0000a2000c1e1100 */
[----:B------:R-:W-:Y:S01]  /*381f0*/  PRMT R23, RZ, 0x7610, R23 ;  /* 0x00007610ff177816 */ /* 0x000fe20000000017 */
[----:B0-----:R-:W-:Y:S02]  /*38200*/  @P1 IMAD.MOV.U32 R5, RZ, RZ, R58 ;  /* 0x000000ffff051224 */ /* 0x001fe400078e003a */
[----:B------:R-:W-:-:S05]  /*38210*/  @P1 IMAD.MOV.U32 R4, RZ, RZ, R45 ;  /* 0x000000ffff041224 */ /* 0x000fca00078e002d */
[----:B------:R4:W4:Y:S04]  /*38220*/  @P1 LDG.E.U8 R23, desc[UR40][R4.64] ;  /* 0x0000002804171981 */ /* 0x000928000c1e1100 */
[----:B---3--:R0:W-:Y:S04]  /*38230*/  STL [R1+0x45f8], R25 ;  /* 0x0045f81901007387 */ /* 0x0081e80000100800 */
[----:B--2---:R1:W-:Y:S04]  /*38240*/  STL [R1+0x45fc], R24 ;  /* 0x0045fc1801007387 */ /* 0x0043e80000100800 */
[----:B------:R-:W2:Y:S04]  /*38250*/  LDL R45, [R1+0x22e0] ;  /* 0x0022e000012d7983 */ /* 0x000ea80000100800 */
[----:B0-----:R-:W3:Y:S01]  /*38260*/  LDL R25, [R1+0x22e4] ;  /* 0x0022e40001197983 */ /* 0x001ee20000100800 */
[----:B------:R-:W-:-:S02]  /*38270*/  ISETP.GT.AND P0, PT, R2, 0x33, PT ;  /* 0x000000330200780c */ /* 0x000fc40003f04270 */
[----:B------:R-:W-:Y:S01]  /*38280*/  PRMT R22, RZ, 0x7610, R22 ;  /* 0x00007610ff167816 */ /* 0x000fe20000000016 */
[----:B----4-:R-:W-:Y:S02]  /*38290*/  @P1 IMAD.MOV.U32 R4, RZ, RZ, R56 ;  /* 0x000000ffff041224 */ /* 0x010fe400078e0038 */
[----:B------:R-:W-:Y:S01]  /*382a0*/  @P1 IMAD.MOV.U32 R5, RZ, RZ, R57 ;  /* 0x000000ffff051224 */ /* 0x000fe200078e0039 */
[----:B------:R-:W-:-:S04]  /*382b0*/  PRMT R21, RZ, 0x7610, R21 ;  /* 0x00007610ff157816 */ /* 0x000fc80000000015 */
[----:B------:R0:W4:Y:S01]  /*382c0*/  @P1 LDG.E.U8 R22, desc[UR40][R4.64] ;  /* 0x0000002804161981 */ /* 0x000122000c1e1100 */
[----:B------:R-:W-:Y:S01]  /*382d0*/  PRMT R20, RZ, 0x7610, R20 ;  /* 0x00007610ff147816 */ /* 0x000fe20000000014 */
[----:B0-----:R-:W-:Y:S02]  /*382e0*/  @P1 IMAD.MOV.U32 R4, RZ, RZ, R0 ;  /* 0x000000ffff041224 */ /* 0x001fe400078e0000 */
[----:B------:R-:W-:-:S05]  /*382f0*/  @P1 IMAD.MOV.U32 R5, RZ, RZ, R55 ;  /* 0x000000ffff051224 */ /* 0x000fca00078e0037 */
[----:B------:R2:W4:Y:S04]  /*38300*/  @P1 LDG.E.U8 R21, desc[UR40][R4.64] ;  /* 0x0000002804151981 */ /* 0x000528000c1e1100 */
[----:B------:R0:W-:Y:S04]  /*38310*/  STL [R1+0x4600], R23 ;  /* 0x0046001701007387 */ /* 0x0001e80000100800 */
[----:B-1----:R-:W4:Y:S04]  /*38320*/  LDL R24, [R1+0x22d8] ;  /* 0x0022d80001187983 */ /* 0x002f280000100800 */
[----:B0-----:R-:W4:Y:S01]  /*38330*/  LDL R23, [R1+0x22dc] ;  /* 0x0022dc0001177983 */ /* 0x001f220000100800 */
[----:B--2---:R-:W-:-:S02]  /*38340*/  @P0 IMAD.MOV.U32 R5, RZ, RZ, R45 ;  /* 0x000000ffff050224 */ /* 0x004fc400078e002d */
[----:B---3--:R-:W-:-:S05]  /*38350*/  @P0 IMAD.MOV.U32 R4, RZ, RZ, R25 ;  /* 0x000000ffff040224 */ /* 0x008fca00078e0019 */
[----:B------:R0:W2:Y:S04]  /*38360*/  @P0 LDG.E.U8 R20, desc[UR40][R4.64] ;  /* 0x0000002804140981 */ /* 0x0000a8000c1e1100 */
[----:B----4-:R1:W-:Y:S04]  /*38370*/  STL [R1+0x4604], R22 ;  /* 0x0046041601007387 */ /* 0x0103e80000100800 */
[----:B------:R-:W3:Y:S04]  /*38380*/  LDL R0, [R1+0x22d4] ;  /* 0x0022d40001007983 */ /* 0x000ee80000100800 */
[----:B-1----:R-:W4:Y:S04]  /*38390*/  LDL R22, [R1+0x22d0] ;  /* 0x0022d00001167983 */ /* 0x002f280000100800 */
[----:B------:R1:W-:Y:S04]  /*383a0*/  STL [R1+0x4608], R21 ;  /* 0x0046081501007387 */ /* 0x0003e80000100800 */
[----:B------:R-:W4:Y:S04]  /*383b0*/  LDL R55, [R1+0x22c8] ;  /* 0x0022c80001377983 */ /* 0x000f280000100800 */
[----:B------:R-:W4:Y:S01]  /*383c0*/  LDL R45, [R1+0x22cc] ;  /* 0x0022cc00012d7983 */ /* 0x000f220000100800 */
[----:B0-----:R-:W-:Y:S01]  /*383d0*/  @P0 IMAD.MOV.U32 R5, RZ, RZ, R24 ;  /* 0x000000ffff050224 */ /* 0x001fe200078e0018 */
[----:B------:R-:W-:Y:S01]  /*383e0*/  PRMT R19, RZ, 0x7610, R19 ;  /* 0x00007610ff137816 */ /* 0x000fe20000000013 */
[----:B------:R-:W-:-:S05]  /*383f0*/  @P0 IMAD.MOV.U32 R4, RZ, RZ, R23 ;  /* 0x000000ffff040224 */ /* 0x000fca00078e0017 */
[----:B------:R3:W4:Y:S04]  /*38400*/  @P0 LDG.E.U8 R19, desc[UR40][R4.64] ;  /* 0x0000002804130981 */ /* 0x000728000c1e1100 */
[----:B--2---:R0:W-:Y:S04]  /*38410*/  STL [R1+0x460c], R20 ;  /* 0x00460c1401007387 */ /* 0x0041e80000100800 */
[----:B------:R-:W2:Y:S04]  /*38420*/  LDL R25, [R1+0x2260] ;  /* 0x0022600001197983 */ /* 0x000ea80000100800 */
[----:B------:R-:W2:Y:S01]  /*38430*/  LDL R24, [R1+0x2264] ;  /* 0x0022640001187983 */ /* 0x000ea20000100800 */
[----:B------:R-:W-:-:S02]  /*38440*/  ISETP.GT.AND P1, PT, R2, 0x37, PT ;  /* 0x000000370200780c */ /* 0x000fc40003f24270 */
[----:B------:R-:W-:Y:S01]  /*38450*/  PRMT R18, RZ, 0x7610, R18 ;  /* 0x00007610ff127816 */ /* 0x000fe20000000012 */
[----:B---3--:R-:W-:Y:S01]  /*38460*/  @P0 IMAD.MOV.U32 R4, RZ, RZ, R0 ;  /* 0x000000ffff040224 */ /* 0x008fe200078e0000 */
[----:B------:R-:W-:Y:S01]  /*38470*/  PRMT R17, RZ, 0x7610, R17 ;  /* 0x00007610ff117816 */ /* 0x000fe20000000011 */
[----:B----4-:R-:W-:-:S05]  /*38480*/  @P0 IMAD.MOV.U32 R5, RZ, RZ, R22 ;  /* 0x000000ffff050224 */ /* 0x010fca00078e0016 */
[----:B------:R3:W4:Y:S01]  /*38490*/  @P0 LDG.E.U8 R18, desc[UR40][R4.64] ;  /* 0x0000002804120981 */ /* 0x000722000c1e1100 */
[----:B------:R-:W-:Y:S01]  /*384a0*/  PRMT R16, RZ, 0x7610, R16 ;  /* 0x00007610ff107816 */ /* 0x000fe20000000010 */
[----:B---3--:R-:W-:Y:S02]  /*384b0*/  @P0 IMAD.MOV.U32 R4, RZ, RZ, R45 ;  /* 0x000000ffff040224 */ /* 0x008fe400078e002d */
[----:B------:R-:W-:-:S05]  /*384c0*/  @P0 IMAD.MOV.U32 R5, RZ, RZ, R55 ;  /* 0x000000ffff050224 */ /* 0x000fca00078e0037 */
[----:B------:R2:W3:Y:S04]  /*384d0*/  @P0 LDG.E.U8 R17, desc[UR40][R4.64] ;  /* 0x0000002804110981 */ /* 0x0004e8000c1e1100 */
[----:B------:R0:W-:Y:S04]  /*384e0*/  STL [R1+0x4610], R19 ;  /* 0x0046101301007387 */ /* 0x0001e80000100800 */
[----:B------:R-:W3:Y:S04]  /*384f0*/  LDL R23, [R1+0x2258] ;  /* 0x0022580001177983 */ /* 0x000ee80000100800 */
[----:B------:R-:W3:Y:S04]  /*38500*/  LDL R22, [R1+0x225c] ;  /* 0x00225c0001167983 */ /* 0x000ee80000100800 */
[----:B-1----:R-:W3:Y:S04]  /*38510*/  LDL R21, [R1+0x2250] ;  /* 0x0022500001157983 */ /* 0x002ee80000100800 */
[----:B------:R-:W3:Y:S01]  /*38520*/  LDL R0, [R1+0x2254] ;  /* 0x0022540001007983 */ /* 0x000ee20000100800 */
[----:B--2---:R-:W-:-:S02]  /*38530*/  @P1 IMAD.MOV.U32 R5, RZ, RZ, R25 ;  /* 0x000000ffff051224 */ /* 0x004fc400078e0019 */
[----:B------:R-:W-:-:S05]  /*38540*/  @P1 IMAD.MOV.U32 R4, RZ, RZ, R24 ;  /* 0x000000ffff041224 */ /* 0x000fca00078e0018 */
[----:B------:R1:W2:Y:S04]  /*38550*/  @P1 LDG.E.U8 R16, desc[UR40][R4.64] ;  /* 0x0000002804101981 */ /* 0x0002a8000c1e1100 */
[----:B----4-:R4:W-:Y:S04]  /*38560*/  STL [R1+0x4614], R18 ;  /* 0x0046141201007387 */ /* 0x0109e80000100800 */
[----:B0-----:R-:W4:Y:S04]  /*38570*/  LDL R20, [R1+0x2248] ;  /* 0x0022480001147983 */ /* 0x001f280000100800 */
[----:B------:R-:W4:Y:S04]  /*38580*/  LDL R19, [R1+0x224c] ;  /* 0x00224c0001137983 */ /* 0x000f280000100800 */
[----:B---3--:R-:W-:Y:S01]  /*38590*/  STL [R1+0x4618], R17 ;  /* 0x0046181101007387 */ /* 0x008fe20000100800 */
[----:B------:R-:W-:Y:S01]  /*385a0*/  PRMT R15, RZ, 0x7610, R15 ;  /* 0x00007610ff0f7816 */ /* 0x000fe2000000000f */
[----:B-1----:R-:W-:-:S02]  /*385b0*/  @P1 IMAD.MOV.U32 R5, RZ, RZ, R23 ;  /* 0x000000ffff051224 */ /* 0x002fc400078e0017 */
[----:B------:R-:W-:-:S05]  /*385c0*/  @P1 IMAD.MOV.U32 R4, RZ, RZ, R22 ;  /* 0x000000ffff041224 */ /* 0x000fca00078e0016 */
[----:B------:R0:W3:Y:S04]  /*385d0*/  @P1 LDG.E.U8 R15, desc[UR40][R4.64] ;  /* 0x00000028040f1981 */ /* 0x0000e8000c1e1100 */
[----:B--2---:R1:W-:Y:S04]  /*385e0*/  STL [R1+0x461c], R16 ;  /* 0x00461c1001007387 */ /* 0x0043e80000100800 */
[----:B----4-:R-:W2:Y:S04]  /*385f0*/  LDL R18, [R1+0x21e0] ;  /* 0x0021e00001127983 */ /* 0x010ea80000100800 */
[----:B-1----:R-:W4:Y:S01]  /*38600*/  LDL R16, [R1+0x21e4] ;  /* 0x0021e40001107983 */ /* 0x002f220000100800 */
[----:B------:R-:W-:Y:S01]  /*38610*/  PRMT R14, RZ, 0x7610, R14 ;  /* 0x00007610ff0e7816 */ /* 0x000fe2000000000e */
[----:B0-----:R-:W-:-:S02]  /*38620*/  @P1 IMAD.MOV.U32 R4, RZ, RZ, R0 ;  /* 0x000000ffff041224 */ /* 0x001fc400078e0000 */
[----:B------:R-:W-:-:S05]  /*38630*/  @P1 IMAD.MOV.U32 R5, RZ, RZ, R21 ;  /* 0x000000ffff051224 */ /* 0x000fca00078e0015 */
[----:B------:R0:W4:Y:S01]  /*38640*/  @P1 LDG.E.U8 R14, desc[UR40][R4.64] ;  /* 0x00000028040e1981 */ /* 0x000122000c1e1100 */
[----:B------:R-:W-:Y:S02]  /*38650*/  ISETP.GT.AND P0, PT, R2, 0x3b, PT ;  /* 0x0000003b0200780c */ /* 0x000fe40003f04270 */
[----:B------:R-:W-:Y:S01]  /*38660*/  PRMT R13, RZ, 0x7610, R13 ;  /* 0x00007610ff0d7816 */ /* 0x000fe2000000000d */
[----:B0-----:R-:W-:Y:S02]  /*38670*/  @P1 IMAD.MOV.U32 R4, RZ, RZ, R19 ;  /* 0x000000ffff041224 */ /* 0x001fe400078e0013 */
[----:B------:R-:W-:-:S05]  /*38680*/  @P1 IMAD.MOV.U32 R5, RZ, RZ, R20 ;  /* 0x000000ffff051224 */ /* 0x000fca00078e0014 */
[----:B------:R2:W4:Y:S01]  /*38690*/  @P1 LDG.E.U8 R13, desc[UR40][R4.64] ;  /* 0x00000028040d1981 */ /* 0x000522000c1e1100 */
[----:B------:R-:W-:-:S03]  /*386a0*/  PRMT R12, RZ, 0x7610, R12 ;  /* 0x00007610ff0c7816 */ /* 0x000fc6000000000c */
[----:B---3--:R0:W-:Y:S04]  /*386b0*/  STL [R1+0x4620], R15 ;  /* 0x0046200f01007387 */ /* 0x0081e80000100800 */
[----:B------:R-:W3:Y:S04]  /*386c0*/  LDL R0, [R1+0x21dc] ;  /* 0x0021dc0001007983 */ /* 0x000ee80000100800 */
[----:B------:R-:W3:Y:S04]  /*386d0*/  LDL R23, [R1+0x21d8] ;  /* 0x0021d80001177983 */ /* 0x000ee80000100800 */
[----:B------:R-:W3:Y:S01]  /*386e0*/  LDL R21, [R1+0x21d4] ;  /* 0x0021d40001157983 */ /* 0x000ee20000100800 */
[----:B--2---:R-:W-:-:S02]  /*386f0*/  @P0 IMAD.MOV.U32 R5, RZ, RZ, R18 ;  /* 0x000000ffff050224 */ /* 0x004fc400078e0012 */
[----:B----4-:R-:W-:-:S05]  /*38700*/  @P0 IMAD.MOV.U32 R4, RZ, RZ, R16 ;  /* 0x000000ffff040224 */ /* 0x010fca00078e0010 */
[----:B------:R3:W2:Y:S04]  /*38710*/  @P0 LDG.E.U8 R12, desc[UR40][R4.64] ;  /* 0x00000028040c0981 */ /* 0x0006a8000c1e1100 */
[----:B------:R-:W-:Y:S04]  /*38720*/  STL [R1+0x4624], R14 ;  /* 0x0046240e01007387 */ /* 0x000fe80000100800 */
[----:B------:R-:W4:Y:S04]  /*38730*/  LDL R22, [R1+0x21d0] ;  /* 0x0021d00001167983 */ /* 0x000f280000100800 */
[----:B------:R-:W4:Y:S04]  /*38740*/  LDL R20, [R1+0x21c8] ;  /* 0x0021c80001147983 */ /* 0x000f280000100800 */
[----:B------:R-:W4:Y:S04]  /*38750*/  LDL R19, [R1+0x21cc] ;  /* 0x0021cc0001137983 */ /* 0x000f280000100800 */
[----:B------:R-:W4:Y:S04]  /*38760*/  LDL R17, [R1+0x2164] ;  /* 0x0021640001117983 */ /* 0x000f280000100800 */
[----:B------:R1:W-:Y:S04]  /*38770*/  STL [R1+0x4628], R13 ;  /* 0x0046280d01007387 */ /* 0x0003e80000100800 */
[----:B------:R-:W4:Y:S04]  /*38780*/  LDL R18, [R1+0x2160] ;  /* 0x0021600001127983 */ /* 0x000f280000100800 */
[----:B------:R-:W4:Y:S04]  /*38790*/  LDL R16, [R1+0x2158] ;  /* 0x0021580001107983 */ /* 0x000f280000100800 */
[----:B0-----:R-:W4:Y:S04]  /*387a0*/  LDL R15, [R1+0x215c] ;  /* 0x00215c00010f7983 */ /* 0x001f280000100800 */
[----:B-1----:R-:W4:Y:S01]  /*387b0*/  LDL R13, [R1+0x2154] ;  /* 0x00215400010d7983 */ /* 0x002f220000100800 */
[----:B---3--:R-:W-:-:S03]  /*387c0*/  @P0 IMAD.MOV.U32 R4, RZ, RZ, R0 ;  /* 0x000000ffff040224 */ /* 0x008fc600078e0000 */
[----:B--2---:R0:W-:Y:S04]  /*387d0*/  STL [R1+0x462c], R12 ;  /* 0x00462c0c01007387 */ /* 0x0041e80000100800 */
[----:B------:R-:W2:Y:S04]  /*387e0*/  LDL R14, [R1+0x2150] ;  /* 0x00215000010e7983 */ /* 0x000ea80000100800 */
[----:B------:R-:W3:Y:S04]  /*387f0*/  LDL R0, [R1+0x214c] ;  /* 0x00214c0001007983 */ /* 0x000ee80000100800 */
[----:B0-----:R-:W3:Y:S01]  /*38800*/  LDL R12, [R1+0x2148] ;  /* 0x00214800010c7983 */ /* 0x001ee20000100800 */
[----:B------:R-:W-:Y:S01]  /*38810*/  PRMT R11, RZ, 0x7610, R11 ;  /* 0x00007610ff0b7816 */ /* 0x000fe2000000000b */
[----:B------:R-:W-:Y:S01]  /*38820*/  @P0 IMAD.MOV.U32 R5, RZ, RZ, R23 ;  /* 0x000000ffff050224 */ /* 0x000fe200078e0017 */
[----:B------:R-:W-:-:S02]  /*38830*/  ISETP.GT.AND P1, PT, R2, 0x3f, PT ;  /* 0x0000003f0200780c */ /* 0x000fc40003f24270 */
[----:B------:R-:W-:Y:S02]  /*38840*/  PRMT R10, RZ, 0x7610, R10 ;  /* 0x00007610ff0a7816 */ /* 0x000fe4000000000a */
[----:B------:R0:W3:Y:S01]  /*38850*/  @P0 LDG.E.U8 R11, desc[UR40][R4.64] ;  /* 0x00000028040b0981 */ /* 0x0000e2000c1e1100 */
[----:B------:R-:W-:Y:S01]  /*38860*/  PRMT R9, RZ, 0x7610, R9 ;  /* 0x00007610ff097816 */ /* 0x000fe20000000009 */
[----:B0-----:R-:W-:Y:S02]  /*38870*/  @P0 IMAD.MOV.U32 R4, RZ, RZ, R21 ;  /* 0x000000ffff040224 */ /* 0x001fe400078e0015 */
[----:B----4-:R-:W-:-:S05]  /*38880*/  @P0 IMAD.MOV.U32 R5, RZ, RZ, R22 ;  /* 0x000000ffff050224 */ /* 0x010fca00078e0016 */
[----:B------:R0:W4:Y:S01]  /*38890*/  @P0 LDG.E.U8 R10, desc[UR40][R4.64] ;  /* 0x00000028040a0981 */ /* 0x000122000c1e1100 */
[----:B------:R-:W-:Y:S01]  /*388a0*/  PRMT R8, RZ, 0x7610, R8 ;  /* 0x00007610ff087816 */ /* 0x000fe20000000008 */
[----:B0-----:R-:W-:Y:S02]  /*388b0*/  @P0 IMAD.MOV.U32 R4, RZ, RZ, R19 ;  /* 0x000000ffff040224 */ /* 0x001fe400078e0013 */
[----:B------:R-:W-:-:S05]  /*388c0*/  @P0 IMAD.MOV.U32 R5, RZ, RZ, R20 ;  /* 0x000000ffff050224 */ /* 0x000fca00078e0014 */
        /* <DEDUP_REMOVED lines=8> */
[----:B------:R0:W4:Y:S02]  /*38950*/  @P1 LDG.E.U8 R7, desc[UR40][R4.64] ;  /* 0x0000002804071981 */ /* 0x000124000c1e1100 */
[----:B0-----:R-:W-:Y:S01]  /*38960*/  @P1 IMAD.MOV.U32 R4, RZ, RZ, R13 ;  /* 0x000000ffff041224 */ /* 0x001fe200078e000d */
[----:B------:R-:W-:Y:S01]  /*38970*/  PRMT R3, RZ, 0x7610, R3 ;  /* 0x00007610ff037816 */ /* 0x000fe20000000003 */
[----:B--2---:R-:W-:-:S05]  /*38980*/  @P1 IMAD.MOV.U32 R5, RZ, RZ, R14 ;  /* 0x000000ffff051224 */ /* 0x004fca00078e000e */
[----:B------:R3:W2:Y:S02]  /*38990*/  @P1 LDG.E.U8 R6, desc[UR40][R4.64] ;  /* 0x0000002804061981 */ /* 0x0006a4000c1e1100 */
[----:B---3--:R-:W-:Y:S02]  /*389a0*/  @P1 IMAD.MOV.U32 R4, RZ, RZ, R0 ;  /* 0x000000ffff041224 */ /* 0x008fe400078e0000 */
[----:B------:R-:W-:-:S05]  /*389b0*/  @P1 IMAD.MOV.U32 R5, RZ, RZ, R12 ;  /* 0x000000ffff051224 */ /* 0x000fca00078e000c */
[----:B------:R-:W3:Y:S04]  /*389c0*/  @P1 LDG.E.U8 R3, desc[UR40][R4.64] ;  /* 0x0000002804031981 */ /* 0x000ee8000c1e1100 */
[----:B------:R-:W-:Y:S01]  /*389d0*/  STL [R1+0x4630], R11 ;  /* 0x0046300b01007387 */ /* 0x000fe20000100800 */
[----:B------:R-:W0:Y:S01]  /*389e0*/  S2R R0, SR_TID.X ;  /* 0x0000000000007919 */ /* 0x000e220000002100 */
[----:B------:R-:W1:Y:S01]  /*389f0*/  S2R R13, SR_TID.X ;  /* 0x00000000000d7919 */ /* 0x000e620000002100 */
[----:B------:R-:W-:Y:S06]  /*38a00*/  BAR.SYNC.DEFER_BLOCKING 0x0 ;  /* 0x0000000000007b1d */ /* 0x000fec0000010000 */
[----:B----4-:R-:W-:Y:S04]  /*38a10*/  STL [R1+0x4634], R10 ;  /* 0x0046340a01007387 */ /* 0x010fe80000100800 */
[----:B------:R-:W-:Y:S04]  /*38a20*/  STL [R1+0x4638], R9 ;  /* 0x0046380901007387 */ /* 0x000fe80000100800 */
[----:B------:R-:W-:Y:S04]  /*38a30*/  STL [R1+0x463c], R8 ;  /* 0x00463c0801007387 */ /* 0x000fe80000100800 */
[----:B------:R-:W-:Y:S04]  /*38a40*/  STL [R1+0x4640], R7 ;  /* 0x0046400701007387 */ /* 0x000fe80000100800 */
[----:B--2---:R2:W-:Y:S04]  /*38a50*/  STL [R1+0x4644], R6 ;  /* 0x0046440601007387 */ /* 0x0045e80000100800 */
[----:B------:R-:W4:Y:S04]  /*38a60*/  LDL.LU R14, [R1+0x660] ;  /* 0x00066000010e7983 */ /* 0x000f280000300800 */
        /* <DEDUP_REMOVED lines=19> */
[----:B---3--:R-:W-:Y:S04]  /*38ba0*/  STL [R1+0x4648], R3 ;  /* 0x0046480301007387 */ /* 0x008fe80000100800 */
        /* <DEDUP_REMOVED lines=207> */
[----:B0-----:R-:W-:-:S03]  /*398a0*/  LOP3.LUT R0, R0, 0x1f, RZ, 0xc0, !PT ;  /* 0x0000001f00007812 */ /* 0x001fc600078ec0ff */
[----:B------:R-:W-:Y:S04]  /*398b0*/  STL [R1+0x4560], R4 ;  /* 0x0045600401007387 */ /* 0x000fe80000100800 */
[----:B------:R-:W-:Y:S04]  /*398c0*/  STL [R1+0x4568], R4 ;  /* 0x0045680401007387 */ /* 0x000fe80000100800 */
[----:B------:R-:W-:Y:S04]  /*398d0*/  STL [R1+0x4570], R4 ;  /* 0x0045700401007387 */ /* 0x000fe80000100800 */
[----:B------:R-:W-:Y:S01]  /*398e0*/  STL [R1+0x4578], R4 ;  /* 0x0045780401007387 */ /* 0x000fe20000100800 */
[----:B--2---:R-:W-:-:S03]  /*398f0*/  LOP3.LUT R6, R0, 0x20, RZ, 0xfc, !PT ;  /* 0x0000002000067812 */ /* 0x004fc600078efcff */
[----:B------:R-:W-:Y:S01]  /*39900*/  STL [R1+0x4580], R4 ;  /* 0x0045800401007387 */ /* 0x000fe20000100800 */
[----:B-1----:R-:W-:-:S03]  /*39910*/  LOP3.LUT R0, R13, 0x1f, RZ, 0xc0, !PT ;  /* 0x0000001f0d007812 */ /* 0x002fc600078ec0ff */
        /* <DEDUP_REMOVED lines=16> */
[----:B------:R0:W-:Y:S01]  /*39a20*/  STL [R1+0x4650], R5 ;  /* 0x0046500501007387 */ /* 0x0001e20000100800 */
[----:B------:R-:W-:-:S03]  /*39a30*/  ISETP.GE.AND P1, PT, R6, R2, PT ;  /* 0x000000020600720c */ /* 0x000fc60003f26270 */
[----:B0-----:R-:W2:Y:S04]  /*39a40*/  LDL.LU R5, [R1+0x4d0] ;  /* 0x0004d00001057983 */ /* 0x001ea80000300800 */
[----:B------:R-:W3:Y:S04]  /*39a50*/  LDL.LU R4, [R1+0x4cc] ;  /* 0x0004cc0001047983 */ /* 0x000ee80000300800 */
[----:B------:R-:W3:Y:S04]  /*39a60*/  LDL.LU R3, [R1+0x4c8] ;  /* 0x0004c80001037983 */ /* 0x000ee80000300800 */
[----:B------:R-:W3:Y:S04]  /*39a70*/  LDL.LU R6, [R1+0x4c4] ;  /* 0x0004c40001067983 */ /* 0x000ee80000300800 */
[----:B------:R-:W3:Y:S04]  /*39a80*/  LDL.LU R7, [R1+0x460] ;  /* 0x0004600001077983 */ /* 0x000ee80000300800 */
[----:B------:R-:W3:Y:S04]  /*39a90*/  LDL.LU R8, [R1+0x43c] ;  /* 0x00043c0001087983 */ /* 0x000ee80000300800 */
[----:B----4-:R-:W-:Y:S04]  /*39aa0*/  STS.U8 [R0+UR4], R14 ;  /* 0x0000000e00007988 */ /* 0x010fe80008000004 */
[----:B------:R-:W-:Y:S04]  /*39ab0*/  STS.U8 [R0+UR4+0x20], R15 ;  /* 0x0000200f00007988 */ /* 0x000fe80008000004 */
        /* <DEDUP_REMOVED lines=16> */
[----:B------:R0:W-:Y:S04]  /*39bc0*/  STS.U8 [R0+UR4+0x840], R61 ;  /* 0x0008403d00007988 */ /* 0x0001e80008000004 */
[----:B0-----:R-:W4:Y:S04]  /*39bd0*/  LDL.LU R61, [R1+0x438] ;  /* 0x00043800013d7983 */ /* 0x001f280000300800 */
[----:B------:R-:W4:Y:S04]  /*39be0*/  LDL.LU R9, [R1+0x434] ;  /* 0x0004340001097983 */ /* 0x000f280000300800 */
        /* <DEDUP_REMOVED lines=14> */
[----:B------:R0:W-:Y:S04]  /*39cd0*/  STS.U8 [R0+UR4+0x860], R60 ;  /* 0x0008603c00007988 */ /* 0x0001e80008000004 */
[----:B------:R-:W4:Y:S04]  /*39ce0*/  LDL.LU R25, [R1+0x168] ;  /* 0x0001680001197983 */ /* 0x000f280000300800 */
[----:B------:R-:W4:Y:S04]  /*39cf0*/  LDL.LU R45, [R1+0x164] ;  /* 0x00016400012d7983 */ /* 0x000f280000300800 */
[----:B------:R-:W4:Y:S04]  /*39d00*/  LDL.LU R55, [R1+0x124] ;  /* 0x0001240001377983 */ /* 0x000f280000300800 */
[----:B------:R-:W4:Y:S04]  /*39d10*/  LDL.LU R56, [R1+0x120] ;  /* 0x0001200001387983 */ /* 0x000f280000300800 */
[----:B------:R-:W4:Y:S04]  /*39d20*/  LDL.LU R57, [R1+0x11c] ;  /* 0x00011c0001397983 */ /* 0x000f280000300800 */
[----:B------:R-:W4:Y:S04]  /*39d30*/  LDL.LU R58, [R1+0x118] ;  /* 0x00011800013a7983 */ /* 0x000f280000300800 */
[----:B------:R-:W4:Y:S04]  /*39d40*/  LDL.LU R59, [R1+0x114] ;  /* 0x00011400013b7983 */ /* 0x000f280000300800 */
[----:B0-----:R-:W4:Y:S04]  /*39d50*/  LDL.LU R60, [R1+0x110] ;  /* 0x00011000013c7983 */ /* 0x001f280000300800 */
[----:B--2---:R-:W-:Y:S04]  /*39d60*/  STS.U8 [R0+UR4+0xa20], R5 ;  /* 0x000a200500007988 */ /* 0x004fe80008000004 */
[----:B---3--:R-:W-:Y:S04]  /*39d70*/  STS.U8 [R0+UR4+0xa00], R4 ;  /* 0x000a000400007988 */ /* 0x008fe80008000004 */
[----:B------:R-:W-:Y:S04]  /*39d80*/  STS.U8 [R0+UR4+0xa60], R3 ;  /* 0x000a600300007988 */ /* 0x000fe80008000004 */
[----:B------:R-:W-:Y:S04]  /*39d90*/  STS.U8 [R0+UR4+0xa40], R6 ;  /* 0x000a400600007988 */ /* 0x000fe80008000004 */
[----:B------:R-:W-:Y:S04]  /*39da0*/  STS.U8 [R0+UR4+0xc40], R7 ;  /* 0x000c400700007988 */ /* 0x000fe80008000004 */
[----:B------:R-:W-:Y:S04]  /*39db0*/  STS.U8 [R0+UR4+0xc60], R8 ;  /* 0x000c600800007988 */ /* 0x000fe80008000004 */
[----:B----4-:R0:W-:Y:S04]  /*39dc0*/  STS.U8 [R0+UR4+0xc00], R61 ;  /* 0x000c003d00007988 */ /* 0x0101e80008000004 */
[----:B0-----:R-:W2:Y:S04]  /*39dd0*/  LDL.LU R61, [R1+0x10c] ;  /* 0x00010c00013d7983 */ /* 0x001ea80000300800 */
[----:B------:R-:W3:Y:S04]  /*39de0*/  LDL.LU R5, [R1+0x108] ;  /* 0x0001080001057983 */ /* 0x000ee80000300800 */
[----:B------:R-:W4:Y:S04]  /*39df0*/  LDL.LU R4, [R1+0x104] ;  /* 0x0001040001047983 */ /* 0x000f280000300800 */
[----:B------:R-:W3:Y:S04]  /*39e00*/  LDL.LU R3, [R1+0x100] ;  /* 0x0001000001037983 */ /* 0x000ee80000300800 */
[----:B------:R-:W4:Y:S04]  /*39e10*/  LDL.LU R6, [R1+0xfc] ;  /* 0x0000fc0001067983 */ /* 0x000f280000300800 */
[----:B------:R-:W4:Y:S04]  /*39e20*/  LDL.LU R7, [R1+0xf8] ;  /* 0x0000f80001077983 */ /* 0x000f280000300800 */
[----:B------:R0:W-:Y:S04]  /*39e30*/  STS.U8 [R0+UR4+0xc20], R9 ;  /* 0x000c200900007988 */ /* 0x0001e80008000004 */
[----:B------:R-:W4:Y:S04]  /*39e40*/  LDL.LU R8, [R1+0xf4] ;  /* 0x0000f40001087983 */ /* 0x000f280000300800 */
[----:B------:R1:W-:Y:S04]  /*39e50*/  STS.U8 [R0+UR4+0xe60], R10 ;  /* 0x000e600a00007988 */ /* 0x0003e80008000004 */
[----:B------:R0:W-:Y:S04]  /*39e60*/  STS.U8 [R0+UR4+0xe40], R11 ;  /* 0x000e400b00007988 */ /* 0x0001e80008000004 */
[----:B------:R0:W-:Y:S04]  /*39e70*/  STS.U8 [R0+UR4+0xe20], R12 ;  /* 0x000e200c00007988 */ /* 0x0001e80008000004 */
[----:B------:R1:W-:Y:S04]  /*39e80*/  STS.U8 [R0+UR4+0xe00], R14 ;  /* 0x000e000e00007988 */ /* 0x0003e80008000004 */
[----:B------:R1:W-:Y:S04]  /*39e90*/  STS.U8 [R0+UR4+0x1000], R15 ;  /* 0x0010000f00007988 */ /* 0x0003e80008000004 */
[----:B0-----:R-:W4:Y:S04]  /*39ea0*/  LDL.LU R9, [R1+0xf0] ;  /* 0x0000f00001097983 */ /* 0x001f280000300800 */
[----:B-1----:R-:W4:Y:S04]  /*39eb0*/  LDL.LU R10, [R1+0xec] ;  /* 0x0000ec00010a7983 */ /* 0x002f280000300800 */
[----:B------:R-:W4:Y:S04]  /*39ec0*/  LDL.LU R11, [R1+0xe8] ;  /* 0x0000e800010b7983 */ /* 0x000f280000300800 */
        /* <DEDUP_REMOVED lines=37> */
[----:B--2---:R0:W-:Y:S04]  /*3a120*/  STS.U8 [R0+UR4+0x1840], R61 ;  /* 0x0018403d00007988 */ /* 0x0041e80008000004 */
[----:B0-----:R-:W2:Y:S04]  /*3a130*/  LDL.LU R61, [R1+0x500] ;  /* 0x00050000013d7983 */ /* 0x001ea80000300800 */
[----:B---3--:R-:W-:Y:S04]  /*3a140*/  STS.U8 [R0+UR4+0x1860], R5 ;  /* 0x0018600500007988 */ /* 0x008fe80008000004 */
[----:B----4-:R-:W-:Y:S04]  /*3a150*/  STS.U8 [R0+UR4+0x1a20], R4 ;  /* 0x001a200400007988 */ /* 0x010fe80008000004 */
[----:B------:R0:W-:Y:S04]  /*3a160*/  STS.U8 [R0+UR4+0x1a00], R3 ;  /* 0x001a000300007988 */ /* 0x0001e80008000004 */
[----:B------:R-:W-:Y:S04]  /*3a170*/  STS.U8 [R0+UR4+0x1a60], R6 ;  /* 0x001a600600007988 */ /* 0x000fe80008000004 */
[----:B------:R-:W-:Y:S01]  /*3a180*/  STS.U8 [R0+UR4+0x1a40], R7 ;  /* 0x001a400700007988 */ /* 0x000fe20008000004 */
[----:B------:R-:W-:-:S03]  /*3a190*/  LOP3.LUT R13, R13, 0x1f, RZ, 0xc0, !PT ;  /* 0x0000001f0d0d7812 */ /* 0x000fc600078ec0ff */
[----:B------:R-:W-:Y:S04]  /*3a1a0*/  STS.U8 [R0+UR4+0x1c40], R8 ;  /* 0x001c400800007988 */ /* 0x000fe80008000004 */
[----:B------:R-:W-:Y:S04]  /*3a1b0*/  STS.U8 [R0+UR4+0x1c60], R9 ;  /* 0x001c600900007988 */ /* 0x000fe80008000004 */
[----:B------:R-:W-:Y:S04]  /*3a1c0*/  STS.U8 [R0+UR4+0x1c00], R10 ;  /* 0x001c000a00007988 */ /* 0x000fe80008000004 */
[----:B------:R-:W-:Y:S04]  /*3a1d0*/  STS.U8 [R0+UR4+0x1c20], R11 ;  /* 0x001c200b00007988 */ /* 0x000fe80008000004 */
[----:B------:R-:W-:Y:S01]  /*3a1e0*/  STS.U8 [R0+UR4+0x1e60], R12 ;  /* 0x001e600c00007988 */ /* 0x000fe20008000004 */
[----:B0-----:R-:W-:-:S03]  /*3a1f0*/  LOP3.LUT R3, R13, 0x8, RZ, 0x3c, !PT ;  /* 0x000000080d037812 */ /* 0x001fc600078e3cff */
        /* <DEDUP_REMOVED lines=14> */
[----:B------:R1:W-:Y:S04]  /*3a2e0*/  STS.U8 [R3+UR4+0x4a0], R56 ;  /* 0x0004a03803007988 */ /* 0x0003e80008000004 */
[----:B0-----:R-:W3:Y:S04]  /*3a2f0*/  LDL.LU R55, [R1+0x4fc] ;  /* 0x0004fc0001377983 */ /* 0x001ee80000300800 */
[----:B------:R0:W-:Y:S04]  /*3a300*/  STS.U8 [R3+UR4+0x6e0], R57 ;  /* 0x0006e03903007988 */ /* 0x0001e80008000004 */
[----:B------:R4:W-:Y:S04]  /*3a310*/  STS.U8 [R3+UR4+0x6c0], R58 ;  /* 0x0006c03a03007988 */ /* 0x0009e80008000004 */
[----:B------:R0:W-:Y:S04]  /*3a320*/  STS.U8 [R3+UR4+0x6a0], R59 ;  /* 0x0006a03b03007988 */ /* 0x0001e80008000004 */
[----:B------:R4:W-:Y:S04]  /*3a330*/  STS.U8 [R3+UR4+0x680], R60 ;  /* 0x0006803c03007988 */ /* 0x0009e80008000004 */
[----:B-1----:R-:W3:Y:S04]  /*3a340*/  LDL.LU R56, [R1+0x4f8] ;  /* 0x0004f80001387983 */ /* 0x002ee80000300800 */
[----:B0-----:R-:W3:Y:S04]  /*3a350*/  LDL.LU R57, [R1+0x4f4] ;  /* 0x0004f40001397983 */ /* 0x001ee80000300800 */
[----:B----4-:R-:W4:Y:S04]  /*3a360*/  LDL.LU R58, [R1+0x4c0] ;  /* 0x0004c000013a7983 */ /* 0x010f280000300800 */
[----:B------:R-:W4:Y:S04]  /*3a370*/  LDL.LU R59, [R1+0x4ac] ;  /* 0x0004ac00013b7983 */ /* 0x000f280000300800 */
[----:B------:R-:W4:Y:S01]  /*3a380*/  LDL.LU R60, [R1+0x4a8] ;  /* 0x0004a800013c7983 */ /* 0x000f220000300800 */
[----:B------:R-:W-:-:S03]  /*3a390*/  ISETP.GE.AND P0, PT, R0, R2, PT ;  /* 0x000000020000720c */ /* 0x000fc60003f06270 */
[----:B--2---:R0:W-:Y:S04]  /*3a3a0*/  STS.U8 [R3+UR4+0x880], R61 ;  /* 0x0008803d03007988 */ /* 0x0041e80008000004 */
        /* <DEDUP_REMOVED lines=24> */
[----:B------:R-:W2:Y:S04]  /*3a530*/  LDL.LU R45, [R1] ;  /* 0x00000000012d7983 */ /* 0x000ea80000300800 */
[----:B---3--:R0:W-:Y:S04]  /*3a540*/  STS.U8 [R3+UR4+0x8a0], R55 ;  /* 0x0008a03703007988 */ /* 0x0081e80008000004 */
[----:B------:R1:W-:Y:S04]  /*3a550*/  STS.U8 [R3+UR4+0x8c0], R56 ;  /* 0x0008c03803007988 */ /* 0x0003e80008000004 */
[----:B0-----:R-:W3:Y:S04]  /*3a560*/  LDL.LU R55, [R1+0x468c] ;  /* 0x00468c0001377983 */ /* 0x001ee80000300800 */
[----:B------:R0:W-:Y:S04]  /*3a570*/  STS.U8 [R3+UR4+0x8e0], R57 ;  /* 0x0008e03903007988 */ /* 0x0001e80008000004 */
[----:B----4-:R4:W-:Y:S04]  /*3a580*/  STS.U8 [R3+UR4+0xaa0], R58 ;  /* 0x000aa03a03007988 */ /* 0x0109e80008000004 */
[----:B------:R0:W-:Y:S04]  /*3a590*/  STS.U8 [R3+UR4+0xa80], R59 ;  /* 0x000a803b03007988 */ /* 0x0001e80008000004 */
[----:B------:R4:W-:Y:S04]  /*3a5a0*/  STS.U8 [R3+UR4+0xae0], R60 ;  /* 0x000ae03c03007988 */ /* 0x0009e80008000004 */
[----:B-1----:R-:W3:Y:S04]  /*3a5b0*/  LDL.LU R56, [R1+0x4688] ;  /* 0x0046880001387983 */ /* 0x002ee80000300800 */
[----:B0-----:R-:W3:Y:S04]  /*3a5c0*/  LDL.LU R57, [R1+0x4684] ;  /* 0x0046840001397983 */ /* 0x001ee80000300800 */
[----:B----4-:R-:W4:Y:S04]  /*3a5d0*/  LDL.LU R58, [R1+0x4680] ;  /* 0x00468000013a7983 */ /* 0x010f280000300800 */
[----:B------:R-:W3:Y:S04]  /*3a5e0*/  LDL.LU R59, [R1+0x467c] ;  /* 0x00467c00013b7983 */ /* 0x000ee80000300800 */
[----:B------:R-:W3:Y:S04]  /*3a5f0*/  LDL.LU R60, [R1+0x4678] ;  /* 0x00467800013c7983 */ /* 0x000ee80000300800 */
[----:B--2---:R0:W-:Y:S04]  /*3a600*/  STS.U8 [R3+UR4+0xac0], R61 ;  /* 0x000ac03d03007988 */ /* 0x0041e80008000004 */
[----:B------:R-:W-:Y:S04]  /*3a610*/  STS.U8 [R3+UR4+0xcc0], R2 ;  /* 0x000cc00203007988 */ /* 0x000fe80008000004 */
[----:B------:R-:W-:Y:S04]  /*3a620*/  STS.U8 [R3+UR4+0xce0], R5 ;  /* 0x000ce00503007988 */ /* 0x000fe80008000004 */
[----:B------:R-:W-:Y:S04]  /*3a630*/  STS.U8 [R3+UR4+0xc80], R4 ;  /* 0x000c800403007988 */ /* 0x000fe80008000004 */
[----:B0-----:R-:W2:Y:S04]  /*3a640*/  LDL.LU R61, [R1+0x4674] ;  /* 0x00467400013d7983 */ /* 0x001ea80000300800 */
        /* <DEDUP_REMOVED lines=33> */
[----:B0-----:R-:W4:Y:S01]  /*3a860*/  LDL.LU R45, [R1+0x580] ;  /* 0x00058000012d7983 */ /* 0x001f220000300800 */
[----:B------:R-:W-:-:S03]  /*3a870*/  LOP3.LUT R2, R0, 0x10, RZ, 0x3c, !PT ;  /* 0x0000001000027812 */ /* 0x000fc600078e3cff */
[----:B--2---:R-:W-:Y:S04]  /*3a880*/  STS.U8 [R3+UR4+0x1880], R61 ;  /* 0x0018803d03007988 */ /* 0x004fe80008000004 */
[----:B---3--:R-:W-:Y:S04]  /*3a890*/  STS.U8 [R3+UR4+0x18a0], R60 ;  /* 0x0018a03c03007988 */ /* 0x008fe80008000004 */
[----:B------:R-:W-:Y:S04]  /*3a8a0*/  STS.U8 [R3+UR4+0x18c0], R59 ;  /* 0x0018c03b03007988 */ /* 0x000fe80008000004 */
[----:B----4-:R-:W-:Y:S04]  /*3a8b0*/  STS.U8 [R3+UR4+0x18e0], R58 ;  /* 0x0018e03a03007988 */ /* 0x010fe80008000004 */
        /* <DEDUP_REMOVED lines=18> */
[----:B------:R-:W-:Y:S04]  /*3a9e0*/  STL [R1+0x4654], R61 ;  /* 0x0046543d01007387 */ /* 0x000fe80000100800 */
[----:B------:R-:W-:Y:S04]  /*3a9f0*/  STL [R1+0x4658], R60 ;  /* 0x0046583c01007387 */ /* 0x000fe80000100800 */
[----:B------:R-:W-:Y:S04]  /*3aa00*/  STL [R1+0x465c], R59 ;  /* 0x00465c3b01007387 */ /* 0x000fe80000100800 */
[----:B------:R-:W-:Y:S04]  /*3aa10*/  STL [R1+0x4660], R58 ;  /* 0x0046603a01007387 */ /* 0x000fe80000100800 */
[----:B------:R-:W-:Y:S04]  /*3aa20*/  STL [R1+0x4664], R57 ;  /* 0x0046643901007387 */ /* 0x000fe80000100800 */
[----:B------:R-:W-:Y:S04]  /*3aa30*/  STS.U8 [R2+UR4+0x360], R20 ;  /* 0x0003601402007988 */ /* 0x000fe80008000004 */
[----:B------:R-:W-:Y:S04]  /*3aa40*/  STS.U8 [R2+UR4+0x340], R21 ;  /* 0x0003401502007988 */ /* 0x000fe80008000004 */
[----:B------:R-:W-:Y:S04]  /*3aa50*/  STS.U8 [R2+UR4+0x540], R22 ;  /* 0x0005401602007988 */ /* 0x000fe80008000004 */
[----:B------:R-:W-:Y:S04]  /*3aa60*/  STS.U8 [R2+UR4+0x560], R23 ;  /* 0x0005601702007988 */ /* 0x000fe80008000004 */
[----:B------:R-:W-:Y:S04]  /*3aa70*/  STS.U8 [R2+UR4+0x500], R24 ;  /* 0x0005001802007988 */ /* 0x000fe80008000004 */
[----:B------:R-:W-:Y:S04]  /*3aa80*/  STL [R1+0x4668], R56 ;  /* 0x0046683801007387 */ /* 0x000fe80000100800 */
[----:B------:R-:W-:Y:S04]  /*3aa90*/  STS.U8 [R2+UR4+0x520], R25 ;  /* 0x0005201902007988 */ /* 0x000fe80008000004 */
[----:B------:R-:W-:Y:S04]  /*3aaa0*/  STL [R1+0x466c], R55 ;  /* 0x00466c3701007387 */ /* 0x000fe80000100800 */
[----:B------:R0:W-:Y:S04]  /*3aab0*/  STS.U8 [R2+UR4+0x760], R45 ;  /* 0x0007602d02007988 */ /* 0x0001e80008000004 */
[----:B0-----:R-:W2:Y:S04]  /*3aac0*/  LDL.LU R45, [R1+0x57c] ;  /* 0x00057c00012d7983 */ /* 0x001ea80000300800 */
[----:B------:R-:W3:Y:S04]  /*3aad0*/  LDL.LU R55, [R1+0x578] ;  /* 0x0005780001377983 */ /* 0x000ee80000300800 */
        /* <DEDUP_REMOVED lines=29> */
[----:B--2---:R0:W-:Y:S04]  /*3acb0*/  STS.U8 [R2+UR4+0x740], R45 ;  /* 0x0007402d02007988 */ /* 0x0041e80008000004 */
[----:B---3--:R-:W-:Y:S04]  /*3acc0*/  STS.U8 [R2+UR4+0x720], R55 ;  /* 0x0007203702007988 */ /* 0x008fe80008000004 */
[----:B----4-:R-:W-:Y:S04]  /*3acd0*/  STS.U8 [R2+UR4+0x700], R56 ;  /* 0x0007003802007988 */ /* 0x010fe80008000004 */
        /* <DEDUP_REMOVED lines=23> */
[----:B0-----:R-:W2:Y:S04]  /*3ae50*/  LDL.LU R14, [R1+0x630] ;  /* 0x00063000010e7983 */ /* 0x001ea80000300800 */
[----:B-1----:R-:W2:Y:S04]  /*3ae60*/  LDL.LU R15, [R1+0x62c] ;  /* 0x00062c00010f7983 */ /* 0x002ea80000300800 */
[----:B---3--:R-:W3:Y:S04]  /*3ae70*/  LDL.LU R16, [R1+0x628] ;  /* 0x0006280001107983 */ /* 0x008ee80000300800 */
[----:B----4-:R-:W4:Y:S04]  /*3ae80*/  LDL.LU R17, [R1+0x624] ;  /* 0x0006240001117983 */ /* 0x010f280000300800 */
        /* <DEDUP_REMOVED lines=26> */
[----:B------:R-:W-:-:S03]  /*3b030*/  LOP3.LUT R0, R0, 0x18, RZ, 0x3c, !PT ;  /* 0x0000001800007812 */ /* 0x000fc600078e3cff */
[----:B------:R-:W4:Y:S04]  /*3b040*/  LDL.LU R8, [R1+0x3e0] ;  /* 0x0003e00001087983 */ /* 0x000f280000300800 */
[----:B------:R-:W4:Y:S04]  /*3b050*/  LDL.LU R9, [R1+0x39c] ;  /* 0x00039c0001097983 */ /* 0x000f280000300800 */
[----:B------:R-:W4:Y:S04]  /*3b060*/  LDL.LU R10, [R1+0x398] ;  /* 0x00039800010a7983 */ /* 0x000f280000300800 */
[----:B------:R-:W4:Y:S04]  /*3b070*/  LDL.LU R11, [R1+0x394] ;  /* 0x00039400010b7983 */ /* 0x000f280000300800 */
[----:B------:R-:W4:Y:S04]  /*3b080*/  LDL.LU R12, [R1+0x300] ;  /* 0x00030000010c7983 */ /* 0x000f280000300800 */
[----:B------:R-:W4:Y:S04]  /*3b090*/  LDL.LU R13, [R1+0x2ec] ;  /* 0x0002ec00010d7983 */ /* 0x000f280000300800 */
[----:B--2---:R-:W-:Y:S04]  /*3b0a0*/  STS.U8 [R2+UR4+0x1760], R45 ;  /* 0x0017602d02007988 */ /* 0x004fe80008000004 */
        /* <DEDUP_REMOVED lines=21> */
[----:B---3--:R2:W-:Y:S04]  /*3b200*/  STS.U8 [R0+UR4+0x1c0], R16 ;  /* 0x0001c01000007988 */ /* 0x0085e80008000004 */
[----:B----4-:R3:W-:Y:S04]  /*3b210*/  STS.U8 [R0+UR4+0x1e0], R17 ;  /* 0x0001e01100007988 */ /* 0x0107e80008000004 */
[----:B------:R4:W-:Y:S04]  /*3b220*/  STS.U8 [R0+UR4+0x3a0], R18 ;  /* 0x0003a01200007988 */ /* 0x0009e80008000004 */
[----:B------:R2:W-:Y:S04]  /*3b230*/  STS.U8 [R0+UR4+0x380], R19 ;  /* 0x0003801300007988 */ /* 0x0005e80008000004 */
[----:B0-----:R-:W4:Y:S04]  /*3b240*/  LDL.LU R14, [R1+0x2e8] ;  /* 0x0002e800010e7983 */ /* 0x001f280000300800 */
[----:B-1----:R-:W4:Y:S04]  /*3b250*/  LDL.LU R15, [R1+0x2e4] ;  /* 0x0002e400010f7983 */ /* 0x002f280000300800 */
[----:B--2---:R-:W2:Y:S04]  /*3b260*/  LDL.LU R16, [R1+0x260] ;  /* 0x0002600001107983 */ /* 0x004ea80000300800 */
[----:B---3--:R-:W3:Y:S04]  /*3b270*/  LDL.LU R17, [R1+0x24c] ;  /* 0x00024c0001117983 */ /* 0x008ee80000300800 */
[----:B----4-:R-:W4:Y:S04]  /*3b280*/  LDL.LU R18, [R1+0x248] ;  /* 0x0002480001127983 */ /* 0x010f280000300800 */
        /* <DEDUP_REMOVED lines=52> */
[----:B--2---:R2:W-:Y:S04]  /*3b5d0*/  STS.U8 [R0+UR4+0x1180], R16 ;  /* 0x0011801000007988 */ /* 0x0045e80008000004 */
[----:B---3--:R3:W-:Y:S04]  /*3b5e0*/  STS.U8 [R0+UR4+0x11a0], R17 ;  /* 0x0011a01100007988 */ /* 0x0087e80008000004 */
[----:B----4-:R4:W-:Y:S04]  /*3b5f0*/  STS.U8 [R0+UR4+0x11c0], R18 ;  /* 0x0011c01200007988 */ /* 0x0109e80008000004 */
[----:B------:R2:W-:Y:S04]  /*3b600*/  STS.U8 [R0+UR4+0x11e0], R19 ;  /* 0x0011e01300007988 */ /* 0x0005e80008000004 */
[----:B0-----:R-:W4:Y:S04]  /*3b610*/  LDL.LU R14, [R1+0x4624] ;  /* 0x00462400010e7983 */ /* 0x001f280000300800 */
[----:B-1----:R-:W4:Y:S04]  /*3b620*/  LDL.LU R15, [R1+0x4620] ;  /* 0x00462000010f7983 */ /* 0x002f280000300800 */
[----:B--2---:R-:W2:Y:S04]  /*3b630*/  LDL.LU R16, [R1+0x461c] ;  /* 0x00461c0001107983 */ /* 0x004ea80000300800 */
[----:B---3--:R-:W3:Y:S04]  /*3b640*/  LDL.LU R17, [R1+0x4618] ;  /* 0x0046180001117983 */ /* 0x008ee80000300800 */
[----:B----4-:R-:W4:Y:S04]  /*3b650*/  LDL.LU R18, [R1+0x4614] ;  /* 0x0046140001127983 */ /* 0x010f280000300800 */
[----:B------:R-:W2:Y:S04]  /*3b660*/  LDL.LU R19, [R1+0x4610] ;  /* 0x0046100001137983 */ /* 0x000ea80000300800 */
        /* <DEDUP_REMOVED lines=8> */
[----:B------:R-:W2:Y:S04]  /*3b6f0*/  LDL.LU R22, [R1+0x4604] ;  /* 0x0046040001167983 */ /* 0x000ea80000300800 */
[----:B------:R-:W2:Y:S04]  /*3b700*/  LDL.LU R23, [R1+0x4600] ;  /* 0x0046000001177983 */ /* 0x000ea80000300800 */
[----:B------:R-:W2:Y:S04]  /*3b710*/  LDL.LU R24, [R1+0x45fc] ;  /* 0x0045fc0001187983 */ /* 0x000ea80000300800 */
[----:B------:R-:W2:Y:S04]  /*3b720*/  LDL.LU R25, [R1+0x45f8] ;  /* 0x0045f80001197983 */ /* 0x000ea80000300800 */
[----:B------:R0:W-:Y:S04]  /*3b730*/  STS.U8 [R0+UR4+0x1580], R2 ;  /* 0x0015800200007988 */ /* 0x0001e80008000004 */
[----:B0-----:R-:W3:Y:S04]  /*3b740*/  LDL R2, [R1+0x3920] ;  /* 0x0039200001027983 */ /* 0x001ee80000100800 */
[----:B--2---:R-:W-:Y:S04]  /*3b750*/  STS.U8 [R0+UR4+0x15a0], R25 ;  /* 0x0015a01900007988 */ /* 0x004fe80008000004 */
[----:B------:R-:W-:Y:S04]  /*3b760*/  STS.U8 [R0+UR4+0x17e0], R24 ;  /* 0x0017e01800007988 */ /* 0x000fe80008000004 */
[----:B------:R-:W-:Y:S04]  /*3b770*/  STS.U8 [R0+UR4+0x17c0], R23 ;  /* 0x0017c01700007988 */ /* 0x000fe80008000004 */
[----:B------:R-:W-:Y:S04]  /*3b780*/  STS.U8 [R0+UR4+0x17a0], R22 ;  /* 0x0017a01600007988 */ /* 0x000fe80008000004 */
[----:B------:R-:W-:Y:S04]  /*3b790*/  STS.U8 [R0+UR4+0x1780], R21 ;  /* 0x0017801500007988 */ /* 0x000fe80008000004 */
[----:B------:R-:W-:Y:S04]  /*3b7a0*/  STS.U8 [R0+UR4+0x1980], R20 ;  /* 0x0019801400007988 */ /* 0x000fe80008000004 */
[----:B------:R-:W-:Y:S04]  /*3b7b0*/  STS.U8 [R0+UR4+0x19a0], R19 ;  /* 0x0019a01300007988 */ /* 0x000fe80008000004 */
[----:B----4-:R-:W-:Y:S04]  /*3b7c0*/  STS.U8 [R0+UR4+0x19c0], R18 ;  /* 0x0019c01200007988 */ /* 0x010fe80008000004 */
[----:B---3--:R-:W-:Y:S04]  /*3b7d0*/  STS.U8 [R0+UR4+0x19e0], R17 ;  /* 0x0019e01100007988 */ /* 0x008fe80008000004 */
        /* <DEDUP_REMOVED lines=11> */
[----:B------:R0:W-:Y:S01]  /*3b890*/  STS.U8 [R0+UR4+0x1f80], R3 ;  /* 0x001f800300007988 */ /* 0x0001e20008000004 */
[----:B------:R-:W-:Y:S06]  /*3b8a0*/  BAR.SYNC.DEFER_BLOCKING 0x0 ;  /* 0x0000000000007b1d */ /* 0x000fec0000010000 */
[----:B0-----:R-:W2:Y:S04]  /*3b8b0*/  LDL.LU R0, [R1+0x45f4] ;  /* 0x0045f40001007983 */ /* 0x001ea80000300800 */
[----:B------:R-:W3:Y:S01]  /*3b8c0*/  LDL R3, [R1+0x3904] ;  /* 0x0039040001037983 */ /* 0x000ee20000100800 */
[----:B------:R-:W-:-:S06]  /*3b8d0*/  PRMT R4, RZ, 0x7610, R4 ;  /* 0x00007610ff047816 */ /* 0x000fcc0000000004 */
[----:B---3--:R-:W3:Y:S04]  /*3b8e0*/  @!P1 LDG.E.U8 R4, desc[UR40][R2.64] ;  /* 0x0000002802049981 */ /* 0x008ee8000c1e1100 */
[----:B---3--:R0:W-:Y:S04]  /*3b8f0*/  STL [R1+0xa74], R4 ;  /* 0x000a740401007387 */ /* 0x0081e80000100800 */
[----:B0-----:R-:W3:Y:S04]  /*3b900*/  LDL.LU R4, [R1+0x45f0] ;  /* 0x0045f00001047983 */ /* 0x001ee80000300800 */
[----:B------:R-:W4:Y:S04]  /*3b910*/  LDL R2, [R1+0x3900] ;  /* 0x0039000001027983 */ /* 0x000f280000100800 */
[----:B------:R-:W4:Y:S01]  /*3b920*/  LDL R3, [R1+0x3918] ;  /* 0x0039180001037983 */ /* 0x000f220000100800 */
[----:B--2---:R-:W-:-:S02]  /*3b930*/  PRMT R0, RZ, 0x7610, R0 ;  /* 0x00007610ff007816 */ /* 0x004fc40000000000 */
[----:B----4-:R-:W-:-:S04]  /*3b940*/  @!P0 LOP3.LUT R3, R3, R2, RZ, 0x3c, !PT ;  /* 0x0000000203038212 */ /* 0x010fc800078e3cff */
[----:B------:R-:W-:-:S04]  /*3b950*/  @!P0 LOP3.LUT R2, R3, R2, RZ, 0x3c, !PT ;  /* 0x0000000203028212 */ /* 0x000fc800078e3cff */
[----:B------:R-:W-:-:S05]  /*3b960*/  @!P0 LOP3.LUT R3, R3, R2, RZ, 0x3c, !PT ;  /* 0x0000000203038212 */ /* 0x000fca00078e3cff */
[----:B------:R-:W2:Y:S04]  /*3b970*/  @!P0 LDG.E.U8 R0, desc[UR40][R2.64] ;  /* 0x0000002802008981 */ /* 0x000ea8000c1e1100 */
[----:B--2---:R0:W-:Y:S04]  /*3b980*/  STL [R1+0xa70], R0 ;  /* 0x000a700001007387 */ /* 0x0041e80000100800 */
[----:B0-----:R-:W2:Y:S04]  /*3b990*/  LDL.LU R0, [R1+0x45ec] ;  /* 0x0045ec0001007983 */ /* 0x001ea80000300800 */
[----:B------:R-:W4:Y:S04]  /*3b9a0*/  LDL R2, [R1+0x355c] ;  /* 0x00355c0001027983 */ /* 0x000f280000100800 */
[----:B------:R-:W4:Y:S01]  /*3b9b0*/  LDL R3, [R1+0x3560] ;  /* 0x0035600001037983 */ /* 0x000f220000100800 */
[----:B---3--:R-:W-:-:S02]  /*3b9c0*/  PRMT R4, RZ, 0x7610, R4 ;  /* 0x00007610ff047816 */ /* 0x008fc40000000004 */
[----:B----4-:R-:W-:-:S04]  /*3b9d0*/  @!P0 LOP3.LUT R3, R3, R2, RZ, 0x3c, !PT ;  /* 0x0000000203038212 */ /* 0x010fc800078e3cff */
[----:B------:R-:W-:-:S04]  /*3b9e0*/  @!P0 LOP3.LUT R2, R3, R2, RZ, 0x3c, !PT ;  /* 0x0000000203028212 */ /* 0x000fc800078e3cff */
[----:B------:R-:W-:-:S05]  /*3b9f0*/  @!P0 LOP3.LUT R3, R3, R2, RZ, 0x3c, !PT ;  /* 0x0000000203038212 */ /* 0x000fca00078e3cff */
[----:B------:R-:W3:Y:S04]  /*3ba00*/  @!P0 LDG.E.U8 R4, desc[UR40][R2.64] ;  /* 0x0000002802048981 */ /* 0x000ee8000c1e1100 */
        /* <DEDUP_REMOVED lines=4045> */
[----:B------:R-:W-:-:S02]  /*4b6e0*/  PRMT R5, RZ, 0x7610, R5 ;  /* 0x00007610ff057816 */ /* 0x000fc40000000005 */
[----:B----4-:R-:W-:-:S04]  /*4b6f0*/  @!P0 LOP3.LUT R3, R3, R2, RZ, 0x3c, !PT ;  /* 0x0000000203038212 */ /* 0x010fc800078e3cff */
[----:B------:R-:W-:-:S04]  /*4b700*/  @!P0 LOP3.LUT R2, R3, R2, RZ, 0x3c, !PT ;  /* 0x0000000203028212 */ /* 0x000fc800078e3cff */
[----:B------:R-:W-:-:S05]  /*4b710*/  @!P0 LOP3.LUT R3, R3, R2, RZ, 0x3c, !PT ;  /* 0x0000000203038212 */ /* 0x000fca00078e3cff */
[----:B------:R-:W4:Y:S04]  /*4b720*/  @!P0 LDG.E.U8 R5, desc[UR40][R2.64] ;  /* 0x0000002802058981 */ /* 0x000f28000c1e1100 */
[----:B----4-:R0:W-:Y:S04]  /*4b730*/  STL [R1+0x4], R5 ;  /* 0x0000040501007387 */ /* 0x0101e80000100800 */
[----:B0-----:R-:W4:Y:S04]  /*4b740*/  LDL.LU R5, [R1+0x3ee0] ;  /* 0x003ee00001057983 */ /* 0x001f280000300800 */
[----:B------:R-:W3:Y:S04]  /*4b750*/  LDL R2, [R1+0x3724] ;  /* 0x0037240001027983 */ /* 0x000ee80000100800 */
[----:B------:R-:W3:Y:S01]  /*4b760*/  LDL R3, [R1+0x375c] ;  /* 0x00375c0001037983 */ /* 0x000ee20000100800 */
[----:B--2---:R-:W-:-:S02]  /*4b770*/  PRMT R0, RZ, 0x7610, R0 ;  /* 0x00007610ff007816 */ /* 0x004fc40000000000 */
[----:B---3--:R-:W-:-:S04]  /*4b780*/  @!P1 LOP3.LUT R3, R3, R2, RZ, 0x3c, !PT ;  /* 0x0000000203039212 */ /* 0x008fc800078e3cff */
[----:B------:R-:W-:-:S04]  /*4b790*/  @!P1 LOP3.LUT R2, R3, R2, RZ, 0x3c, !PT ;  /* 0x0000000203029212 */ /* 0x000fc800078e3cff */
[----:B------:R-:W-:-:S05]  /*4b7a0*/  @!P1 LOP3.LUT R3, R3, R2, RZ, 0x3c, !PT ;  /* 0x0000000203039212 */ /* 0x000fca00078e3cff */
[----:B------:R-:W2:Y:S04]  /*4b7b0*/  @!P1 LDG.E.U8 R0, desc[UR40][R2.64] ;  /* 0x0000002802009981 */ /* 0x000ea8000c1e1100 */
[----:B--2---:R0:W-:Y:S04]  /*4b7c0*/  STL [R1], R0 ;  /* 0x0000000001007387 */ /* 0x0041e80000100800 */
[----:B0-----:R-:W2:Y:S04]  /*4b7d0*/  LDL.LU R0, [R1+0x3edc] ;  /* 0x003edc0001007983 */ /* 0x001ea80000300800 */
[----:B------:R-:W3:Y:S04]  /*4b7e0*/  LDL R2, [R1+0x3730] ;  /* 0x0037300001027983 */ /* 0x000ee80000100800 */
[----:B------:R-:W3:Y:S01]  /*4b7f0*/  LDL R3, [R1+0x3758] ;  /* 0x0037580001037983 */ /* 0x000ee20000100800 */
[----:B------:R-:W-:-:S02]  /*4b800*/  PRMT R61, RZ, 0x7610, R61 ;  /* 0x00007610ff3d7816 */ /* 0x000fc4000000003d */
[----:B---3--:R-:W-:-:S04]  /*4b810*/  @!P0 LOP3.LUT R3, R3, R2, RZ, 0x3c, !PT ;  /* 0x0000000203038212 */ /* 0x008fc800078e3cff */
[----:B------:R-:W-:-:S04]  /*4b820*/  @!P0 LOP3.LUT R2, R3, R2, RZ, 0x3c, !PT ;  /* 0x0000000203028212 */ /* 0x000fc800078e3cff */
[----:B------:R-:W-:-:S05]  /*4b830*/  @!P0 LOP3.LUT R3, R3, R2, RZ, 0x3c, !PT ;  /* 0x0000000203038212 */ /* 0x000fca00078e3cff */
[----:B------:R0:W3:Y:S04]  /*4b840*/  @!P0 LDG.E.U8 R61, desc[UR40][R2.64] ;  /* 0x00000028023d8981 */ /* 0x0000e8000c1e1100 */
[----:B------:R-:W0:Y:S04]  /*4b850*/  LDL R2, [R1+0x3734] ;  /* 0x0037340001027983 */ /* 0x000e280000100800 */
[----:B------:R-:W0:Y:S01]  /*4b860*/  LDL R3, [R1+0x376c] ;  /* 0x00376c0001037983 */ /* 0x000e220000100800 */
[----:B------:R-:W-:Y:S02]  /*4b870*/  PRMT R60, RZ, 0x7610, R60 ;  /* 0x00007610ff3c7816 */ /* 0x000fe4000000003c */
[----:B0-----:R-:W-:-:S04]  /*4b880*/  @!P1 LOP3.LUT R3, R3, R2, RZ, 0x3c, !PT ;  /* 0x0000000203039212 */ /* 0x001fc800078e3cff */
[----:B------:R-:W-:-:S04]  /*4b890*/  @!P1 LOP3.LUT R2, R3, R2, RZ, 0x3c, !PT ;  /* 0x0000000203029212 */ /* 0x000fc800078e3cff */
[----:B------:R-:W-:Y:S01]  /*4b8a0*/  @!P1 LOP3.LUT R3, R3, R2, RZ, 0x3c, !PT ;  /* 0x0000000203039212 */ /* 0x000fe200078e3cff */
[----:B---3--:R0:W-:Y:S04]  /*4b8b0*/  STL [R1+0x3e60], R61 ;  /* 0x003e603d01007387 */ /* 0x0081e80000100800 */
[----:B------:R1:W3:Y:S01]  /*4b8c0*/  @!P1 LDG.E.U8 R60, desc[UR40][R2.64] ;  /* 0x00000028023c9981 */ /* 0x0002e2000c1e1100 */
[----:B------:R-:W-:-:S03]  /*4b8d0*/  PRMT R59, RZ, 0x7610, R59 ;  /* 0x00007610ff3b7816 */ /* 0x000fc6000000003b */
[----:B0-----:R-:W2:Y:S04]  /*4b8e0*/  LDL R61, [R1+0x3778] ;  /* 0x00377800013d7983 */ /* 0x001ea80000100800 */
[----:B------:R-:W1:Y:S04]  /*4b8f0*/  LDL R2, [R1+0x3740] ;  /* 0x0037400001027983 */ /* 0x000e680000100800 */
[----:B------:R-:W1:Y:S02]  /*4b900*/  LDL R3, [R1+0x3768] ;  /* 0x0037680001037983 */ /* 0x000e640000100800 */
[----:B-1----:R-:W-:-:S04]  /*4b910*/  @!P0 LOP3.LUT R3, R3, R2, RZ, 0x3c, !PT ;  /* 0x0000000203038212 */ /* 0x002fc800078e3cff */
        /* <DEDUP_REMOVED lines=10> */
[----:B------:R-:W-:-:S05]  /*4b9c0*/  @!P1 LOP3.LUT R3, R3, R2, RZ, 0x3c, !PT ;  /* 0x0000000203039212 */ /* 0x000fca00078e3cff */
[----:B------:R2:W4:Y:S01]  /*4b9d0*/  @!P1 LDG.E.U8 R58, desc[UR40][R2.64] ;  /* 0x00000028023a9981 */ /* 0x000522000c1e1100 */
[----:B------:R-:W-:-:S03]  /*4b9e0*/  PRMT R57, RZ, 0x7610, R57 ;  /* 0x00007610ff397816 */ /* 0x000fc60000000039 */
[----:B---3--:R0:W-:Y:S01]  /*4b9f0*/  STL [R1+0x3e68], R59 ;  /* 0x003e683b01007387 */ /* 0x0081e20000100800 */
[----:B--2---:R-:W-:Y:S02]  /*4ba00*/  @!P0 IMAD.MOV.U32 R2, RZ, RZ, R61 ;  /* 0x000000ffff028224 */ /* 0x004fe400078e003d */
[----:B------:R-:W-:Y:S01]  /*4ba10*/  @!P0 IMAD.MOV.U32 R3, RZ, RZ, R60 ;  /* 0x000000ffff038224 */ /* 0x000fe200078e003c */
[----:B0-----:R-:W2:Y:S04]  /*4ba20*/  LDL R59, [R1+0x378c] ;  /* 0x00378c00013b7983 */ /* 0x001ea80000100800 */
[----:B------:R2:W3:Y:S04]  /*4ba30*/  @!P0 LDG.E.U8 R57, desc[UR40][R2.64] ;  /* 0x0000002802398981 */ /* 0x0004e8000c1e1100 */
[----:B----4-:R0:W-:Y:S01]  /*4ba40*/  STL [R1+0x3e6c], R58 ;  /* 0x003e6c3a01007387 */ /* 0x0101e20000100800 */
[----:B------:R-:W-:-:S03]  /*4ba50*/  PRMT R56, RZ, 0x7610, R56 ;  /* 0x00007610ff387816 */ /* 0x000fc60000000038 */
[----:B------:R-:W4:Y:S04]  /*4ba60*/  LDL R61, [R1+0x3770] ;  /* 0x00377000013d7983 */ /* 0x000f280000100800 */
[----:B------:R-:W4:Y:S04]  /*4ba70*/  LDL R60, [R1+0x3798] ;  /* 0x00379800013c7983 */ /* 0x000f280000100800 */
[----:B0-----:R-:W4:Y:S01]  /*4ba80*/  LDL R58, [R1+0x3754] ;  /* 0x00375400013a7983 */ /* 0x001f220000100800 */
[----:B--2---:R-:W-:-:S03]  /*4ba90*/  @!P1 IMAD.MOV.U32 R2, RZ, RZ, R59 ;  /* 0x000000ffff029224 */ /* 0x004fc600078e003b */
[----:B---3--:R0:W-:Y:S01]  /*4baa0*/  STL [R1+0x3e70], R57 ;  /* 0x003e703901007387 */ /* 0x0081e20000100800 */
[----:B------:R-:W-:-:S03]  /*4bab0*/  PRMT R55, RZ, 0x7610, R55 ;  /* 0x00007610ff377816 */ /* 0x000fc60000000037 */
[----:B------:R-:W2:Y:S04]  /*4bac0*/  LDL R59, [R1+0x3774] ;  /* 0x00377400013b7983 */ /* 0x000ea80000100800 */
[----:B0-----:R-:W3:Y:S01]  /*4bad0*/  LDL R57, [R1+0x3788] ;  /* 0x0037880001397983 */ /* 0x001ee20000100800 */
[----:B----4-:R-:W-:-:S03]  /*4bae0*/  @!P1 IMAD.MOV.U32 R3, RZ, RZ, R58 ;  /* 0x000000ffff039224 */ /* 0x010fc600078e003a */
[----:B------:R-:W4:Y:S04]  /*4baf0*/  LDL R58, [R1+0x37ac] ;  /* 0x0037ac00013a7983 */ /* 0x000f280000100800 */
[----:B------:R3:W2:Y:S04]  /*4bb00*/  @!P1 LDG.E.U8 R56, desc[UR40][R2.64] ;  /* 0x0000002802389981 */ /* 0x0006a8000c1e1100 */
[----:B------:R-:W4:Y:S01]  /*4bb10*/  LDL R3, [R1+0x3760] ;  /* 0x0037600001037983 */ /* 0x000f220000100800 */
[----:B---3--:R-:W-:-:S03]  /*4bb20*/  @!P0 IMAD.MOV.U32 R2, RZ, RZ, R57 ;  /* 0x000000ffff028224 */ /* 0x008fc600078e0039 */
[----:B--2---:R0:W-:Y:S01]  /*4bb30*/  STL [R1+0x3e74], R56 ;  /* 0x003e743801007387 */ /* 0x0041e20000100800 */
[----:B------:R-:W-:-:S03]  /*4bb40*/  PRMT R54, RZ, 0x7610, R54 ;  /* 0x00007610ff367816 */ /* 0x000fc60000000036 */
[----:B------:R-:W2:Y:S04]  /*4bb50*/  LDL R57, [R1+0x3780] ;  /* 0x0037800001397983 */ /* 0x000ea80000100800 */
[----:B----4-:R1:W3:Y:S04]  /*4bb60*/  @!P0 LDG.E.U8 R55, desc[UR40][R2.64] ;  /* 0x0000002802378981 */ /* 0x0102e8000c1e1100 */
[----:B0-----:R-:W4:Y:S04]  /*4bb70*/  LDL R56, [R1+0x37a8] ;  /* 0x0037a80001387983 */ /* 0x001f280000100800 */
[----:B------:R-:W1:Y:S04]  /*4bb80*/  LDL R2, [R1+0x3764] ;  /* 0x0037640001027983 */ /* 0x000e680000100800 */
[----:B------:R-:W1:Y:S02]  /*4bb90*/  LDL R3, [R1+0x379c] ;  /* 0x00379c0001037983 */ /* 0x000e640000100800 */
[----:B-1----:R-:W-:-:S04]  /*4bba0*/  @!P1 LOP3.LUT R3, R3, R2, RZ, 0x3c, !PT ;  /* 0x0000000203039212 */ /* 0x002fc800078e3cff */
[----:B------:R-:W-:-:S04]  /*4bbb0*/  @!P1 LOP3.LUT R2, R3, R2, RZ, 0x3c, !PT ;  /* 0x0000000203029212 */ /* 0x000fc800078e3cff */
[----:B------:R-:W-:-:S05]  /*4bbc0*/  @!P1 LOP3.LUT R3, R3, R2, RZ, 0x3c, !PT ;  /* 0x0000000203039212 */ /* 0x000fca00078e3cff */
[----:B------:R0:W2:Y:S01]  /*4bbd0*/  @!P1 LDG.E.U8 R54, desc[UR40][R2.64] ;  /* 0x0000002802369981 */ /* 0x0000a2000c1e1100 */
[----:B------:R-:W-:-:S03]  /*4bbe0*/  PRMT R53, RZ, 0x7610, R53 ;  /* 0x00007610ff357816 */ /* 0x000fc60000000035 */
[----:B---3--:R1:W-:Y:S01]  /*4bbf0*/  STL [R1+0x3e78], R55 ;  /* 0x003e783701007387 */ /* 0x0083e20000100800 */
[----:B------:R-:W-:Y:S01]  /*4bc00*/  PRMT R52, RZ, 0x7610, R52 ;  /* 0x00007610ff347816 */ /* 0x000fe20000000034 */
[----:B0-----:R-:W-:Y:S02]  /*4bc10*/  @!P0 IMAD.MOV.U32 R2, RZ, RZ, R60 ;  /* 0x000000ffff028224 */ /* 0x001fe400078e003c */
[----:B------:R-:W-:-:S05]  /*4bc20*/  @!P0 IMAD.MOV.U32 R3, RZ, RZ, R61 ;  /* 0x000000ffff038224 */ /* 0x000fca00078e003d */
[----:B------:R0:W3:Y:S02]  /*4bc30*/  @!P0 LDG.E.U8 R53, desc[UR40][R2.64] ;  /* 0x0000002802358981 */ /* 0x0000e4000c1e1100 */
[----:B0-----:R-:W-:Y:S02]  /*4bc40*/  @!P1 IMAD.MOV.U32 R2, RZ, RZ, R58 ;  /* 0x000000ffff029224 */ /* 0x001fe400078e003a */
[----:B------:R-:W-:-:S05]  /*4bc50*/  @!P1 IMAD.MOV.U32 R3, RZ, RZ, R59 ;  /* 0x000000ffff039224 */ /* 0x000fca00078e003b */
[----:B------:R4:W3:Y:S04]  /*4bc60*/  @!P1 LDG.E.U8 R52, desc[UR40][R2.64] ;  /* 0x0000002802349981 */ /* 0x0008e8000c1e1100 */
[----:B--2---:R0:W-:Y:S04]  /*4bc70*/  STL [R1+0x3e7c], R54 ;  /* 0x003e7c3601007387 */ /* 0x0041e80000100800 */
[----:B------:R-:W2:Y:S04]  /*4bc80*/  LDL R60, [R1+0x3784] ;  /* 0x00378400013c7983 */ /* 0x000ea80000100800 */
[----:B-1----:R-:W2:Y:S01]  /*4bc90*/  LDL R55, [R1+0x37bc] ;  /* 0x0037bc0001377983 */ /* 0x002ea20000100800 */
[----:B------:R-:W-:Y:S01]  /*4bca0*/  PRMT R51, RZ, 0x7610, R51 ;  /* 0x00007610ff337816 */ /* 0x000fe20000000033 */
[----:B----4-:R-:W-:-:S02]  /*4bcb0*/  @!P0 IMAD.MOV.U32 R2, RZ, RZ, R56 ;  /* 0x000000ffff028224 */ /* 0x010fc400078e0038 */
[----:B------:R-:W-:-:S05]  /*4bcc0*/  @!P0 IMAD.MOV.U32 R3, RZ, RZ, R57 ;  /* 0x000000ffff038224 */ /* 0x000fca00078e0039 */
[----:B------:R2:W4:Y:S01]  /*4bcd0*/  @!P0 LDG.E.U8 R51, desc[UR40][R2.64] ;  /* 0x0000002802338981 */ /* 0x000522000c1e1100 */
[----:B------:R-:W-:-:S03]  /*4bce0*/  PRMT R50, RZ, 0x7610, R50 ;  /* 0x00007610ff327816 */ /* 0x000fc60000000032 */
[----:B---3--:R1:W-:Y:S04]  /*4bcf0*/  STL [R1+0x3e80], R53 ;  /* 0x003e803501007387 */ /* 0x0083e80000100800 */
[----:B------:R-:W3:Y:S04]  /*4bd00*/  LDL R59, [R1+0x3790] ;  /* 0x00379000013b7983 */ /* 0x000ee80000100800 */
[----:B0-----:R-:W3:Y:S04]  /*4bd10*/  LDL R54, [R1+0x37b8] ;  /* 0x0037b80001367983 */ /* 0x001ee80000100800 */
[----:B------:R0:W-:Y:S04]  /*4bd20*/  STL [R1+0x3e84], R52 ;  /* 0x003e843401007387 */ /* 0x0001e80000100800 */
[----:B------:R-:W3:Y:S04]  /*4bd30*/  LDL R58, [R1+0x3794] ;  /* 0x00379400013a7983 */ /* 0x000ee80000100800 */
[----:B------:R-:W3:Y:S04]  /*4bd40*/  LDL R57, [R1+0x37cc] ;  /* 0x0037cc0001397983 */ /* 0x000ee80000100800 */
[----:B------:R-:W3:Y:S04]  /*4bd50*/  LDL R56, [R1+0x37a0] ;  /* 0x0037a00001387983 */ /* 0x000ee80000100800 */
[----:B-1----:R-:W3:Y:S01]  /*4bd60*/  LDL R53, [R1+0x37c8] ;  /* 0x0037c80001357983 */ /* 0x002ee20000100800 */
[----:B--2---:R-:W-:-:S02]  /*4bd70*/  @!P1 IMAD.MOV.U32 R3, RZ, RZ, R60 ;  /* 0x000000ffff039224 */ /* 0x004fc400078e003c */
[----:B------:R-:W-:-:S05]  /*4bd80*/  @!P1 IMAD.MOV.U32 R2, RZ, RZ, R55 ;  /* 0x000000ffff029224 */ /* 0x000fca00078e0037 */
[----:B------:R3:W2:Y:S04]  /*4bd90*/  @!P1 LDG.E.U8 R50, desc[UR40][R2.64] ;  /* 0x0000002802329981 */ /* 0x0006a8000c1e1100 */
[----:B----4-:R1:W-:Y:S04]  /*4bda0*/  STL [R1+0x3e88], R51 ;  /* 0x003e883301007387 */ /* 0x0103e80000100800 */
[----:B------:R-:W4:Y:S04]  /*4bdb0*/  LDL R55, [R1+0x37a4] ;  /* 0x0037a40001377983 */ /* 0x000f280000100800 */
[----:B0-----:R-:W4:Y:S01]  /*4bdc0*/  LDL R52, [R1+0x37dc] ;  /* 0x0037dc0001347983 */ /* 0x001f220000100800 */
[----:B------:R-:W-:-:S02]  /*4bdd0*/  PRMT R49, RZ, 0x7610, R49 ;  /* 0x00007610ff317816 */ /* 0x000fc40000000031 */
[----:B------:R-:W-:Y:S01]  /*4bde0*/  PRMT R48, RZ, 0x7610, R48 ;  /* 0x00007610ff307816 */ /* 0x000fe20000000030 */
[----:B---3--:R-:W-:Y:S02]  /*4bdf0*/  @!P0 IMAD.MOV.U32 R3, RZ, RZ, R59 ;  /* 0x000000ffff038224 */ /* 0x008fe400078e003b */
        /* <DEDUP_REMOVED lines=9> */
[----:B0-----:R-:W-:-:S02]  /*4be90*/  @!P0 IMAD.MOV.U32 R2, RZ, RZ, R53 ;  /* 0x000000ffff028224 */ /* 0x001fc400078e0035 */
[----:B------:R-:W-:Y:S01]  /*4bea0*/  @!P0 IMAD.MOV.U32 R3, RZ, RZ, R56 ;  /* 0x000000ffff038224 */ /* 0x000fe200078e0038 */
[----:B------:R-:W-:-:S04]  /*4beb0*/  PRMT R46, RZ, 0x7610, R46 ;  /* 0x00007610ff2e7816 */ /* 0x000fc8000000002e */
[----:B------:R4:W2:Y:S02]  /*4bec0*/  @!P0 LDG.E.U8 R47, desc[UR40][R2.64] ;  /* 0x00000028022f8981 */ /* 0x0008a4000c1e1100 */
[----:B----4-:R-:W-:Y:S02]  /*4bed0*/  @!P1 IMAD.MOV.U32 R2, RZ, RZ, R52 ;  /* 0x000000ffff029224 */ /* 0x010fe400078e0034 */
[----:B------:R-:W-:-:S05]  /*4bee0*/  @!P1 IMAD.MOV.U32 R3, RZ, RZ, R55 ;  /* 0x000000ffff039224 */ /* 0x000fca00078e0037 */
[----:B------:R0:W4:Y:S01]  /*4bef0*/  @!P1 LDG.E.U8 R46, desc[UR40][R2.64] ;  /* 0x00000028022e9981 */ /* 0x000122000c1e1100 */
[----:B------:R-:W-:-:S03]  /*4bf00*/  PRMT R45, RZ, 0x7610, R45 ;  /* 0x00007610ff2d7816 */ /* 0x000fc6000000002d */
[----:B---3--:R-:W-:Y:S04]  /*4bf10*/  STL [R1+0x3e90], R49 ;  /* 0x003e903101007387 */ /* 0x008fe80000100800 */
[----:B------:R-:W-:Y:S04]  /*4bf20*/  STL [R1+0x3e94], R48 ;  /* 0x003e943001007387 */ /* 0x000fe80000100800 */
[----:B------:R-:W3:Y:S04]  /*4bf30*/  LDL R53, [R1+0x37b4] ;  /* 0x0037b40001357983 */ /* 0x000ee80000100800 */
[----:B--2---:R-:W2:Y:S01]  /*4bf40*/  LDL R50, [R1+0x37ec] ;  /* 0x0037ec0001327983 */ /* 0x004ea20000100800 */
[----:B0-----:R-:W-:-:S02]  /*4bf50*/  @!P0 IMAD.MOV.U32 R3, RZ, RZ, R54 ;  /* 0x000000ffff038224 */ /* 0x001fc400078e0036 */
[----:B------:R-:W-:-:S05]  /*4bf60*/  @!P0 IMAD.MOV.U32 R2, RZ, RZ, R51 ;  /* 0x000000ffff028224 */ /* 0x000fca00078e0033 */
[----:B------:R3:W2:Y:S04]  /*4bf70*/  @!P0 LDG.E.U8 R45, desc[UR40][R2.64] ;  /* 0x00000028022d8981 */ /* 0x0006a8000c1e1100 */
[----:B------:R0:W-:Y:S04]  /*4bf80*/  STL [R1+0x3e98], R47 ;  /* 0x003e982f01007387 */ /* 0x0001e80000100800 */
[----:B------:R-:W2:Y:S04]  /*4bf90*/  LDL R52, [R1+0x37c0] ;  /* 0x0037c00001347983 */ /* 0x000ea80000100800 */
[----:B0-----:R-:W2:Y:S04]  /*4bfa0*/  LDL R47, [R1+0x37e8] ;  /* 0x0037e800012f7983 */ /* 0x001ea80000100800 */
[----:B----4-:R0:W-:Y:S04]  /*4bfb0*/  STL [R1+0x3e9c], R46 ;  /* 0x003e9c2e01007387 */ /* 0x0101e80000100800 */
[----:B------:R-:W4:Y:S04]  /*4bfc0*/  LDL R51, [R1+0x37c4] ;  /* 0x0037c40001337983 */ /* 0x000f280000100800 */
[----:B------:R-:W4:Y:S01]  /*4bfd0*/  LDL R49, [R1+0x37fc] ;  /* 0x0037fc0001317983 */ /* 0x000f220000100800 */
[----:B------:R-:W-:-:S03]  /*4bfe0*/  PRMT R44, RZ, 0x7610, R44 ;  /* 0x00007610ff2c7816 */ /* 0x000fc6000000002c */
[----:B------:R-:W4:Y:S01]  /*4bff0*/  LDL R48, [R1+0x37f8] ;  /* 0x0037f80001307983 */ /* 0x000f220000100800 */
[----:B---3--:R-:W-:Y:S02]  /*4c000*/  @!P1 IMAD.MOV.U32 R3, RZ, RZ, R53 ;  /* 0x000000ffff039224 */ /* 0x008fe400078e0035 */
[----:B--2---:R-:W-:-:S05]  /*4c010*/  @!P1 IMAD.MOV.U32 R2, RZ, RZ, R50 ;  /* 0x000000ffff029224 */ /* 0x004fca00078e0032 */
[----:B------:R1:W2:Y:S04]  /*4c020*/  @!P1 LDG.E.U8 R44, desc[UR40][R2.64] ;  /* 0x00000028022c9981 */ /* 0x0002a8000c1e1100 */
[----:B------:R3:W-:Y:S04]  /*4c030*/  STL [R1+0x3ea0], R45 ;  /* 0x003ea02d01007387 */ /* 0x0007e80000100800 */
[----:B------:R-:W3:Y:S01]  /*4c040*/  LDL R50, [R1+0x37d0] ;  /* 0x0037d00001327983 */ /* 0x000ee20000100800 */
[----:B------:R-:W-:Y:S01]  /*4c050*/  PRMT R43, RZ, 0x7610, R43 ;  /* 0x00007610ff2b7816 */ /* 0x000fe2000000002b */
[----:B-1----:R-:W-:Y:S01]  /*4c060*/  @!P0 IMAD.MOV.U32 R3, RZ, RZ, R52 ;  /* 0x000000ffff038224 */ /* 0x002fe200078e0034 */
[----:B------:R-:W-:-:S02]  /*4c070*/  PRMT R42, RZ, 0x7610, R42 ;  /* 0x00007610ff2a7816 */ /* 0x000fc4000000002a */
[----:B------:R-:W-:Y:S01]  /*4c080*/  PRMT R41, RZ, 0x7610, R41 ;  /* 0x00007610ff297816 */ /* 0x000fe20000000029 */
[----:B0-----:R-:W3:Y:S01]  /*4c090*/  LDL R46, [R1+0x380c] ;  /* 0x00380c00012e7983 */ /* 0x001ee20000100800 */
[----:B------:R-:W-:-:S05]  /*4c0a0*/  @!P0 IMAD.MOV.U32 R2, RZ, RZ, R47 ;  /* 0x000000ffff028224 */ /* 0x000fca00078e002f */
[----:B------:R4:W3:Y:S02]  /*4c0b0*/  @!P0 LDG.E.U8 R43, desc[UR40][R2.64] ;  /* 0x00000028022b8981 */ /* 0x0008e4000c1e1100 */
[----:B----4-:R-:W-:Y:S02]  /*4c0c0*/  @!P1 IMAD.MOV.U32 R2, RZ, RZ, R49 ;  /* 0x000000ffff029224 */ /* 0x010fe400078e0031 */
[----:B------:R-:W-:-:S05]  /*4c0d0*/  @!P1 IMAD.MOV.U32 R3, RZ, RZ, R51 ;  /* 0x000000ffff039224 */ /* 0x000fca00078e0033 */
[----:B------:R0:W4:Y:S04]  /*4c0e0*/  @!P1 LDG.E.U8 R42, desc[UR40][R2.64] ;  /* 0x00000028022a9981 */ /* 0x000128000c1e1100 */
[----:B--2---:R1:W-:Y:S04]  /*4c0f0*/  STL [R1+0x3ea4], R44 ;  /* 0x003ea42c01007387 */ /* 0x0043e80000100800 */
[----:B------:R-:W2:Y:S04]  /*4c100*/  LDL R47, [R1+0x37d4] ;  /* 0x0037d400012f7983 */ /* 0x000ea80000100800 */
[----:B---3--:R-:W3:Y:S01]  /*4c110*/  LDL R45, [R1+0x37e0] ;  /* 0x0037e000012d7983 */ /* 0x008ee20000100800 */
[----:B0-----:R-:W-:-:S03]  /*4c120*/  @!P0 IMAD.MOV.U32 R2, RZ, RZ, R48 ;  /* 0x000000ffff028224 */ /* 0x001fc600078e0030 */
[----:B-1----:R-:W3:Y:S01]  /*4c130*/  LDL R44, [R1+0x3808] ;  /* 0x00380800012c7983 */ /* 0x002ee20000100800 */
[----:B------:R-:W-:-:S05]  /*4c140*/  @!P0 IMAD.MOV.U32 R3, RZ, RZ, R50 ;  /* 0x000000ffff038224 */ /* 0x000fca00078e0032 */
[----:B------:R2:W3:Y:S04]  /*4c150*/  @!P0 LDG.E.U8 R41, desc[UR40][R2.64] ;  /* 0x0000002802298981 */ /* 0x0004e8000c1e1100 */
[----:B------:R-:W-:Y:S04]  /*4c160*/  STL [R1+0x3ea8], R43 ;  /* 0x003ea82b01007387 */ /* 0x000fe80000100800 */
[----:B------:R-:W3:Y:S04]  /*4c170*/  LDL R49, [R1+0x381c] ;  /* 0x00381c0001317983 */ /* 0x000ee80000100800 */
[----:B----4-:R0:W-:Y:S04]  /*4c180*/  STL [R1+0x3eac], R42 ;  /* 0x003eac2a01007387 */ /* 0x0101e80000100800 */
[----:B------:R-:W4:Y:S04]  /*4c190*/  LDL R50, [R1+0x37e4] ;  /* 0x0037e40001327983 */ /* 0x000f280000100800 */
[----:B------:R-:W4:Y:S04]  /*4c1a0*/  LDL R48, [R1+0x37f0] ;  /* 0x0037f00001307983 */ /* 0x000f280000100800 */
[----:B0-----:R-:W4:Y:S01]  /*4c1b0*/  LDL R42, [R1+0x3818] ;  /* 0x00381800012a7983 */ /* 0x001f220000100800 */
[----:B--2---:R-:W-:Y:S01]  /*4c1c0*/  @!P1 IMAD.MOV.U32 R3, RZ, RZ, R47 ;  /* 0x000000ffff039224 */ /* 0x004fe200078e002f */
[----:B------:R-:W-:Y:S01]  /*4c1d0*/  PRMT R40, RZ, 0x7610, R40 ;  /* 0x00007610ff287816 */ /* 0x000fe20000000028 */
[----:B------:R-:W-:-:S05]  /*4c1e0*/  @!P1 IMAD.MOV.U32 R2, RZ, RZ, R46 ;  /* 0x000000ffff029224 */ /* 0x000fca00078e002e */
[----:B------:R0:W2:Y:S04]  /*4c1f0*/  @!P1 LDG.E.U8 R40, desc[UR40][R2.64] ;  /* 0x0000002802289981 */ /* 0x0000a8000c1e1100 */
[----:B---3--:R1:W-:Y:S04]  /*4c200*/  STL [R1+0x3eb0], R41 ;  /* 0x003eb02901007387 */ /* 0x0083e80000100800 */
[----:B------:R-:W3:Y:S04]  /*4c210*/  LDL R47, [R1+0x37f4] ;  /* 0x0037f400012f7983 */ /* 0x000ee80000100800 */
[----:B-1----:R-:W2:Y:S01]  /*4c220*/  LDL R41, [R1+0x382c] ;  /* 0x00382c0001297983 */ /* 0x002ea20000100800 */
[----:B------:R-:W-:Y:S01]  /*4c230*/  PRMT R39, RZ, 0x7610, R39 ;  /* 0x00007610ff277816 */ /* 0x000fe20000000027 */
[----:B0-----:R-:W-:-:S02]  /*4c240*/  @!P0 IMAD.MOV.U32 R2, RZ, RZ, R44 ;  /* 0x000000ffff028224 */ /* 0x001fc400078e002c */
[----:B------:R-:W-:Y:S01]  /*4c250*/  @!P0 IMAD.MOV.U32 R3, RZ, RZ, R45 ;  /* 0x000000ffff038224 */ /* 0x000fe200078e002d */
[----:B------:R-:W-:-:S04]  /*4c260*/  PRMT R38, RZ, 0x7610, R38 ;  /* 0x00007610ff267816 */ /* 0x000fc80000000026 */
[----:B------:R0:W2:Y:S01]  /*4c270*/  @!P0 LDG.E.U8 R39, desc[UR40][R2.64] ;  /* 0x0000002802278981 */ /* 0x0000a2000c1e1100 */
[----:B------:R-:W-:Y:S01]  /*4c280*/  PRMT R37, RZ, 0x7610, R37 ;  /* 0x00007610ff257816 */ /* 0x000fe20000000025 */
[----:B0-----:R-:W-:Y:S02]  /*4c290*/  @!P1 IMAD.MOV.U32 R2, RZ, RZ, R49 ;  /* 0x000000ffff029224 */ /* 0x001fe400078e0031 */
[----:B----4-:R-:W-:-:S05]  /*4c2a0*/  @!P1 IMAD.MOV.U32 R3, RZ, RZ, R50 ;  /* 0x000000ffff039224 */ /* 0x010fca00078e0032 */
[----:B------:R0:W4:Y:S02]  /*4c2b0*/  @!P1 LDG.E.U8 R38, desc[UR40][R2.64] ;  /* 0x0000002802269981 */ /* 0x000124000c1e1100 */
[----:B0-----:R-:W-:Y:S02]  /*4c2c0*/  @!P0 IMAD.MOV.U32 R2, RZ, RZ, R42 ;  /* 0x000000ffff028224 */ /* 0x001fe400078e002a */
[----:B------:R-:W-:-:S05]  /*4c2d0*/  @!P0 IMAD.MOV.U32 R3, RZ, RZ, R48 ;  /* 0x000000ffff038224 */ /* 0x000fca00078e0030 */
[----:B------:R3:W4:Y:S01]  /*4c2e0*/  @!P0 LDG.E.U8 R37, desc[UR40][R2.64] ;  /* 0x0000002802258981 */ /* 0x000722000c1e1100 */
[----:B------:R-:W-:Y:S01]  /*4c2f0*/  PRMT R36, RZ, 0x7610, R36 ;  /* 0x00007610ff247816 */ /* 0x000fe20000000024 */
[----:B---3--:R-:W-:Y:S02]  /*4c300*/  @!P1 IMAD.MOV.U32 R3, RZ, RZ, R47 ;  /* 0x000000ffff039224 */ /* 0x008fe400078e002f */
[----:B--2---:R-:W-:-:S05]  /*4c310*/  @!P1 IMAD.MOV.U32 R2, RZ, RZ, R41 ;  /* 0x000000ffff029224 */ /* 0x004fca00078e0029 */
[----:B------:R-:W2:Y:S04]  /*4c320*/  @!P1 LDG.E.U8 R36, desc[UR40][R2.64] ;  /* 0x0000002802249981 */ /* 0x000ea8000c1e1100 */
[----:B------:R0:W-:Y:S04]  /*4c330*/  STL [R1+0x3eb4], R40 ;  /* 0x003eb42801007387 */ /* 0x0001e80000100800 */
[----:B------:R-:W3:Y:S04]  /*4c340*/  LDL R46, [R1+0x3800] ;  /* 0x00380000012e7983 */ /* 0x000ee80000100800 */
[----:B------:R-:W3:Y:S04]  /*4c350*/  LDL R45, [R1+0x3828] ;  /* 0x00382800012d7983 */ /* 0x000ee80000100800 */
[----:B------:R-:W3:Y:S04]  /*4c360*/  LDL R44, [R1+0x3804] ;  /* 0x00380400012c7983 */ /* 0x000ee80000100800 */
[----:B------:R-:W3:Y:S04]  /*4c370*/  LDL R43, [R1+0x383c] ;  /* 0x00383c00012b7983 */ /* 0x000ee80000100800 */
[----:B------:R-:W-:Y:S04]  /*4c380*/  STL [R1+0x3eb8], R39 ;  /* 0x003eb82701007387 */ /* 0x000fe80000100800 */
[----:B----4-:R1:W-:Y:S04]  /*4c390*/  STL [R1+0x3ebc], R38 ;  /* 0x003ebc2601007387 */ /* 0x0103e80000100800 */
[----:B------:R-:W4:Y:S04]  /*4c3a0*/  LDL R42, [R1+0x3810] ;  /* 0x00381000012a7983 */ /* 0x000f280000100800 */
[----:B0-----:R-:W4:Y:S04]  /*4c3b0*/  LDL R40, [R1+0x3838] ;  /* 0x0038380001287983 */ /* 0x001f280000100800 */
[----:B------:R-:W-:Y:S04]  /*4c3c0*/  STL [R1+0x3ec0], R37 ;  /* 0x003ec02501007387 */ /* 0x000fe80000100800 */
[----:B------:R-:W4:Y:S04]  /*4c3d0*/  LDL R47, [R1+0x3814] ;  /* 0x00381400012f7983 */ /* 0x000f280000100800 */
[----:B-1----:R-:W4:Y:S04]  /*4c3e0*/  LDL R38, [R1+0x384c] ;  /* 0x00384c0001267983 */ /* 0x002f280000100800 */
[----:B------:R-:W4:Y:S01]  /*4c3f0*/  LDL R41, [R1+0x3848] ;  /* 0x0038480001297983 */ /* 0x000f220000100800 */
[----:B------:R-:W-:-:S03]  /*4c400*/  PRMT R35, RZ, 0x7610, R35 ;  /* 0x00007610ff237816 */ /* 0x000fc60000000023 */
[----:B--2---:R0:W-:Y:S04]  /*4c410*/  STL [R1+0x3ec4], R36 ;  /* 0x003ec42401007387 */ /* 0x0041e80000100800 */
[----:B0-----:R-:W2:Y:S01]  /*4c420*/  LDL R36, [R1+0x3820] ;  /* 0x0038200001247983 */ /* 0x001ea20000100800 */
[----:B---3--:R-:W-:Y:S02]  /*4c430*/  @!P0 IMAD.MOV.U32 R2, RZ, RZ, R45 ;  /* 0x000000ffff028224 */ /* 0x008fe400078e002d */
[----:B------:R-:W-:Y:S01]  /*4c440*/  @!P0 IMAD.MOV.U32 R3, RZ, RZ, R46 ;  /* 0x000000ffff038224 */ /* 0x000fe200078e002e */
[----:B------:R-:W-:Y:S02]  /*4c450*/  PRMT R34, RZ, 0x7610, R34 ;  /* 0x00007610ff227816 */ /* 0x000fe40000000022 */
[----:B------:R-:W-:-:S02]  /*4c460*/  PRMT R33, RZ, 0x7610, R33 ;  /* 0x00007610ff217816 */ /* 0x000fc40000000021 */
[----:B------:R-:W-:Y:S02]  /*4c470*/  PRMT R32, RZ, 0x7610, R32 ;  /* 0x00007610ff207816 */ /* 0x000fe40000000020 */
[----:B------:R-:W-:Y:S01]  /*4c480*/  PRMT R31, RZ, 0x7610, R31 ;  /* 0x00007610ff1f7816 */ /* 0x000fe2000000001f */
[----:B------:R0:W3:Y:S04]  /*4c490*/  @!P0 LDG.E.U8 R35, desc[UR40][R2.64] ;  /* 0x0000002802238981 */ /* 0x0000e8000c1e1100 */
[----:B------:R-:W3:Y:S01]  /*4c4a0*/  LDL R45, [R1+0x385c] ;  /* 0x00385c00012d7983 */ /* 0x000ee20000100800 */
[----:B0-----:R-:W-:Y:S02]  /*4c4b0*/  @!P1 IMAD.MOV.U32 R2, RZ, RZ, R43 ;  /* 0x000000ffff029224 */ /* 0x001fe400078e002b */
[----:B------:R-:W-:-:S05]  /*4c4c0*/  @!P1 IMAD.MOV.U32 R3, RZ, RZ, R44 ;  /* 0x000000ffff039224 */ /* 0x000fca00078e002c */
[----:B------:R4:W3:Y:S02]  /*4c4d0*/  @!P1 LDG.E.U8 R34, desc[UR40][R2.64] ;  /* 0x0000002802229981 */ /* 0x0008e4000c1e1100 */
[----:B----4-:R-:W-:Y:S02]  /*4c4e0*/  @!P0 IMAD.MOV.U32 R2, RZ, RZ, R40 ;  /* 0x000000ffff028224 */ /* 0x010fe400078e0028 */
[----:B------:R-:W-:-:S05]  /*4c4f0*/  @!P0 IMAD.MOV.U32 R3, RZ, RZ, R42 ;  /* 0x000000ffff038224 */ /* 0x000fca00078e002a */
[----:B------:R0:W4:Y:S02]  /*4c500*/  @!P0 LDG.E.U8 R33, desc[UR40][R2.64] ;  /* 0x0000002802218981 */ /* 0x000124000c1e1100 */
[----:B0-----:R-:W-:Y:S02]  /*4c510*/  @!P1 IMAD.MOV.U32 R2, RZ, RZ, R38 ;  /* 0x000000ffff029224 */ /* 0x001fe400078e0026 */
[----:B------:R-:W-:-:S05]  /*4c520*/  @!P1 IMAD.MOV.U32 R3, RZ, RZ, R47 ;  /* 0x000000ffff039224 */ /* 0x000fca00078e002f */
[----:B------:R0:W4:Y:S02]  /*4c530*/  @!P1 LDG.E.U8 R32, desc[UR40][R2.64] ;  /* 0x0000002802209981 */ /* 0x000124000c1e1100 */
[----:B0-----:R-:W-:Y:S02]  /*4c540*/  @!P0 IMAD.MOV.U32 R2, RZ, RZ, R41 ;  /* 0x000000ffff028224 */ /* 0x001fe400078e0029 */
[----:B--2---:R-:W-:-:S05]  /*4c550*/  @!P0 IMAD.MOV.U32 R3, RZ, RZ, R36 ;  /* 0x000000ffff038224 */ /* 0x004fca00078e0024 */
[----:B------:R-:W2:Y:S04]  /*4c560*/  @!P0 LDG.E.U8 R31, desc[UR40][R2.64] ;  /* 0x00000028021f8981 */ /* 0x000ea8000c1e1100 */
[----:B---3--:R0:W-:Y:S04]  /*4c570*/  STL [R1+0x3ec8], R35 ;  /* 0x003ec82301007387 */ /* 0x0081e80000100800 */
[----:B------:R-:W3:Y:S04]  /*4c580*/  LDL R46, [R1+0x3824] ;  /* 0x00382400012e7983 */ /* 0x000ee80000100800 */
[----:B------:R-:W3:Y:S04]  /*4c590*/  LDL R44, [R1+0x3830] ;  /* 0x00383000012c7983 */ /* 0x000ee80000100800 */
[----:B------:R-:W3:Y:S04]  /*4c5a0*/  LDL R43, [R1+0x3858] ;  /* 0x00385800012b7983 */ /* 0x000ee80000100800 */
[----:B------:R-:W3:Y:S04]  /*4c5b0*/  LDL R39, [R1+0x386c] ;  /* 0x00386c0001277983 */ /* 0x000ee80000100800 */
[----:B------:R1:W-:Y:S04]  /*4c5c0*/  STL [R1+0x3ecc], R34 ;  /* 0x003ecc2201007387 */ /* 0x0003e80000100800 */
[----:B------:R-:W3:Y:S04]  /*4c5d0*/  LDL R42, [R1+0x3834] ;  /* 0x00383400012a7983 */ /* 0x000ee80000100800 */
[----:B------:R-:W3:Y:S04]  /*4c5e0*/  LDL R40, [R1+0x3840] ;  /* 0x0038400001287983 */ /* 0x000ee80000100800 */
[----:B------:R-:W3:Y:S04]  /*4c5f0*/  LDL R37, [R1+0x3868] ;  /* 0x0038680001257983 */ /* 0x000ee80000100800 */
[----:B----4-:R4:W-:Y:S04]  /*4c600*/  STL [R1+0x3ed0], R33 ;  /* 0x003ed02101007387 */ /* 0x0109e80000100800 */
[----:B------:R-:W3:Y:S04]  /*4c610*/  LDL R38, [R1+0x3844] ;  /* 0x0038440001267983 */ /* 0x000ee80000100800 */
[----:B0-----:R-:W3:Y:S04]  /*4c620*/  LDL R35, [R1+0x387c] ;  /* 0x00387c0001237983 */ /* 0x001ee80000100800 */
[----:B------:R0:W-:Y:S04]  /*4c630*/  STL [R1+0x3ed4], R32 ;  /* 0x003ed42001007387 */ /* 0x0001e80000100800 */
[----:B------:R-:W3:Y:S04]  /*4c640*/  LDL R36, [R1+0x3878] ;  /* 0x0038780001247983 */ /* 0x000ee80000100800 */
[----:B------:R-:W3:Y:S04]  /*4c650*/  LDL R41, [R1+0x3850] ;  /* 0x0038500001297983 */ /* 0x000ee80000100800 */
[----:B--2---:R2:W-:Y:S04]  /*4c660*/  STL [R1+0x3ed8], R31 ;  /* 0x003ed81f01007387 */ /* 0x0045e80000100800 */
[----:B-1----:R-:W3:Y:S04]  /*4c670*/  LDL R34, [R1+0x3854] ;  /* 0x0038540001227983 */ /* 0x002ee80000100800 */
[----:B----4-:R-:W4:Y:S04]  /*4c680*/  LDL R33, [R1+0x388c] ;  /* 0x00388c0001217983 */ /* 0x010f280000100800 */
[----:B0-----:R-:W4:Y:S04]  /*4c690*/  LDL R32, [R1+0x3860] ;  /* 0x0038600001207983 */ /* 0x001f280000100800 */
[----:B--2---:R-:W2:Y:S01]  /*4c6a0*/  LDL R31, [R1+0x3888] ;  /* 0x00388800011f7983 */ /* 0x004ea20000100800 */
[----:B------:R-:W-:Y:S01]  /*4c6b0*/  PRMT R30, RZ, 0x7610, R30 ;  /* 0x00007610ff1e7816 */ /* 0x000fe2000000001e */
[----:B------:R-:W-:-:S02]  /*4c6c0*/  @!P1 IMAD.MOV.U32 R2, RZ, RZ, R45 ;  /* 0x000000ffff029224 */ /* 0x000fc400078e002d */
[----:B---3--:R-:W-:Y:S01]  /*4c6d0*/  @!P1 IMAD.MOV.U32 R3, RZ, RZ, R46 ;  /* 0x000000ffff039224 */ /* 0x008fe200078e002e */
[----:B------:R-:W-:Y:S02]  /*4c6e0*/  PRMT R29, RZ, 0x7610, R29 ;  /* 0x00007610ff1d7816 */ /* 0x000fe4000000001d */
[----:B------:R-:W-:Y:S02]  /*4c6f0*/  PRMT R28, RZ, 0x7610, R28 ;  /* 0x00007610ff1c7816 */ /* 0x000fe4000000001c */
[----:B------:R-:W-:Y:S02]  /*4c700*/  PRMT R27, RZ, 0x7610, R27 ;  /* 0x00007610ff1b7816 */ /* 0x000fe4000000001b */
[----:B------:R-:W-:Y:S01]  /*4c710*/  PRMT R26, RZ, 0x7610, R26 ;  /* 0x00007610ff1a7816 */ /* 0x000fe2000000001a */
[----:B------:R0:W3:Y:S01]  /*4c720*/  @!P1 LDG.E.U8 R30, desc[UR40][R2.64] ;  /* 0x00000028021e9981 */ /* 0x0000e2000c1e1100 */
[----:B------:R-:W-:Y:S02]  /*4c730*/  PRMT R25, RZ, 0x7610, R25 ;  /* 0x00007610ff197816 */ /* 0x000fe40000000019 */
[----:B------:R-:W-:-:S02]  /*4c740*/  PRMT R24, RZ, 0x7610, R24 ;  /* 0x00007610ff187816 */ /* 0x000fc40000000018 */
[----:B------:R-:W-:Y:S02]  /*4c750*/  PRMT R23, RZ, 0x7610, R23 ;  /* 0x00007610ff177816 */ /* 0x000fe40000000017 */
[----:B------:R-:W-:Y:S02]  /*4c760*/  PRMT R22, RZ, 0x7610, R22 ;  /* 0x00007610ff167816 */ /* 0x000fe40000000016 */
[----:B------:R-:W-:Y:S02]  /*4c770*/  PRMT R21, RZ, 0x7610, R21 ;  /* 0x00007610ff157816 */ /* 0x000fe40000000015 */
[----:B------:R-:W-:Y:S02]  /*4c780*/  PRMT R20, RZ, 0x7610, R20 ;  /* 0x00007610ff147816 */ /* 0x000fe40000000014 */
[----:B------:R-:W-:Y:S02]  /*4c790*/  PRMT R19, RZ, 0x7610, R19 ;  /* 0x00007610ff137816 */ /* 0x000fe40000000013 */
[----:B------:R-:W-:Y:S01]  /*4c7a0*/  PRMT R18, RZ, 0x7610, R18 ;  /* 0x00007610ff127816 */ /* 0x000fe20000000012 */
[----:B------:R-:W3:Y:S01]  /*4c7b0*/  LDL R45, [R1+0x38e8] ;  /* 0x0038e800012d7983 */ /* 0x000ee20000100800 */
[----:B0-----:R-:W-:-:S02]  /*4c7c0*/  @!P0 IMAD.MOV.U32 R2, RZ, RZ, R43 ;  /* 0x000000ffff028224 */ /* 0x001fc400078e002b */
[----:B------:R-:W-:Y:S01]  /*4c7d0*/  @!P0 IMAD.MOV.U32 R3, RZ, RZ, R44 ;  /* 0x000000ffff038224 */ /* 0x000fe200078e002c */
[----:B------:R-:W3:Y:S04]  /*4c7e0*/  LDL R46, [R1+0x38c0] ;  /* 0x0038c000012e7983 */ /* 0x000ee80000100800 */
[----:B------:R-:W3:Y:S04]  /*4c7f0*/  LDL R44, [R1+0x38c4] ;  /* 0x0038c400012c7983 */ /* 0x000ee80000100800 */
[----:B------:R0:W3:Y:S04]  /*4c800*/  @!P0 LDG.E.U8 R29, desc[UR40][R2.64] ;  /* 0x00000028021d8981 */ /* 0x0000e8000c1e1100 */
[----:B------:R-:W3:Y:S01]  /*4c810*/  LDL R43, [R1+0x38fc] ;  /* 0x0038fc00012b7983 */ /* 0x000ee20000100800 */
[----:B0-----:R-:W-:-:S02]  /*4c820*/  @!P1 IMAD.MOV.U32 R2, RZ, RZ, R39 ;  /* 0x000000ffff029224 */ /* 0x001fc400078e0027 */
[----:B------:R-:W-:Y:S01]  /*4c830*/  @!P1 IMAD.MOV.U32 R3, RZ, RZ, R42 ;  /* 0x000000ffff039224 */ /* 0x000fe200078e002a */
[----:B------:R-:W3:Y:S04]  /*4c840*/  LDL R39, [R1+0x389c] ;  /* 0x00389c0001277983 */ /* 0x000ee80000100800 */
[----:B------:R-:W3:Y:S04]  /*4c850*/  LDL R42, [R1+0x3880] ;  /* 0x00388000012a7983 */ /* 0x000ee80000100800 */
[----:B------:R0:W3:Y:S02]  /*4c860*/  @!P1 LDG.E.U8 R28, desc[UR40][R2.64] ;  /* 0x00000028021c9981 */ /* 0x0000e4000c1e1100 */
        /* <DEDUP_REMOVED lines=11> */
[----:B------:R-:W3:Y:S01]  /*4c920*/  LDL R36, [R1+0x3874] ;  /* 0x0038740001247983 */ /* 0x000ee20000100800 */
[----:B------:R-:W-:-:S03]  /*4c930*/  @!P0 IMAD.MOV.U32 R3, RZ, RZ, R41 ;  /* 0x000000ffff038224 */ /* 0x000fc600078e0029 */
[----:B------:R-:W3:Y:S04]  /*4c940*/  LDL R41, [R1+0x38a8] ;  /* 0x0038a80001297983 */ /* 0x000ee80000100800 */
[----:B------:R0:W3:Y:S02]  /*4c950*/  @!P0 LDG.E.U8 R25, desc[UR40][R2.64] ;  /* 0x0000002802198981 */ /* 0x0000e4000c1e1100 */
[----:B0-----:R-:W-:Y:S02]  /*4c960*/  @!P1 IMAD.MOV.U32 R3, RZ, RZ, R34 ;  /* 0x000000ffff039224 */ /* 0x001fe400078e0022 */
[----:B----4-:R-:W-:Y:S01]  /*4c970*/  @!P1 IMAD.MOV.U32 R2, RZ, RZ, R33 ;  /* 0x000000ffff029224 */ /* 0x010fe200078e0021 */
[----:B------:R-:W4:Y:S04]  /*4c980*/  LDL R34, [R1+0x3884] ;  /* 0x0038840001227983 */ /* 0x000f280000100800 */
[----:B------:R-:W4:Y:S04]  /*4c990*/  LDL R33, [R1+0x38bc] ;  /* 0x0038bc0001217983 */ /* 0x000f280000100800 */
[----:B------:R0:W4:Y:S02]  /*4c9a0*/  @!P1 LDG.E.U8 R24, desc[UR40][R2.64] ;  /* 0x0000002802189981 */ /* 0x000124000c1e1100 */
[----:B0-----:R-:W-:-:S02]  /*4c9b0*/  @!P0 IMAD.MOV.U32 R3, RZ, RZ, R32 ;  /* 0x000000ffff038224 */ /* 0x001fc400078e0020 */
[----:B------:R-:W4:Y:S01]  /*4c9c0*/  LDL R32, [R1+0x3890] ;  /* 0x0038900001207983 */ /* 0x000f220000100800 */
[----:B--2---:R-:W-:-:S03]  /*4c9d0*/  @!P0 IMAD.MOV.U32 R2, RZ, RZ, R31 ;  /* 0x000000ffff028224 */ /* 0x004fc600078e001f */
[----:B------:R-:W2:Y:S04]  /*4c9e0*/  LDL R31, [R1+0x38b8] ;  /* 0x0038b800011f7983 */ /* 0x000ea80000100800 */
[----:B------:R3:W2:Y:S02]  /*4c9f0*/  @!P0 LDG.E.U8 R23, desc[UR40][R2.64] ;  /* 0x0000002802178981 */ /* 0x0006a4000c1e1100 */
[----:B---3--:R-:W-:Y:S02]  /*4ca00*/  @!P1 IMAD.MOV.U32 R2, RZ, RZ, R39 ;  /* 0x000000ffff029224 */ /* 0x008fe400078e0027 */
[----:B------:R-:W3:Y:S01]  /*4ca10*/  LDL R39, [R1+0x38cc] ;  /* 0x0038cc0001277983 */ /* 0x000ee20000100800 */
[----:B------:R-:W-:-:S03]  /*4ca20*/  @!P1 IMAD.MOV.U32 R3, RZ, RZ, R40 ;  /* 0x000000ffff039224 */ /* 0x000fc600078e0028 */
[----:B------:R-:W3:Y:S04]  /*4ca30*/  LDL R40, [R1+0x3894] ;  /* 0x0038940001287983 */ /* 0x000ee80000100800 */
[----:B------:R0:W3:Y:S02]  /*4ca40*/  @!P1 LDG.E.U8 R22, desc[UR40][R2.64] ;  /* 0x0000002802169981 */ /* 0x0000e4000c1e1100 */
[----:B0-----:R-:W-:Y:S02]  /*4ca50*/  @!P0 IMAD.MOV.U32 R2, RZ, RZ, R37 ;  /* 0x000000ffff028224 */ /* 0x001fe400078e0025 */
        /* <DEDUP_REMOVED lines=11> */
[----:B------:R-:W-:Y:S01]  /*4cb10*/  PRMT R17, RZ, 0x7610, R17 ;  /* 0x00007610ff117816 */ /* 0x000fe20000000011 */
[----:B------:R-:W3:Y:S04]  /*4cb20*/  LDL R41, [R1+0x38f8] ;  /* 0x0038f80001297983 */ /* 0x000ee80000100800 */
[----:B------:R4:W3:Y:S04]  /*4cb30*/  @!P0 LDG.E.U8 R19, desc[UR40][R2.64] ;  /* 0x0000002802138981 */ /* 0x0008e8000c1e1100 */
[----:B------:R-:W3:Y:S01]  /*4cb40*/  LDL R42, [R1+0x38d0] ;  /* 0x0038d000012a7983 */ /* 0x000ee20000100800 */
[----:B----4-:R-:W-:-:S02]  /*4cb50*/  @!P1 IMAD.MOV.U32 R3, RZ, RZ, R34 ;  /* 0x000000ffff039224 */ /* 0x010fc400078e0022 */
[----:B------:R-:W-:Y:S01]  /*4cb60*/  @!P1 IMAD.MOV.U32 R2, RZ, RZ, R33 ;  /* 0x000000ffff029224 */ /* 0x000fe200078e0021 */
[----:B------:R-:W4:Y:S04]  /*4cb70*/  LDL R34, [R1+0x38b0] ;  /* 0x0038b00001227983 */ /* 0x000f280000100800 */
[----:B------:R-:W4:Y:S04]  /*4cb80*/  LDL R33, [R1+0x38d8] ;  /* 0x0038d80001217983 */ /* 0x000f280000100800 */
[----:B------:R0:W4:Y:S02]  /*4cb90*/  @!P1 LDG.E.U8 R18, desc[UR40][R2.64] ;  /* 0x0000002802129981 */ /* 0x000124000c1e1100 */
[----:B0-----:R-:W-:-:S02]  /*4cba0*/  @!P0 IMAD.MOV.U32 R3, RZ, RZ, R32 ;  /* 0x000000ffff038224 */ /* 0x001fc400078e0020 */
[----:B------:R-:W4:Y:S01]  /*4cbb0*/  LDL R32, [R1+0x38b4] ;  /* 0x0038b40001207983 */ /* 0x000f220000100800 */
[----:B--2---:R-:W-:-:S03]  /*4cbc0*/  @!P0 IMAD.MOV.U32 R2, RZ, RZ, R31 ;  /* 0x000000ffff028224 */ /* 0x004fc600078e001f */
[----:B------:R-:W2:Y:S01]  /*4cbd0*/  LDL R31, [R1+0x38ec] ;  /* 0x0038ec00011f7983 */ /* 0x000ea20000100800 */
[----:B------:R-:W-:-:S03]  /*4cbe0*/  PRMT R16, RZ, 0x7610, R16 ;  /* 0x00007610ff107816 */ /* 0x000fc60000000010 */
[----:B------:R3:W2:Y:S01]  /*4cbf0*/  @!P0 LDG.E.U8 R17, desc[UR40][R2.64] ;  /* 0x0000002802118981 */ /* 0x0006a2000c1e1100 */
[----:B------:R-:W-:Y:S02]  /*4cc00*/  PRMT R15, RZ, 0x7610, R15 ;  /* 0x00007610ff0f7816 */ /* 0x000fe4000000000f */
[----:B------:R-:W-:Y:S02]  /*4cc10*/  PRMT R14, RZ, 0x7610, R14 ;  /* 0x00007610ff0e7816 */ /* 0x000fe4000000000e */
[----:B------:R-:W-:Y:S01]  /*4cc20*/  PRMT R13, RZ, 0x7610, R13 ;  /* 0x00007610ff0d7816 */ /* 0x000fe2000000000d */
        /* <DEDUP_REMOVED lines=24> */
[----:B------:R-:W-:Y:S02]  /*4cdb0*/  PRMT R12, RZ, 0x7610, R12 ;  /* 0x00007610ff0c7816 */ /* 0x000fe4000000000c */
[----:B------:R-:W-:-:S04]  /*4cdc0*/  PRMT R11, RZ, 0x7610, R11 ;  /* 0x00007610ff0b7816 */ /* 0x000fc8000000000b */
[----:B------:R0:W2:Y:S01]  /*4cdd0*/  @!P1 LDG.E.U8 R12, desc[UR40][R2.64] ;  /* 0x00000028020c9981 */ /* 0x0000a2000c1e1100 */
[----:B------:R-:W-:Y:S01]  /*4cde0*/  PRMT R10, RZ, 0x7610, R10 ;  /* 0x00007610ff0a7816 */ /* 0x000fe2000000000a */
[----:B0-----:R-:W-:Y:S02]  /*4cdf0*/  @!P0 IMAD.MOV.U32 R2, RZ, RZ, R45 ;  /* 0x000000ffff028224 */ /* 0x001fe400078e002d */
[----:B------:R-:W-:-:S05]  /*4ce00*/  @!P0 IMAD.MOV.U32 R3, RZ, RZ, R46 ;  /* 0x000000ffff038224 */ /* 0x000fca00078e002e */
        /* <DEDUP_REMOVED lines=10> */
[----:B---3--:R-:W-:Y:S02]  /*4ceb0*/  @!P1 IMAD.MOV.U32 R2, RZ, RZ, R39 ;  /* 0x000000ffff029224 */ /* 0x008fe400078e0027 */
[----:B------:R-:W-:-:S05]  /*4cec0*/  @!P1 IMAD.MOV.U32 R3, RZ, RZ, R40 ;  /* 0x000000ffff039224 */ /* 0x000fca00078e0028 */
[----:B------:R0:W3:Y:S01]  /*4ced0*/  @!P1 LDG.E.U8 R8, desc[UR40][R2.64] ;  /* 0x0000002802089981 */ /* 0x0000e2000c1e1100 */
[----:B------:R-:W-:Y:S01]  /*4cee0*/  PRMT R6, RZ, 0x7610, R6 ;  /* 0x00007610ff067816 */ /* 0x000fe20000000006 */
[----:B0-----:R-:W-:Y:S02]  /*4cef0*/  @!P0 IMAD.MOV.U32 R2, RZ, RZ, R37 ;  /* 0x000000ffff028224 */ /* 0x001fe400078e0025 */
[----:B------:R-:W-:-:S05]  /*4cf00*/  @!P0 IMAD.MOV.U32 R3, RZ, RZ, R38 ;  /* 0x000000ffff038224 */ /* 0x000fca00078e0026 */
[----:B------:R0:W3:Y:S01]  /*4cf10*/  @!P0 LDG.E.U8 R7, desc[UR40][R2.64] ;  /* 0x0000002802078981 */ /* 0x0000e2000c1e1100 */
[----:B------:R-:W-:Y:S01]  /*4cf20*/  PRMT R5, RZ, 0x7610, R5 ;  /* 0x00007610ff057816 */ /* 0x000fe20000000005 */
[----:B0-----:R-:W-:Y:S02]  /*4cf30*/  @!P1 IMAD.MOV.U32 R2, RZ, RZ, R35 ;  /* 0x000000ffff029224 */ /* 0x001fe400078e0023 */
[----:B------:R-:W-:-:S05]  /*4cf40*/  @!P1 IMAD.MOV.U32 R3, RZ, RZ, R36 ;  /* 0x000000ffff039224 */ /* 0x000fca00078e0024 */
[----:B------:R4:W3:Y:S02]  /*4cf50*/  @!P1 LDG.E.U8 R6, desc[UR40][R2.64] ;  /* 0x0000002802069981 */ /* 0x0008e4000c1e1100 */
[----:B----4-:R-:W-:Y:S02]  /*4cf60*/  @!P0 IMAD.MOV.U32 R3, RZ, RZ, R34 ;  /* 0x000000ffff038224 */ /* 0x010fe400078e0022 */
[----:B------:R-:W-:Y:S02]  /*4cf70*/  @!P0 IMAD.MOV.U32 R2, RZ, RZ, R33 ;  /* 0x000000ffff028224 */ /* 0x000fe400078e0021 */
[----:B------:R-:W-:Y:S04]  /*4cf80*/  LDS.U8 R33, [R0+UR4+0x198] ;  /* 0x0001980400217984 */ /* 0x000fe80008000000 */
[----:B------:R0:W4:Y:S02]  /*4cf90*/  @!P0 LDG.E.U8 R5, desc[UR40][R2.64] ;  /* 0x0000002802058981 */ /* 0x000124000c1e1100 */
[----:B0-----:R-:W-:-:S02]  /*4cfa0*/  @!P1 IMAD.MOV.U32 R3, RZ, RZ, R32 ;  /* 0x000000ffff039224 */ /* 0x001fc400078e0020 */
[----:B------:R-:W0:Y:S01]  /*4cfb0*/  LDS.U8 R32, [R0+UR4+0x110] ;  /* 0x0001100400207984 */ /* 0x000e220008000000 */
[----:B--2---:R-:W-:-:S03]  /*4cfc0*/  @!P1 IMAD.MOV.U32 R2, RZ, RZ, R31 ;  /* 0x000000ffff029224 */ /* 0x004fc600078e001f */
[----:B------:R-:W1:Y:S04]  /*4cfd0*/  LDS.U8 R31, [R0+UR4+0x8] ;  /* 0x00000804001f7984 */ /* 0x000e680008000000 */
[----:B0-----:R-:W-:Y:S04]  /*4cfe0*/  STL [R1+0x2044], R32 ;  /* 0x0020442001007387 */ /* 0x001fe80000100800 */
[----:B------:R-:W0:Y:S04]  /*4cff0*/  LDS.U8 R32, [R0+UR4+0x80] ;  /* 0x0000800400207984 */ /* 0x000e280008000000 */
[----:B------:R-:W-:Y:S04]  /*4d000*/  STL [R1+0x2040], R33 ;  /* 0x0020402101007387 */ /* 0x000fe80000100800 */
[----:B------:R-:W2:Y:S04]  /*4d010*/  LDS.U8 R33, [R0+UR4+0x118] ;  /* 0x0001180400217984 */ /* 0x000ea80008000000 */
[----:B-1----:R-:W-:Y:S04]  /*4d020*/  STL [R1+0x81c], R31 ;  /* 0x00081c1f01007387 */ /* 0x002fe80000100800 */
[----:B------:R-:W1:Y:S04]  /*4d030*/  LDS.U8 R31, [R0+UR4+0x190] ;  /* 0x00019004001f7984 */ /* 0x000e680008000000 */
[----:B0-----:R-:W-:Y:S04]  /*4d040*/  STL [R1+0x814], R32 ;  /* 0x0008142001007387 */ /* 0x001fe80000100800 */
[----:B------:R-:W0:Y:S04]  /*4d050*/  LDS.U8 R32, [R0+UR4+0x800] ;  /* 0x0008000400207984 */ /* 0x000e280008000000 */
[----:B--2---:R-:W-:Y:S04]  /*4d060*/  STL [R1+0x204c], R33 ;  /* 0x00204c2101007387 */ /* 0x004fe80000100800 */
        /* <DEDUP_REMOVED lines=104> */
[----:B------:R-:W1:Y:S01]  /*4d6f0*/  LDS.U8 R31, [R0+UR4+0x1890] ;  /* 0x00189004001f7984 */ /* 0x000e620008000000 */
[----:B------:R-:W-:-:S06]  /*4d700*/  PRMT R4, RZ, 0x7610, R4 ;  /* 0x00007610ff047816 */ /* 0x000fcc0000000004 */
[----:B------:R3:W4:Y:S04]  /*4d710*/  @!P1 LDG.E.U8 R4, desc[UR40][R2.64] ;  /* 0x0000002802049981 */ /* 0x000728000c1e1100 */
[----:B---3--:R-:W-:Y:S04]  /*4d720*/  LDS.U8 R3, [R0+UR4] ;  /* 0x0000000400037984 */ /* 0x008fe80008000000 */
[----:B------:R-:W-:Y:S04]  /*4d730*/  LDS.U8 R2, [R0+UR4+0x88] ;  /* 0x0000880400027984 */ /* 0x000fe80008000000 */
[----:B0-----:R0:W-:Y:S04]  /*4d740*/  STL [R1+0x3a54], R32 ;  /* 0x003a542001007387 */ /* 0x0011e80000100800 */
[----:B--2---:R-:W-:Y:S04]  /*4d750*/  STL [R1+0x3960], R33 ;  /* 0x0039602101007387 */ /* 0x004fe80000100800 */
[----:B------:R-:W2:Y:S04]  /*4d760*/  LDS.U8 R33, [R0+UR4+0x1908] ;  /* 0x0019080400217984 */ /* 0x000ea80008000000 */
[----:B-1----:R-:W-:Y:S04]  /*4d770*/  STL [R1+0x395c], R31 ;  /* 0x00395c1f01007387 */ /* 0x002fe80000100800 */
[----:B------:R-:W1:Y:S04]  /*4d780*/  LDS.U8 R31, [R0+UR4+0x1980] ;  /* 0x00198004001f7984 */ /* 0x000e680008000000 */
[----:B------:R-:W-:Y:S01]  /*4d790*/  STL [R1+0x3c40], R0 ;  /* 0x003c400001007387 */ /* 0x000fe20000100800 */
[----:B0-----:R-:W-:-:S05]  /*4d7a0*/  LOP3.LUT R32, R0, 0x20, RZ, 0x3c, !PT ;  /* 0x0000002000207812 */ /* 0x001fca00078e3cff */
[----:B------:R-:W0:Y:S01]  /*4d7b0*/  LDS.U8 R0, [R32+UR4] ;  /* 0x0000000420007984 */ /* 0x000e220008000000 */
[----:B------:R-:W3:Y:S01]  /*4d7c0*/  S2R R60, SR_TID.X ;  /* 0x00000000003c7919 */ /* 0x000ee20000002100 */
[----:B------:R-:W0:Y:S02]  /*4d7d0*/  S2R R61, SR_TID.X ;  /* 0x00000000003d7919 */ /* 0x000e240000002100 */
[----:B------:R-:W-:Y:S04]  /*4d7e0*/  LDS.U8 R34, [R32+UR4+0x1890] ;  /* 0x0018900420227984 */ /* 0x000fe80008000000 */
[----:B--2---:R-:W-:Y:S04]  /*4d7f0*/  STL [R1+0x3a60], R33 ;  /* 0x003a602101007387 */ /* 0x004fe80000100800 */
[----:B-1----:R-:W-:Y:S04]  /*4d800*/  STL [R1+0x3a5c], R31 ;  /* 0x003a5c1f01007387 */ /* 0x002fe80000100800 */
[----:B------:R-:W1:Y:S04]  /*4d810*/  LDS.U8 R33, [R32+UR4+0x88] ;  /* 0x0000880420217984 */ /* 0x000e680008000000 */
[----:B------:R-:W2:Y:S04]  /*4d820*/  LDS.U8 R31, [R32+UR4+0x110] ;  /* 0x00011004201f7984 */ /* 0x000ea80008000000 */
[----:B0-----:R-:W-:Y:S04]  /*4d830*/  STL [R1+0xa9c], R0 ;  /* 0x000a9c0001007387 */ /* 0x001fe80000100800 */
[----:B------:R-:W0:Y:S04]  /*4d840*/  LDS.U8 R0, [R32+UR4+0x198] ;  /* 0x0001980420007984 */ /* 0x000e280008000000 */
[----:B-1----:R-:W-:Y:S04]  /*4d850*/  STL [R1+0xa98], R33 ;  /* 0x000a982101007387 */ /* 0x002fe80000100800 */
[----:B------:R-:W1:Y:S04]  /*4d860*/  LDS.U8 R33, [R32+UR4+0x8] ;  /* 0x0000080420217984 */ /* 0x000e680008000000 */
[----:B--2---:R-:W-:Y:S04]  /*4d870*/  STL [R1+0x2084], R31 ;  /* 0x0020841f01007387 */ /* 0x004fe80000100800 */
        /* <DEDUP_REMOVED lines=100> */
[----:B--2---:R-:W-:Y:S04]  /*4dec0*/  STL [R1+0x398c], R31 ;  /* 0x00398c1f01007387 */ /* 0x004fe80000100800 */
[----:B------:R-:W1:Y:S04]  /*4ded0*/  LDS.U8 R33, [R32+UR4+0x1180] ;  /* 0x0011800420217984 */ /* 0x000e680008000000 */
[----:B------:R-:W-:Y:S04]  /*4dee0*/  LDS.U8 R31, [R32+UR4+0x1898] ;  /* 0x00189804201f7984 */ /* 0x000fe80008000000 */
[----:B0-----:R-:W-:Y:S04]  /*4def0*/  STL [R1+0x3a90], R0 ;  /* 0x003a900001007387 */ /* 0x001fe80000100800 */
[----:B------:R-:W0:Y:S04]  /*4df00*/  LDS.U8 R0, [R32+UR4+0x1810] ;  /* 0x0018100420007984 */ /* 0x000e280008000000 */
[----:B-1----:R-:W-:Y:S01]  /*4df10*/  STL [R1+0x3a8c], R33 ;  /* 0x003a8c2101007387 */ /* 0x002fe20000100800 */
[----:B------:R-:W-:-:S03]  /*4df20*/  SHF.R.U32.HI R61, RZ, 0x2, R61 ;  /* 0x00000002ff3d7819 */ /* 0x000fc6000001163d */
[----:B------:R-:W-:Y:S04]  /*4df30*/  LDS.U8 R33, [R32+UR4+0x1980] ;  /* 0x0019800420217984 */ /* 0x000fe80008000000 */
[----:B0-----:R-:W-:Y:S04]  /*4df40*/  STL [R1+0x3998], R0 ;  /* 0x0039980001007387 */ /* 0x001fe80000100800 */
[----:B------:R-:W0:Y:S04]  /*4df50*/  LDS.U8 R0, [R32+UR4+0x1900] ;  /* 0x0019000420007984 */ /* 0x000e280008000000 */
[----:B------:R-:W-:Y:S04]  /*4df60*/  STL [R1+0x3994], R31 ;  /* 0x0039941f01007387 */ /* 0x000fe80000100800 */
[----:B------:R-:W1:Y:S04]  /*4df70*/  LDS.U8 R31, [R32+UR4+0x1988] ;  /* 0x00198804201f7984 */ /* 0x000e680008000000 */
[----:B0-----:R-:W-:Y:S04]  /*4df80*/  STL [R1+0x3a98], R0 ;  /* 0x003a980001007387 */ /* 0x001fe80000100800 */
[----:B------:R-:W0:Y:S04]  /*4df90*/  LDS.U8 R0, [R32+UR4+0x1818] ;  /* 0x0018180420007984 */ /* 0x000e280008000000 */
[----:B-1----:R3:W-:Y:S01]  /*4dfa0*/  STL [R1+0x3a94], R31 ;  /* 0x003a941f01007387 */ /* 0x0027e20000100800 */
[----:B------:R-:W-:-:S02]  /*4dfb0*/  SGXT.U32 R61, R61, 0x3 ;  /* 0x000000033d3d781a */ /* 0x000fc40000000000 */
[----:B---3--:R-:W-:Y:S01]  /*4dfc0*/  LOP3.LUT R31, R60, 0x3, RZ, 0xc0, !PT ;  /* 0x000000033c1f7812 */ /* 0x008fe200078ec0ff */
[----:B0-----:R-:W-:Y:S04]  /*4dfd0*/  STL [R1+0x39a0], R0 ;  /* 0x0039a00001007387 */ /* 0x001fe80000100800 */
[----:B------:R-:W0:Y:S01]  /*4dfe0*/  LDS.U8 R0, [R32+UR4+0x1908] ;  /* 0x0019080420007984 */ /* 0x000e220008000000 */
[----:B------:R-:W-:-:S05]  /*4dff0*/  IMAD R31, R31, 0x220, RZ ;  /* 0x000002201f1f7824 */ /* 0x000fca00078e02ff */
[----:B------:R-:W-:-:S04]  /*4e000*/  LOP3.LUT R31, R31, R61, RZ, 0xfc, !PT ;  /* 0x0000003d1f1f7212 */ /* 0x000fc800078efcff */
[----:B------:R-:W-:Y:S01]  /*4e010*/  LOP3.LUT R31, R31, 0x40, RZ, 0x3c, !PT ;  /* 0x000000401f1f7812 */ /* 0x000fe200078e3cff */
[----:B------:R-:W-:Y:S04]  /*4e020*/  STL [R1+0x399c], R34 ;  /* 0x00399c2201007387 */ /* 0x000fe80000100800 */
[----:B------:R-:W1:Y:S01]  /*4e030*/  LDS.U8 R32, [R31+UR4] ;  /* 0x000000041f207984 */ /* 0x000e620008000000 */
[----:B------:R-:W2:Y:S03]  /*4e040*/  S2R R58, SR_TID.X ;  /* 0x00000000003a7919 */ /* 0x000ea60000002100 */
[----:B------:R-:W-:Y:S04]  /*4e050*/  LDS.U8 R34, [R31+UR4+0x1890] ;  /* 0x001890041f227984 */ /* 0x000fe80008000000 */
[----:B0-----:R-:W-:Y:S04]  /*4e060*/  STL [R1+0x3aa0], R0 ;  /* 0x003aa00001007387 */ /* 0x001fe80000100800 */
[----:B------:R-:W0:Y:S04]  /*4e070*/  LDS.U8 R0, [R31+UR4+0x88] ;  /* 0x000088041f007984 */ /* 0x000e280008000000 */
[----:B------:R-:W-:Y:S04]  /*4e080*/  STL [R1+0x3a9c], R33 ;  /* 0x003a9c2101007387 */ /* 0x000fe80000100800 */
[----:B------:R-:W3:Y:S04]  /*4e090*/  LDS.U8 R33, [R31+UR4+0x110] ;  /* 0x000110041f217984 */ /* 0x000ee80008000000 */
[----:B-1----:R-:W-:Y:S04]  /*4e0a0*/  STL [R1+0xadc], R32 ;  /* 0x000adc2001007387 */ /* 0x002fe80000100800 */
[----:B------:R-:W1:Y:S04]  /*4e0b0*/  LDS.U8 R32, [R31+UR4+0x198] ;  /* 0x000198041f207984 */ /* 0x000e680008000000 */
[----:B0-----:R-:W-:Y:S04]  /*4e0c0*/  STL [R1+0xad8], R0 ;  /* 0x000ad80001007387 */ /* 0x001fe80000100800 */
[----:B------:R-:W0:Y:S04]  /*4e0d0*/  LDS.U8 R0, [R31+UR4+0x8] ;  /* 0x000008041f007984 */ /* 0x000e280008000000 */
[----:B---3--:R-:W-:Y:S04]  /*4e0e0*/  STL [R1+0x20c8], R33 ;  /* 0x0020c82101007387 */ /* 0x008fe80000100800 */
        /* <DEDUP_REMOVED lines=14> */
[----:B------:R-:W-:Y:S04]  /*4e1d0*/  LDS.U8 R32, [R31+UR4+0x808] ;  /* 0x000808041f207984 */ /* 0x000fe80008000000 */
[----:B0-----:R-:W-:Y:S04]  /*4e1e0*/  STL [R1+0x20d8], R0 ;  /* 0x0020d80001007387 */ /* 0x001fe80000100800 */
[----:B------:R-:W0:Y:S04]  /*4e1f0*/  LDS.U8 R0, [R31+UR4+0x880] ;  /* 0x000880041f007984 */ /* 0x000e280008000000 */
[----:B---3--:R-:W-:Y:S04]  /*4e200*/  STL [R1+0x20d4], R33 ;  /* 0x0020d42101007387 */ /* 0x008fe80000100800 */
[----:B------:R-:W-:Y:S04]  /*4e210*/  LDS.U8 R33, [R31+UR4+0x1000] ;  /* 0x001000041f217984 */ /* 0x000fe80008000000 */
[----:B0-----:R-:W-:Y:S04]  /*4e220*/  STL [R1+0x3c44], R0 ;  /* 0x003c440001007387 */ /* 0x001fe80000100800 */
[----:B------:R-:W0:Y:S04]  /*4e230*/  LDS.U8 R0, [R31+UR4+0x918] ;  /* 0x000918041f007984 */ /* 0x000e280008000000 */
[----:B------:R-:W-:Y:S04]  /*4e240*/  STL [R1+0x1fdc], R32 ;  /* 0x001fdc2001007387 */ /* 0x000fe80000100800 */
[----:B------:R-:W1:Y:S04]  /*4e250*/  LDS.U8 R32, [R31+UR4+0x990] ;  /* 0x000990041f207984 */ /* 0x000e680008000000 */
[----:B0-----:R-:W-:Y:S04]  /*4e260*/  STL [R1+0x20e0], R0 ;  /* 0x0020e00001007387 */ /* 0x001fe80000100800 */
[----:B------:R-:W0:Y:S04]  /*4e270*/  LDS.U8 R0, [R31+UR4+0x1088] ;  /* 0x001088041f007984 */ /* 0x000e280008000000 */
[----:B-1----:R-:W-:Y:S04]  /*4e280*/  STL [R1+0x20dc], R32 ;  /* 0x0020dc2001007387 */ /* 0x002fe80000100800 */
[----:B------:R-:W1:Y:S04]  /*4e290*/  LDS.U8 R32, [R31+UR4+0x1110] ;  /* 0x001110041f207984 */ /* 0x000e680008000000 */
[----:B------:R-:W-:Y:S04]  /*4e2a0*/  STL [R1+0x39a8], R33 ;  /* 0x0039a82101007387 */ /* 0x000fe80000100800 */
[----:B------:R-:W3:Y:S04]  /*4e2b0*/  LDS.U8 R33, [R31+UR4+0x1198] ;  /* 0x001198041f217984 */ /* 0x000ee80008000000 */
[----:B0-----:R-:W-:Y:S04]  /*4e2c0*/  STL [R1+0x39a4], R0 ;  /* 0x0039a40001007387 */ /* 0x001fe80000100800 */
[----:B------:R-:W0:Y:S04]  /*4e2d0*/  LDS.U8 R0, [R31+UR4+0x1008] ;  /* 0x001008041f007984 */ /* 0x000e280008000000 */
[----:B-1----:R-:W-:Y:S04]  /*4e2e0*/  STL [R1+0x3aa8], R32 ;  /* 0x003aa82001007387 */ /* 0x002fe80000100800 */
[----:B------:R-:W1:Y:S04]  /*4e2f0*/  LDS.U8 R32, [R31+UR4+0x1080] ;  /* 0x001080041f207984 */ /* 0x000e680008000000 */
[----:B---3--:R-:W-:Y:S04]  /*4e300*/  STL [R1+0x3aa4], R33 ;  /* 0x003aa42101007387 */ /* 0x008fe80000100800 */
        /* <DEDUP_REMOVED lines=72> */
[----:B------:R-:W-:Y:S04]  /*4e790*/  LDS.U8 R33, [R31+UR4+0x1988] ;  /* 0x001988041f217984 */ /* 0x000fe80008000000 */
[----:B0-----:R-:W-:Y:S04]  /*4e7a0*/  STL [R1+0x39d8], R0 ;  /* 0x0039d80001007387 */ /* 0x001fe80000100800 */
[----:B------:R-:W0:Y:S04]  /*4e7b0*/  LDS.U8 R0, [R31+UR4+0x1900] ;  /* 0x001900041f007984 */ /* 0x000e280008000000 */
[----:B-1----:R-:W-:Y:S04]  /*4e7c0*/  STL [R1+0x39d4], R32 ;  /* 0x0039d42001007387 */ /* 0x002fe80000100800 */
[----:B------:R-:W1:Y:S04]  /*4e7d0*/  LDS.U8 R32, [R31+UR4+0x1818] ;  /* 0x001818041f207984 */ /* 0x000e680008000000 */
[----:B0-----:R2:W-:Y:S02]  /*4e7e0*/  STL [R1+0x3ad8], R0 ;  /* 0x003ad80001007387 */ /* 0x0015e40000100800 */
[----:B--2---:R-:W-:-:S05]  /*4e7f0*/  LOP3.LUT R0, R58, 0x3, RZ, 0xc0, !PT ;  /* 0x000000033a007812 */ /* 0x004fca00078ec0ff */
[----:B------:R-:W-:Y:S01]  /*4e800*/  IMAD R0, R0, 0x220, RZ ;  /* 0x0000022000007824 */ /* 0x000fe200078e02ff */
[----:B------:R-:W-:Y:S04]  /*4e810*/  STL [R1+0x3ad4], R33 ;  /* 0x003ad42101007387 */ /* 0x000fe80000100800 */
[----:B------:R-:W0:Y:S01]  /*4e820*/  LDS.U8 R33, [R31+UR4+0x1908] ;  /* 0x001908041f217984 */ /* 0x000e220008000000 */
[----:B------:R-:W-:-:S03]  /*4e830*/  LOP3.LUT R0, R0, R61, RZ, 0xfc, !PT ;  /* 0x0000003d00007212 */ /* 0x000fc600078efcff */
[----:B-1----:R-:W-:Y:S04]  /*4e840*/  STL [R1+0x39e0], R32 ;  /* 0x0039e02001007387 */ /* 0x002fe80000100800 */
[----:B------:R-:W1:Y:S01]  /*4e850*/  LDS.U8 R32, [R31+UR4+0x1980] ;  /* 0x001980041f207984 */ /* 0x000e620008000000 */
[----:B------:R-:W-:-:S05]  /*4e860*/  LOP3.LUT R0, R0, 0x60, RZ, 0x3c, !PT ;  /* 0x0000006000007812 */ /* 0x000fca00078e3cff */
[----:B------:R-:W2:Y:S04]  /*4e870*/  LDS.U8 R31, [R0+UR4] ;  /* 0x00000004001f7984 */ /* 0x000ea80008000000 */
[----:B------:R-:W-:Y:S04]  /*4e880*/  STL [R1+0x39dc], R34 ;  /* 0x0039dc2201007387 */ /* 0x000fe80000100800 */
        /* <DEDUP_REMOVED lines=91> */
[----:B------:R-:W3:Y:S04]  /*4ee40*/  LDL.LU R50, [R1+0xa6c] ;  /* 0x000a6c0001327983 */ /* 0x000ee80000300800 */
[----:B------:R-:W-:Y:S04]  /*4ee50*/  LDS.U8 R33, [R0+UR4+0x980] ;  /* 0x0009800400217984 */ /* 0x000fe80008000000 */
[----:B-1----:R-:W-:Y:S04]  /*4ee60*/  STL [R1+0x203c], R32 ;  /* 0x00203c2001007387 */ /* 0x002fe80000100800 */
[----:B------:R-:W3:Y:S04]  /*4ee70*/  LDL.LU R51, [R1+0xa68] ;  /* 0x000a680001337983 */ /* 0x000ee80000300800 */
[----:B------:R-:W0:Y:S04]  /*4ee80*/  LDS.U8 R32, [R0+UR4+0x908] ;  /* 0x0009080400207984 */ /* 0x000e280008000000 */
[----:B--2---:R-:W-:Y:S04]  /*4ee90*/  STL [R1+0x2038], R31 ;  /* 0x0020381f01007387 */ /* 0x004fe80000100800 */
[----:B------:R-:W2:Y:S04]  /*4eea0*/  LDL.LU R52, [R1+0xa64] ;  /* 0x000a640001347983 */ /* 0x000ea80000300800 */
[----:B------:R-:W2:Y:S04]  /*4eeb0*/  LDL.LU R53, [R1+0xa60] ;  /* 0x000a600001357983 */ /* 0x000ea80000300800 */
[----:B------:R-:W2:Y:S04]  /*4eec0*/  LDL.LU R54, [R1+0xa4c] ;  /* 0x000a4c0001367983 */ /* 0x000ea80000300800 */
[----:B------:R-:W2:Y:S04]  /*4eed0*/  LDL.LU R55, [R1+0xa48] ;  /* 0x000a480001377983 */ /* 0x000ea80000300800 */
[----:B------:R-:W2:Y:S04]  /*4eee0*/  LDL.LU R56, [R1+0xa44] ;  /* 0x000a440001387983 */ /* 0x000ea80000300800 */
[----:B------:R-:W2:Y:S04]  /*4eef0*/  LDL.LU R57, [R1+0xa40] ;  /* 0x000a400001397983 */ /* 0x000ea80000300800 */
[----:B------:R-:W1:Y:S04]  /*4ef00*/  LDS.U8 R31, [R0+UR4+0x1010] ;  /* 0x00101004001f7984 */ /* 0x000e680008000000 */
[----:B------:R-:W2:Y:S04]  /*4ef10*/  LDL.LU R59, [R1+0xa2c] ;  /* 0x000a2c00013b7983 */ /* 0x000ea80000300800 */
[----:B------:R-:W2:Y:S04]  /*4ef20*/  LDL.LU R60, [R1+0xa28] ;  /* 0x000a2800013c7983 */ /* 0x000ea80000300800 */
[----:B------:R-:W2:Y:S04]  /*4ef30*/  LDL.LU R61, [R1+0xa24] ;  /* 0x000a2400013d7983 */ /* 0x000ea80000300800 */
[----:B0-----:R-:W-:Y:S04]  /*4ef40*/  STL [R1+0x2140], R32 ;  /* 0x0021402001007387 */ /* 0x001fe80000100800 */
[----:B------:R-:W0:Y:S04]  /*4ef50*/  LDS.U8 R32, [R0+UR4+0x1098] ;  /* 0x0010980400207984 */ /* 0x000e280008000000 */
[----:B------:R-:W-:Y:S04]  /*4ef60*/  STL [R1+0x213c], R33 ;  /* 0x00213c2101007387 */ /* 0x000fe80000100800 */
[----:B------:R-:W4:Y:S04]  /*4ef70*/  LDS.U8 R33, [R0+UR4+0x1100] ;  /* 0x0011000400217984 */ /* 0x000f280008000000 */
[----:B-1----:R-:W-:Y:S04]  /*4ef80*/  STL [R1+0x3a08], R31 ;  /* 0x003a081f01007387 */ /* 0x002fe80000100800 */
[----:B------:R-:W1:Y:S04]  /*4ef90*/  LDS.U8 R31, [R0+UR4+0x1188] ;  /* 0x00118804001f7984 */ /* 0x000e680008000000 */
[----:B0-----:R-:W-:Y:S04]  /*4efa0*/  STL [R1+0x3a04], R32 ;  /* 0x003a042001007387 */ /* 0x001fe80000100800 */
[----:B------:R-:W0:Y:S04]  /*4efb0*/  LDS.U8 R32, [R0+UR4+0x1018] ;  /* 0x0010180400207984 */ /* 0x000e280008000000 */
[----:B----4-:R-:W-:Y:S04]  /*4efc0*/  STL [R1+0x3b08], R33 ;  /* 0x003b082101007387 */ /* 0x010fe80000100800 */
        /* <DEDUP_REMOVED lines=16> */
[----:B----4-:R-:W-:Y:S04]  /*4f0d0*/  STL [R1+0x3b14], R33 ;  /* 0x003b142101007387 */ /* 0x010fe80000100800 */
[----:B------:R-:W0:Y:S04]  /*4f0e0*/  LDS.U8 R32, [R0+UR4+0x1890] ;  /* 0x0018900400207984 */ /* 0x000e280008000000 */
[----:B-1----:R-:W-:Y:S04]  /*4f0f0*/  STL [R1+0x3a20], R31 ;  /* 0x003a201f01007387 */ /* 0x002fe80000100800 */
[----:B------:R-:W1:Y:S04]  /*4f100*/  LDS.U8 R31, [R0+UR4+0x1908] ;  /* 0x00190804001f7984 */ /* 0x000e680008000000 */
[----:B------:R-:W4:Y:S01]  /*4f110*/  LDS.U8 R0, [R0+UR4+0x1980] ;  /* 0x0019800400007984 */ /* 0x000f220008000000 */
[----:B------:R-:W-:Y:S01]  /*4f120*/  BAR.SYNC.DEFER_BLOCKING 0x0 ;  /* 0x0000000000007b1d */ /* 0x000fe20000010000 */
[----:B------:R-:W-:-:S05]  /*4f130*/  LOP3.LUT R58, R58, 0x1f, RZ, 0xc0, !PT ;  /* 0x0000001f3a3a7812 */ /* 0x000fca00078ec0ff */
[----:B0-----:R-:W-:Y:S04]  /*4f140*/  STL [R1+0x3a1c], R32 ;  /* 0x003a1c2001007387 */ /* 0x001fe80000100800 */
[----:B-1----:R-:W-:Y:S04]  /*4f150*/  STL [R1+0x3b20], R31 ;  /* 0x003b201f01007387 */ /* 0x002fe80000100800 */
[----:B----4-:R0:W-:Y:S04]  /*4f160*/  STL [R1+0x3b1c], R0 ;  /* 0x003b1c0001007387 */ /* 0x0101e80000100800 */
        /* <DEDUP_REMOVED lines=20> */
[----:B---3--:R0:W-:Y:S04]  /*4f2b0*/  STS.U8 [R58+UR4], R50 ;  /* 0x000000323a007988 */ /* 0x0081e80008000004 */
[----:B------:R1:W-:Y:S04]  /*4f2c0*/  STS.U8 [R58+UR4+0x20], R51 ;  /* 0x000020333a007988 */ /* 0x0003e80008000004 */
[----:B0-----:R-:W3:Y:S04]  /*4f2d0*/  LDL.LU R50, [R1+0x980] ;  /* 0x0009800001327983 */ /* 0x001ee80000300800 */
[----:B--2---:R0:W-:Y:S04]  /*4f2e0*/  STS.U8 [R58+UR4+0x40], R52 ;  /* 0x000040343a007988 */ /* 0x0041e80008000004 */
[----:B------:R2:W-:Y:S04]  /*4f2f0*/  STS.U8 [R58+UR4+0x60], R53 ;  /* 0x000060353a007988 */ /* 0x0005e80008000004 */
[----:B------:R0:W-:Y:S04]  /*4f300*/  STS.U8 [R58+UR4+0x120], R54 ;  /* 0x000120363a007988 */ /* 0x0001e80008000004 */
[----:B-1----:R-:W3:Y:S04]  /*4f310*/  LDL.LU R51, [R1+0x96c] ;  /* 0x00096c0001337983 */ /* 0x002ee80000300800 */
[----:B------:R1:W-:Y:S04]  /*4f320*/  STS.U8 [R58+UR4+0x100], R55 ;  /* 0x000100373a007988 */ /* 0x0003e80008000004 */
[----:B------:R1:W-:Y:S04]  /*4f330*/  STS.U8 [R58+UR4+0x160], R56 ;  /* 0x000160383a007988 */ /* 0x0003e80008000004 */
[----:B0-----:R-:W3:Y:S04]  /*4f340*/  LDL.LU R52, [R1+0x968] ;  /* 0x0009680001347983 */ /* 0x001ee80000300800 */
[----:B--2---:R-:W2:Y:S04]  /*4f350*/  LDL.LU R53, [R1+0x964] ;  /* 0x0009640001357983 */ /* 0x004ea80000300800 */
[----:B------:R-:W2:Y:S04]  /*4f360*/  LDL.LU R54, [R1+0x960] ;  /* 0x0009600001367983 */ /* 0x000ea80000300800 */
[----:B------:R0:W-:Y:S04]  /*4f370*/  STS.U8 [R58+UR4+0x140], R57 ;  /* 0x000140393a007988 */ /* 0x0001e80008000004 */
[----:B-1----:R-:W2:Y:S04]  /*4f380*/  LDL.LU R55, [R1+0x94c] ;  /* 0x00094c0001377983 */ /* 0x002ea80000300800 */
[----:B------:R-:W2:Y:S04]  /*4f390*/  LDL.LU R56, [R1+0x948] ;  /* 0x0009480001387983 */ /* 0x000ea80000300800 */
[----:B0-----:R-:W2:Y:S04]  /*4f3a0*/  LDL.LU R57, [R1+0x944] ;  /* 0x0009440001397983 */ /* 0x001ea80000300800 */
[----:B------:R0:W-:Y:S04]  /*4f3b0*/  STS.U8 [R58+UR4+0x200], R59 ;  /* 0x0002003b3a007988 */ /* 0x0001e80008000004 */
[----:B------:R1:W-:Y:S04]  /*4f3c0*/  STS.U8 [R58+UR4+0x220], R60 ;  /* 0x0002203c3a007988 */ /* 0x0003e80008000004 */
[----:B------:R1:W-:Y:S04]  /*4f3d0*/  STS.U8 [R58+UR4+0x240], R61 ;  /* 0x0002403d3a007988 */ /* 0x0003e80008000004 */
[----:B0-----:R-:W2:Y:S04]  /*4f3e0*/  LDL.LU R59, [R1+0x940] ;  /* 0x00094000013b7983 */ /* 0x001ea80000300800 */
[----:B-1----:R-:W2:Y:S04]  /*4f3f0*/  LDL.LU R60, [R1+0x92c] ;  /* 0x00092c00013c7983 */ /* 0x002ea80000300800 */
[----:B------:R-:W2:Y:S04]  /*4f400*/  LDL.LU R61, [R1+0x928] ;  /* 0x00092800013d7983 */ /* 0x000ea80000300800 */
[----:B----4-:R0:W-:Y:S04]  /*4f410*/  STS.U8 [R58+UR4+0x260], R0 ;  /* 0x000260003a007988 */ /* 0x0101e80008000004 */
[----:B------:R1:W-:Y:S04]  /*4f420*/  STS.U8 [R58+UR4+0x320], R31 ;  /* 0x0003201f3a007988 */ /* 0x0003e80008000004 */
[----:B------:R4:W-:Y:S04]  /*4f430*/  STS.U8 [R58+UR4+0x300], R32 ;  /* 0x000300203a007988 */ /* 0x0009e80008000004 */
[----:B------:R0:W-:Y:S04]  /*4f440*/  STS.U8 [R58+UR4+0x360], R33 ;  /* 0x000360213a007988 */ /* 0x0001e80008000004 */
[----:B------:R1:W-:Y:S04]  /*4f450*/  STS.U8 [R58+UR4+0x340], R34 ;  /* 0x000340223a007988 */ /* 0x0003e80008000004 */
[----:B------:R4:W-:Y:S04]  /*4f460*/  STS.U8 [R58+UR4+0x400], R35 ;  /* 0x000400233a007988 */ /* 0x0009e80008000004 */
[----:B0-----:R-:W2:Y:S04]  /*4f470*/  LDL.LU R0, [R1+0x924] ;  /* 0x0009240001007983 */ /* 0x001ea80000300800 */
[----:B-1----:R-:W2:Y:S04]  /*4f480*/  LDL.LU R31, [R1+0x920] ;  /* 0x00092000011f7983 */ /* 0x002ea80000300800 */
[----:B----4-:R-:W4:Y:S04]  /*4f490*/  LDL.LU R32, [R1+0x90c] ;  /* 0x00090c0001207983 */ /* 0x010f280000300800 */
        /* <DEDUP_REMOVED lines=27> */
[----:B---3--:R-:W3:Y:S04]  /*4f650*/  LDL.LU R47, [R1+0x8a0] ;  /* 0x0008a000012f7983 */ /* 0x008ee80000300800 */
[----:B------:R1:W-:Y:S04]  /*4f660*/  STS.U8 [R58+UR4+0x760], R49 ;  /* 0x000760313a007988 */ /* 0x0003e80008000004 */
[----:B------:R0:W-:Y:S04]  /*4f670*/  STS.U8 [R58+UR4+0x740], R50 ;  /* 0x000740323a007988 */ /* 0x0001e80008000004 */
[----:B------:R0:W-:Y:S04]  /*4f680*/  STS.U8 [R58+UR4+0x800], R51 ;  /* 0x000800333a007988 */ /* 0x0001e80008000004 */
[----:B------:R1:W-:Y:S04]  /*4f690*/  STS.U8 [R58+UR4+0x820], R52 ;  /* 0x000820343a007988 */ /* 0x0003e80008000004 */
[----:B--2---:R2:W-:Y:S04]  /*4f6a0*/  STS.U8 [R58+UR4+0x840], R53 ;  /* 0x000840353a007988 */ /* 0x0045e80008000004 */
[----:B0-----:R-:W3:Y:S04]  /*4f6b0*/  LDL.LU R48, [R1+0x88c] ;  /* 0x00088c0001307983 */ /* 0x001ee80000300800 */
[----:B-1----:R-:W3:Y:S04]  /*4f6c0*/  LDL.LU R49, [R1+0x888] ;  /* 0x0008880001317983 */ /* 0x002ee80000300800 */
[----:B------:R-:W3:Y:S04]  /*4f6d0*/  LDL.LU R50, [R1+0x884] ;  /* 0x0008840001327983 */ /* 0x000ee80000300800 */
[----:B------:R-:W3:Y:S04]  /*4f6e0*/  LDL.LU R51, [R1+0x880] ;  /* 0x0008800001337983 */ /* 0x000ee80000300800 */
[----:B------:R-:W3:Y:S04]  /*4f6f0*/  LDL.LU R52, [R1+0x86c] ;  /* 0x00086c0001347983 */ /* 0x000ee80000300800 */
[----:B------:R0:W-:Y:S04]  /*4f700*/  STS.U8 [R58+UR4+0x860], R54 ;  /* 0x000860363a007988 */ /* 0x0001e80008000004 */
[----:B--2---:R-:W2:Y:S04]  /*4f710*/  LDL.LU R53, [R1+0x868] ;  /* 0x0008680001357983 */ /* 0x004ea80000300800 */
[----:B------:R1:W-:Y:S04]  /*4f720*/  STS.U8 [R58+UR4+0x920], R55 ;  /* 0x000920373a007988 */ /* 0x0003e80008000004 */
[----:B------:R1:W-:Y:S04]  /*4f730*/  STS.U8 [R58+UR4+0x900], R56 ;  /* 0x000900383a007988 */ /* 0x0003e80008000004 */
[----:B------:R1:W-:Y:S04]  /*4f740*/  STS.U8 [R58+UR4+0x960], R57 ;  /* 0x000960393a007988 */ /* 0x0003e80008000004 */
[----:B0-----:R-:W2:Y:S04]  /*4f750*/  LDL.LU R54, [R1+0x864] ;  /* 0x0008640001367983 */ /* 0x001ea80000300800 */
[----:B-1----:R-:W2:Y:S04]  /*4f760*/  LDL.LU R55, [R1+0x860] ;  /* 0x0008600001377983 */ /* 0x002ea80000300800 */
[----:B------:R-:W2:Y:S04]  /*4f770*/  LDL.LU R56, [R1+0x84c] ;  /* 0x00084c0001387983 */ /* 0x000ea80000300800 */
[----:B------:R-:W2:Y:S04]  /*4f780*/  LDL.LU R57, [R1+0x848] ;  /* 0x0008480001397983 */ /* 0x000ea80000300800 */
[----:B------:R0:W-:Y:S04]  /*4f790*/  STS.U8 [R58+UR4+0x940], R59 ;  /* 0x0009403b3a007988 */ /* 0x0001e80008000004 */
[----:B------:R1:W-:Y:S04]  /*4f7a0*/  STS.U8 [R58+UR4+0xa00], R60 ;  /* 0x000a003c3a007988 */ /* 0x0003e80008000004 */
[----:B------:R1:W-:Y:S04]  /*4f7b0*/  STS.U8 [R58+UR4+0xa20], R61 ;  /* 0x000a203d3a007988 */ /* 0x0003e80008000004 */
[----:B0-----:R-:W2:Y:S04]  /*4f7c0*/  LDL.LU R59, [R1+0x844] ;  /* 0x00084400013b7983 */ /* 0x001ea80000300800 */
[----:B-1----:R-:W2:Y:S04]  /*4f7d0*/  LDL.LU R60, [R1+0x840] ;  /* 0x00084000013c7983 */ /* 0x002ea80000300800 */
[----:B------:R-:W2:Y:S04]  /*4f7e0*/  LDL.LU R61, [R1+0x818] ;  /* 0x00081800013d7983 */ /* 0x000ea80000300800 */
[----:B------:R0:W-:Y:S04]  /*4f7f0*/  STS.U8 [R58+UR4+0xa40], R0 ;  /* 0x000a40003a007988 */ /* 0x0001e80008000004 */
[----:B------:R1:W-:Y:S04]  /*4f800*/  STS.U8 [R58+UR4+0xa60], R31 ;  /* 0x000a601f3a007988 */ /* 0x0003e80008000004 */
[----:B----4-:R4:W-:Y:S04]  /*4f810*/  STS.U8 [R58+UR4+0xb20], R32 ;  /* 0x000b20203a007988 */ /* 0x0109e80008000004 */
        /* <DEDUP_REMOVED lines=26> */
[----:B---3--:R3:W-:Y:S04]  /*4f9c0*/  STS.U8 [R58+UR4+0xe60], R47 ;  /* 0x000e602f3a007988 */ /* 0x0087e80008000004 */
        /* <DEDUP_REMOVED lines=218> */
[----:B------:R-:W-:Y:S04]  /*50770*/  STS.U8 [R58+UR4+0x2960], R0 ;  /* 0x002960003a007988 */ /* 0x000fe80008000004 */
        /* <DEDUP_REMOVED lines=55> */
[----:B------:R-:W2:Y:S04]  /*50af0*/  LDL.LU R0, [R1+0xc] ;  /* 0x00000c0001007983 */ /* 0x000ea80000300800 */
[----:B------:R1:W-:Y:S04]  /*50b00*/  STS.U8 [R58+UR4+0x3060], R60 ;  /* 0x0030603c3a007988 */ /* 0x0003e80008000004 */
[----:B------:R1:W-:Y:S04]  /*50b10*/  STS.U8 [R58+UR4+0x3120], R61 ;  /* 0x0031203d3a007988 */ /* 0x0003e80008000004 */
[----:B0-----:R-:W2:Y:S04]  /*50b20*/  LDL.LU R59, [R1+0x8] ;  /* 0x00000800013b7983 */ /* 0x001ea80000300800 */
[----:B-1----:R-:W2:Y:S04]  /*50b30*/  LDL.LU R60, [R1+0x4] ;  /* 0x00000400013c7983 */ /* 0x002ea80000300800 */
[----:B------:R-:W2:Y:S04]  /*50b40*/  LDL.LU R61, [R1] ;  /* 0x00000000013d7983 */ /* 0x000ea80000300800 */
[----:B------:R0:W-:Y:S04]  /*50b50*/  STS.U8 [R58+UR4+0x3100], R31 ;  /* 0x0031001f3a007988 */ /* 0x0001e80008000004 */
[----:B------:R1:W-:Y:S04]  /*50b60*/  STS.U8 [R58+UR4+0x3160], R32 ;  /* 0x003160203a007988 */ /* 0x0003e80008000004 */
[----:B----4-:R4:W-:Y:S04]  /*50b70*/  STS.U8 [R58+UR4+0x3140], R33 ;  /* 0x003140213a007988 */ /* 0x0109e80008000004 */
        /* <DEDUP_REMOVED lines=30> */
[----:B---3--:R-:W3:Y:S04]  /*50d60*/  LDL.LU R47, [R1+0x3e98] ;  /* 0x003e9800012f7983 */ /* 0x008ee80000300800 */
[----:B------:R0:W-:Y:S04]  /*50d70*/  STS.U8 [R58+UR4+0x3560], R48 ;  /* 0x003560303a007988 */ /* 0x0001e80008000004 */
        /* <DEDUP_REMOVED lines=10> */
[----:B--2---:R-:W2:Y:S04]  /*50e20*/  LDL.LU R53, [R1+0x3e80] ;  /* 0x003e800001357983 */ /* 0x004ea80000300800 */
        /* <DEDUP_REMOVED lines=11> */
[----:B------:R1:W-:Y:S04]  /*50ee0*/  STS.U8 [R58+UR4+0x3860], R61 ;  /* 0x0038603d3a007988 */ /* 0x0003e80008000004 */
[----:B0-----:R-:W3:Y:S04]  /*50ef0*/  LDL.LU R0, [R1+0xa50] ;  /* 0x000a500001007983 */ /* 0x001ee80000300800 */
[----:B-1----:R-:W3:Y:S04]  /*50f00*/  LDL.LU R59, [R1+0xa3c] ;  /* 0x000a3c00013b7983 */ /* 0x002ee80000300800 */
[----:B------:R-:W3:Y:S04]  /*50f10*/  LDL.LU R60, [R1+0xa38] ;  /* 0x000a3800013c7983 */ /* 0x000ee80000300800 */
[----:B------:R-:W3:Y:S04]  /*50f20*/  LDL.LU R61, [R1+0xa34] ;  /* 0x000a3400013d7983 */ /* 0x000ee80000300800 */
[----:B--2---:R0:W-:Y:S04]  /*50f30*/  STS.U8 [R58+UR4+0x3920], R57 ;  /* 0x003920393a007988 */ /* 0x0041e80008000004 */
[----:B------:R1:W-:Y:S04]  /*50f40*/  STS.U8 [R58+UR4+0x3900], R56 ;  /* 0x003900383a007988 */ /* 0x0003e80008000004 */
[----:B------:R2:W-:Y:S04]  /*50f50*/  STS.U8 [R58+UR4+0x3960], R55 ;  /* 0x003960373a007988 */ /* 0x0005e80008000004 */
[----:B0-----:R-:W4:Y:S04]  /*50f60*/  LDL.LU R57, [R1+0xa54] ;  /* 0x000a540001397983 */ /* 0x001f280000300800 */
[----:B-1----:R-:W4:Y:S04]  /*50f70*/  LDL.LU R56, [R1+0xa58] ;  /* 0x000a580001387983 */ /* 0x002f280000300800 */
[----:B--2---:R-:W2:Y:S04]  /*50f80*/  LDL.LU R55, [R1+0xa5c] ;  /* 0x000a5c0001377983 */ /* 0x004ea80000300800 */
[----:B------:R0:W-:Y:S02]  /*50f90*/  STS.U8 [R58+UR4+0x3940], R54 ;  /* 0x003940363a007988 */ /* 0x0001e40008000004 */
[----:B0-----:R-:W0:Y:S02]  /*50fa0*/  S2R R54, SR_TID.X ;  /* 0x0000000000367919 */ /* 0x001e240000002100 */
[----:B------:R-:W2:Y:S01]  /*50fb0*/  LDL.LU R58, [R1+0x3e6c] ;  /* 0x003e6c00013a7983 */ /* 0x000ea20000300800 */
[----:B0-----:R-:W-:-:S05]  /*50fc0*/  LOP3.LUT R54, R54, 0x1f, RZ, 0xc0, !PT ;  /* 0x0000001f36367812 */ /* 0x001fca00078ec0ff */
[----:B---3--:R-:W-:Y:S04]  /*50fd0*/  STS.U8 [R54+UR4+0x3a00], R49 ;  /* 0x003a003136007988 */ /* 0x008fe80008000004 */
[----:B------:R-:W-:Y:S04]  /*50fe0*/  STS.U8 [R54+UR4+0x3a20], R48 ;  /* 0x003a203036007988 */ /* 0x000fe80008000004 */
        /* <DEDUP_REMOVED lines=22> */
[----:B0-----:R-:W3:Y:S04]  /*51150*/  LDL.LU R6, [R1+0xa30] ;  /* 0x000a300001067983 */ /* 0x001ee80000300800 */
        /* <DEDUP_REMOVED lines=24> */
[----:B--2---:R0:W-:Y:S04]  /*512e0*/  STS.U8 [R47+UR4+0x80], R55 ;  /* 0x000080372f007988 */ /* 0x0041e80008000004 */
[----:B------:R1:W-:Y:S04]  /*512f0*/  STS.U8 [R47+UR4+0xa0], R56 ;  /* 0x0000a0382f007988 */ /* 0x0003e80008000004 */
[----:B------:R2:W-:Y:S04]  /*51300*/  STS.U8 [R47+UR4+0xc0], R57 ;  /* 0x0000c0392f007988 */ /* 0x0005e80008000004 */
[----:B------:R0:W-:Y:S04]  /*51310*/  STS.U8 [R47+UR4+0xe0], R0 ;  /* 0x0000e0002f007988 */ /* 0x0001e80008000004 */
[----:B------:R1:W-:Y:S04]  /*51320*/  STS.U8 [R47+UR4+0x1a0], R59 ;  /* 0x0001a03b2f007988 */ /* 0x0003e80008000004 */
[----:B------:R2:W-:Y:S04]  /*51330*/  STS.U8 [R47+UR4+0x180], R60 ;  /* 0x0001803c2f007988 */ /* 0x0005e80008000004 */
[----:B0-----:R-:W4:Y:S04]  /*51340*/  LDL.LU R55, [R1+0x970] ;  /* 0x0009700001377983 */ /* 0x001f280000300800 */
[----:B-1----:R-:W4:Y:S04]  /*51350*/  LDL.LU R56, [R1+0x95c] ;  /* 0x00095c0001387983 */ /* 0x002f280000300800 */
[----:B--2---:R-:W2:Y:S04]  /*51360*/  LDL.LU R57, [R1+0x958] ;  /* 0x0009580001397983 */ /* 0x004ea80000300800 */
[----:B------:R-:W2:Y:S04]  /*51370*/  LDL.LU R0, [R1+0x954] ;  /* 0x0009540001007983 */ /* 0x000ea80000300800 */
[----:B------:R-:W2:Y:S04]  /*51380*/  LDL.LU R59, [R1+0x950] ;  /* 0x00095000013b7983 */ /* 0x000ea80000300800 */
[----:B------:R0:W-:Y:S04]  /*51390*/  STS.U8 [R47+UR4+0x1e0], R61 ;  /* 0x0001e03d2f007988 */ /* 0x0001e80008000004 */
[----:B------:R-:W2:Y:S04]  /*513a0*/  LDL.LU R60, [R1+0x93c] ;  /* 0x00093c00013c7983 */ /* 0x000ea80000300800 */
[----:B0-----:R-:W2:Y:S04]  /*513b0*/  LDL.LU R61, [R1+0x938] ;  /* 0x00093800013d7983 */ /* 0x001ea80000300800 */
[----:B---3--:R0:W-:Y:S04]  /*513c0*/  STS.U8 [R47+UR4+0x1c0], R6 ;  /* 0x0001c0062f007988 */ /* 0x0081e80008000004 */
[----:B----4-:R1:W-:Y:S04]  /*513d0*/  STS.U8 [R47+UR4+0x280], R7 ;  /* 0x000280072f007988 */ /* 0x0103e80008000004 */
        /* <DEDUP_REMOVED lines=60> */
[----:B------:R0:W-:Y:S04]  /*517a0*/  STS.U8 [R47+UR4+0x9e0], R6 ;  /* 0x0009e0062f007988 */ /* 0x0001e80008000004 */
[----:B------:R1:W-:Y:S04]  /*517b0*/  STS.U8 [R47+UR4+0x9c0], R7 ;  /* 0x0009c0072f007988 */ /* 0x0003e80008000004 */
[----:B---3--:R3:W-:Y:S04]  /*517c0*/  STS.U8 [R47+UR4+0xa80], R8 ;  /* 0x000a80082f007988 */ /* 0x0087e80008000004 */
[----:B----4-:R4:W-:Y:S04]  /*517d0*/  STS.U8 [R47+UR4+0xaa0], R9 ;  /* 0x000aa0092f007988 */ /* 0x0109e80008000004 */
        /* <DEDUP_REMOVED lines=244> */
[----:B------:R-:W-:Y:S04]  /*52720*/  STS.U8 [R47+UR4+0x28c0], R6 ;  /* 0x0028c0062f007988 */ /* 0x000fe80008000004 */
[----:B------:R-:W-:Y:S04]  /*52730*/  STS.U8 [R47+UR4+0x28e0], R7 ;  /* 0x0028e0072f007988 */ /* 0x000fe80008000004 */
[----:B---3--:R-:W-:Y:S04]  /*52740*/  STS.U8 [R47+UR4+0x29a0], R8 ;  /* 0x0029a0082f007988 */ /* 0x008fe80008000004 */
        /* <DEDUP_REMOVED lines=23> */
[----:B--2---:R-:W-:Y:S04]  /*528c0*/  STS.U8 [R47+UR4+0x2fa0], R57 ;  /* 0x002fa0392f007988 */ /* 0x004fe80008000004 */
[----:B------:R-:W-:Y:S04]  /*528d0*/  STS.U8 [R47+UR4+0x2f80], R0 ;  /* 0x002f80002f007988 */ /* 0x000fe80008000004 */
[----:B------:R0:W-:Y:S04]  /*528e0*/  STS.U8 [R47+UR4+0x2fe0], R59 ;  /* 0x002fe03b2f007988 */ /* 0x0001e80008000004 */
[----:B------:R1:W-:Y:S04]  /*528f0*/  STS.U8 [R47+UR4+0x2fc0], R60 ;  /* 0x002fc03c2f007988 */ /* 0x0003e80008000004 */
[----:B0-----:R-:W2:Y:S04]  /*52900*/  LDL.LU R59, [R1+0x290] ;  /* 0x00029000013b7983 */ /* 0x001ea80000300800 */
[----:B------:R0:W-:Y:S04]  /*52910*/  STS.U8 [R47+UR4+0x3080], R61 ;  /* 0x0030803d2f007988 */ /* 0x0001e80008000004 */
[----:B-1----:R-:W3:Y:S04]  /*52920*/  LDL.LU R60, [R1+0x26c] ;  /* 0x00026c00013c7983 */ /* 0x002ee80000300800 */
        /* <DEDUP_REMOVED lines=30> */
[----:B---3--:R1:W-:Y:S04]  /*52b10*/  STS.U8 [R47+UR4+0x30c0], R60 ;  /* 0x0030c03c2f007988 */ /* 0x0083e80008000004 */
[----:B0-----:R-:W2:Y:S04]  /*52b20*/  LDL.LU R59, [R1+0x3e68] ;  /* 0x003e6800013b7983 */ /* 0x001ea80000300800 */
[----:B-1----:R-:W3:Y:S04]  /*52b30*/  LDL.LU R60, [R1+0x3e64] ;  /* 0x003e6400013c7983 */ /* 0x002ee80000300800 */
[----:B----4-:R0:W-:Y:S04]  /*52b40*/  STS.U8 [R47+UR4+0x30e0], R61 ;  /* 0x0030e03d2f007988 */ /* 0x0101e80008000004 */
[----:B0-----:R-:W4:Y:S04]  /*52b50*/  LDL.LU R61, [R1+0x3e60] ;  /* 0x003e6000013d7983 */ /* 0x001f280000300800 */
        /* <DEDUP_REMOVED lines=21> */
[----:B------:R-:W-:Y:S04]  /*52cb0*/  STS.U8 [R47+UR4+0x36a0], R48 ;  /* 0x0036a0302f007988 */ /* 0x000fe80008000004 */
[----:B------:R-:W-:Y:S04]  /*52cc0*/  STS.U8 [R47+UR4+0x36c0], R49 ;  /* 0x0036c0312f007988 */ /* 0x000fe80008000004 */
[----:B------:R-:W-:Y:S04]  /*52cd0*/  STS.U8 [R47+UR4+0x36e0], R54 ;  /* 0x0036e0362f007988 */ /* 0x000fe80008000004 */
[----:B------:R-:W-:Y:S04]  /*52ce0*/  STS.U8 [R47+UR4+0x37a0], R55 ;  /* 0x0037a0372f007988 */ /* 0x000fe80008000004 */
[----:B------:R-:W-:Y:S04]  /*52cf0*/  STS.U8 [R47+UR4+0x3780], R56 ;  /* 0x003780382f007988 */ /* 0x000fe80008000004 */
[----:B------:R-:W-:Y:S04]  /*52d00*/  STS.U8 [R47+UR4+0x37e0], R57 ;  /* 0x0037e0392f007988 */ /* 0x000fe80008000004 */
[----:B------:R1:W-:Y:S04]  /*52d10*/  STS.U8 [R47+UR4+0x37c0], R0 ;  /* 0x0037c0002f007988 */ /* 0x0003e80008000004 */
[----:B0-----:R-:W2:Y:S04]  /*52d20*/  LDL.LU R46, [R1+0xa70] ;  /* 0x000a7000012e7983 */ /* 0x001ea80000300800 */
[----:B-1----:R-:W2:Y:S04]  /*52d30*/  LDL.LU R0, [R1+0xa74] ;  /* 0x000a740001007983 */ /* 0x002ea80000300800 */
[----:B------:R-:W2:Y:S04]  /*52d40*/  LDL.LU R48, [R1+0x81c] ;  /* 0x00081c0001307983 */ /* 0x000ea80000300800 */
[----:B------:R-:W2:Y:S04]  /*52d50*/  LDL.LU R49, [R1+0x814] ;  /* 0x0008140001317983 */ /* 0x000ea80000300800 */
[----:B------:R-:W2:Y:S04]  /*52d60*/  LDL.LU R54, [R1+0x828] ;  /* 0x0008280001367983 */ /* 0x000ea80000300800 */
[----:B------:R-:W2:Y:S04]  /*52d70*/  LDL.LU R55, [R1+0x824] ;  /* 0x0008240001377983 */ /* 0x000ea80000300800 */
[----:B------:R-:W2:Y:S04]  /*52d80*/  LDL.LU R56, [R1+0x838] ;  /* 0x0008380001387983 */ /* 0x000ea80000300800 */
[----:B------:R-:W2:Y:S04]  /*52d90*/  LDL.LU R57, [R1+0x834] ;  /* 0x0008340001397983 */ /* 0x000ea80000300800 */
[----:B------:R-:W2:Y:S01]  /*52da0*/  LDL.LU.64 R16, [R1+0x60] ;  /* 0x0000600001107983 */ /* 0x000ea20000300a00 */
[----:B------:R-:W0:Y:S02]  /*52db0*/  S2R R39, SR_TID.X ;  /* 0x0000000000277919 */ /* 0x000e240000002100 */
[----:B0-----:R-:W-:-:S02]  /*52dc0*/  IMAD.SHL.U32 R32, R39, 0x40, RZ ;  /* 0x0000004027207824 */ /* 0x001fc400078e00ff */
[C---:B------:R-:W-:Y:S02]  /*52dd0*/  IMAD.SHL.U32 R40, R39.reuse, 0x8, RZ ;  /* 0x0000000827287824 */ /* 0x040fe400078e00ff */
[----:B------:R-:W-:Y:S01]  /*52de0*/  IMAD.SHL.U32 R41, R39, 0x2, RZ ;  /* 0x0000000227297824 */ /* 0x000fe200078e00ff */
[----:B------:R-:W-:-:S04]  /*52df0*/  LOP3.LUT R32, R32, 0x1c0, RZ, 0xc0, !PT ;  /* 0x000001c020207812 */ /* 0x000fc800078ec0ff */
[----:B------:R-:W-:-:S04]  /*52e00*/  LOP3.LUT R32, R32, 0x30, R40, 0xf8, !PT ;  /* 0x0000003020207812 */ /* 0x000fc800078ef828 */
[----:B------:R-:W-:Y:S01]  /*52e10*/  LOP3.LUT R32, R32, 0x30, R41, 0x78, !PT ;  /* 0x0000003020207812 */ /* 0x000fe200078e7829 */
[----:B----4-:R-:W-:Y:S04]  /*52e20*/  STS.U8 [R47+UR4+0x3880], R61 ;  /* 0x0038803d2f007988 */ /* 0x010fe80008000004 */
[----:B---3--:R-:W-:Y:S04]  /*52e30*/  STS.U8 [R47+UR4+0x38a0], R60 ;  /* 0x0038a03c2f007988 */ /* 0x008fe80008000004 */
        /* <DEDUP_REMOVED lines=22> */
[----:B0-----:R-:W2:Y:S04]  /*52fa0*/  LDL.LU.64 R18, [R1+0x68] ;  /* 0x0000680001127983 */ /* 0x001ea80000300a00 */
[----:B------:R-:W-:Y:S04]  /*52fb0*/  STS.U8 [R47+UR4+0x3e80], R13 ;  /* 0x003e800d2f007988 */ /* 0x000fe80008000004 */
[----:B------:R-:W-:Y:S04]  /*52fc0*/  STS.U8 [R47+UR4+0x3ea0], R12 ;  /* 0x003ea00c2f007988 */ /* 0x000fe80008000004 */
[----:B------:R-:W-:Y:S04]  /*52fd0*/  STS.U8 [R47+UR4+0x3ec0], R11 ;  /* 0x003ec00b2f007988 */ /* 0x000fe80008000004 */
[----:B------:R-:W-:Y:S04]  /*52fe0*/  STS.U8 [R47+UR4+0x3ee0], R10 ;  /* 0x003ee00a2f007988 */ /* 0x000fe80008000004 */
[----:B------:R-:W-:Y:S04]  /*52ff0*/  STS.U8 [R47+UR4+0x3fa0], R5 ;  /* 0x003fa0052f007988 */ /* 0x000fe80008000004 */
[----:B------:R-:W-:Y:S04]  /*53000*/  STS.U8 [R47+UR4+0x3f80], R4 ;  /* 0x003f80042f007988 */ /* 0x000fe80008000004 */
[----:B------:R-:W-:Y:S04]  /*53010*/  STS.U8 [R47+UR4+0x3fe0], R46 ;  /* 0x003fe02e2f007988 */ /* 0x000fe80008000004 */
[----:B------:R-:W-:Y:S01]  /*53020*/  STS.U8 [R47+UR4+0x3fc0], R0 ;  /* 0x003fc0002f007988 */ /* 0x000fe20008000004 */
[----:B------:R-:W-:Y:S06]  /*53030*/  BAR.SYNC.DEFER_BLOCKING 0x0 ;  /* 0x0000000000007b1d */ /* 0x000fec0000010000 */
[----:B------:R-:W0:Y:S04]  /*53040*/  LDSM.16.M88.4 R4, [R32+UR4] ;  /* 0x000000042004783b */ /* 0x000e280008000200 */
[----:B------:R-:W1:Y:S04]  /*53050*/  LDSM.16.M88.4 R8, [R32+UR4+0x200] ;  /* 0x000200042008783b */ /* 0x000e680008000200 */
[----:B------:R-:W-:Y:S04]  /*53060*/  LDSM.16.M88.4 R20, [R32+UR4+0x600] ;  /* 0x000600042014783b */ /* 0x000fe80008000200 */
[----:B------:R-:W-:Y:S04]  /*53070*/  LDSM.16.M88.4 R36, [R32+UR4+0xa00] ;  /* 0x000a00042024783b */ /* 0x000fe80008000200 */
[----:B0-----:R0:W-:Y:S04]  /*53080*/  STL.64 [R1+0x1220], R4 ;  /* 0x0012200401007387 */ /* 0x0011e80000100a00 */
[----:B------:R-:W-:Y:S01]  /*53090*/  STL.64 [R1+0x1228], R6 ;  /* 0x0012280601007387 */ /* 0x000fe20000100a00 */
[----:B------:R-:W-:-:S02]  /*530a0*/  IMAD.MOV.U32 R13, RZ, RZ, R4 ;  /* 0x000000ffff0d7224 */ /* 0x000fc400078e0004 */
[----:B------:R-:W-:Y:S01]  /*530b0*/  IMAD.MOV.U32 R12, RZ, RZ, R5 ;  /* 0x000000ffff0c7224 */ /* 0x000fe200078e0005 */
[----:B-1----:R-:W-:Y:S04]  /*530c0*/  STL.64 [R1+0x1230], R8 ;  /* 0x0012300801007387 */ /* 0x002fe80000100a00 */
[----:B------:R-:W-:Y:S01]  /*530d0*/  STL.64 [R1+0x1238], R10 ;  /* 0x0012380a01007387 */ /* 0x000fe20000100a00 */
[----:B0-----:R-:W-:Y:S02]  /*530e0*/  IMAD.MOV.U32 R5, RZ, RZ, R8 ;  /* 0x000000ffff057224 */ /* 0x001fe400078e0008 */
[----:B------:R-:W-:Y:S02]  /*530f0*/  IMAD.MOV.U32 R4, RZ, RZ, R9 ;  /* 0x000000ffff047224 */ /* 0x000fe400078e0009 */
[----:B------:R-:W0:Y:S04]  /*53100*/  LDSM.16.M88.4 R8, [R32+UR4+0x400] ;  /* 0x000400042008783b */ /* 0x000e280008000200 */
[----:B0-----:R0:W-:Y:S04]  /*53110*/  STL.64 [R1+0x1240], R8 ;  /* 0x0012400801007387 */ /* 0x0011e80000100a00 */
[----:B------:R-:W-:Y:S01]  /*53120*/  STL.64 [R1+0x1248], R10 ;  /* 0x0012480a01007387 */ /* 0x000fe20000100a00 */
[----:B------:R-:W-:-:S02]  /*53130*/  IMAD.MOV.U32 R6, RZ, RZ, R8 ;  /* 0x000000ffff067224 */ /* 0x000fc400078e0008 */
[----:B------:R-:W-:Y:S01]  /*53140*/  IMAD.MOV.U32 R0, RZ, RZ, R9 ;  /* 0x000000ffff007224 */ /* 0x000fe200078e0009 */
[----:B------:R-:W-:Y:S04]  /*53150*/  STL.64 [R1+0x1250], R20 ;  /* 0x0012501401007387 */ /* 0x000fe80000100a00 */
[----:B------:R-:W-:Y:S01]  /*53160*/  STL.64 [R1+0x1258], R22 ;  /* 0x0012581601007387 */ /* 0x000fe20000100a00 */
[----:B0-----:R-:W-:Y:S02]  /*53170*/  IMAD.MOV.U32 R9, RZ, RZ, R20 ;  /* 0x000000ffff097224 */ /* 0x001fe400078e0014 */
[----:B------:R-:W-:Y:S02]  /*53180*/  IMAD.MOV.U32 R8, RZ, RZ, R21 ;  /* 0x000000ffff087224 */ /* 0x000fe400078e0015 */
[----:B------:R-:W0:Y:S01]  /*53190*/  LDSM.16.M88.4 R20, [R32+UR4+0x800] ;  /* 0x000800042014783b */ /* 0x000e220008000200 */
[----:B------:R-:W-:-:S02]  /*531a0*/  IMAD.MOV.U32 R24, RZ, RZ, R36 ;  /* 0x000000ffff187224 */ /* 0x000fc400078e0024 */
[----:B------:R-:W-:Y:S02]  /*531b0*/  IMAD.MOV.U32 R7, RZ, RZ, R37 ;  /* 0x000000ffff077224 */ /* 0x000fe400078e0025 */
[----:B------:R-:W-:Y:S02]  /*531c0*/  IMAD R28, R2, 0x100, R3 ;  /* 0x00000100021c7824 */ /* 0x000fe400078e0203 */
[----:B------:R-:W-:Y:S02]  /*531d0*/  IMAD R29, R49, 0x100, R48 ;  /* 0x00000100311d7824 */ /* 0x000fe400078e0230 */
[----:B------:R-:W-:Y:S02]  /*531e0*/  IMAD R30, R55, 0x100, R54 ;  /* 0x00000100371e7824 */ /* 0x000fe400078e0236 */
[----:B------:R-:W-:Y:S01]  /*531f0*/  IMAD R31, R57, 0x100, R56 ;  /* 0x00000100391f7824 */ /* 0x000fe200078e0238 */
[----:B0-----:R0:W-:Y:S01]  /*53200*/  STL.64 [R1+0x1260], R20 ;  /* 0x0012601401007387 */ /* 0x0011e20000100a00 */
[----:B------:R-:W-:-:S03]  /*53210*/  IMAD.MOV.U32 R11, RZ, RZ, R20 ;  /* 0x000000ffff0b7224 */ /* 0x000fc600078e0014 */
[----:B------:R1:W-:Y:S01]  /*53220*/  STL.64 [R1+0x1268], R22 ;  /* 0x0012681601007387 */ /* 0x0003e20000100a00 */
[----:B------:R-:W-:-:S03]  /*53230*/  IMAD.MOV.U32 R10, RZ, RZ, R21 ;  /* 0x000000ffff0a7224 */ /* 0x000fc600078e0015 */
[----:B0-----:R-:W3:Y:S04]  /*53240*/  LDL.LU.64 R20, [R1+0x80] ;  /* 0x0000800001147983 */ /* 0x001ee80000300a00 */
[----:B-1----:R-:W3:Y:S04]  /*53250*/  LDL.LU.64 R22, [R1+0x88] ;  /* 0x0000880001167983 */ /* 0x002ee80000300a00 */
[----:B------:R-:W-:Y:S04]  /*53260*/  STL.64 [R1+0x1270], R36 ;  /* 0x0012702401007387 */ /* 0x000fe80000100a00 */
[----:B------:R-:W-:Y:S04]  /*53270*/  STL.64 [R1+0x1278], R38 ;  /* 0x0012782601007387 */ /* 0x000fe80000100a00 */
[----:B------:R-:W0:Y:S01]  /*53280*/  LDSM.16.M88.4 R36, [R32+UR4+0xc00] ;  /* 0x000c00042024783b */ /* 0x000e220008000200 */
[----:B------:R-:W-:-:S02]  /*53290*/  F2FP.F16.E5M2.UNPACK_B R28, R28 ;  /* 0x0000001cff1c723e */ /* 0x000fc400020004ff */
[----:B------:R-:W-:Y:S02]  /*532a0*/  F2FP.F16.E5M2.UNPACK_B R29, R29 ;  /* 0x0000001dff1d723e */ /* 0x000fe400020004ff */
[----:B------:R-:W-:Y:S02]  /*532b0*/  F2FP.F16.E5M2.UNPACK_B R30, R30 ;  /* 0x0000001eff1e723e */ /* 0x000fe400020004ff */
[----:B------:R-:W-:Y:S02]  /*532c0*/  F2FP.F16.E5M2.UNPACK_B R31, R31 ;  /* 0x0000001fff1f723e */ /* 0x000fe400020004ff */
[----:B------:R-:W-:Y:S02]  /*532d0*/  F2FP.F16.E5M2.UNPACK_B R14, R13 ;  /* 0x0000000dff0e723e */ /* 0x000fe400020004ff */
[----:B------:R-:W-:Y:S02]  /*532e0*/  F2FP.F16.E5M2.UNPACK_B R15, R12 ;  /* 0x0000000cff0f723e */ /* 0x000fe400020004ff */
[----:B------:R-:W-:Y:S01]  /*532f0*/  F2FP.F16.E5M2.UNPACK_B R12, R5 ;  /* 0x00000005ff0c723e */ /* 0x000fe200020004ff */
[----:B0-----:R-:W-:Y:S04]  /*53300*/  STL.64 [R1+0x1280], R36 ;  /* 0x0012802401007387 */ /* 0x001fe80000100a00 */
[----:B------:R-:W-:Y:S04]  /*53310*/  STL.64 [R1+0x1288], R38 ;  /* 0x0012882601007387 */ /* 0x000fe80000100a00 */
[----:B------:R-:W-:Y:S01]  /*53320*/  STL.64 [R1+0x18], R14 ;  /* 0x0000180e01007387 */ /* 0x000fe20000100a00 */
[----:B--2---:R-:W-:-:S15]  /*53330*/  HMMA.16816.F32 R16, R28, R14, R16 ;  /* 0x0000000e1c10723c */ /* 0x004fde0000001810 */
[----:B------:R-:W-:-:S04]  /*53340*/  NOP ;  /* 0x0000000000007918 */ /* 0x000fc80000000000 */
[----:B------:R0:W-:Y:S04]  /*53350*/  STL.64 [R1+0x60], R16 ;  /* 0x0000601001007387 */ /* 0x0001e80000100a00 */
[----:B------:R1:W-:Y:S04]  /*53360*/  STL.64 [R1+0x68], R18 ;  /* 0x0000681201007387 */ /* 0x0003e80000100a00 */
[----:B------:R-:W-:Y:S04]  /*53370*/  STL [R1+0x10], R12 ;  /* 0x0000100c01007387 */ /* 0x000fe80000100800 */
[----:B0-----:R-:W2:Y:S04]  /*53380*/  LDL.LU.64 R16, [R1+0xa0] ;  /* 0x0000a00001107983 */ /* 0x001ea80000300a00 */
[----:B-1----:R-:W2:Y:S01]  /*53390*/  LDL.LU.64 R18, [R1+0xa8] ;  /* 0x0000a80001127983 */ /* 0x002ea20000300a00 */
[----:B------:R-:W-:-:S02]  /*533a0*/  IMAD.MOV.U32 R3, RZ, RZ, R36 ;  /* 0x000000ffff037224 */ /* 0x000fc400078e0024 */
[----:B------:R-:W-:Y:S02]  /*533b0*/  IMAD.MOV.U32 R2, RZ, RZ, R37 ;  /* 0x000000ffff027224 */ /* 0x000fe400078e0025 */
[----:B------:R-:W0:Y:S01]  /*533c0*/  LDSM.16.M88.4 R36, [R32+UR4+0xe00] ;  /* 0x000e00042024783b */ /* 0x000e220008000200 */
[----:B------:R-:W-:-:S03]  /*533d0*/  F2FP.F16.E5M2.UNPACK_B R13, R4 ;  /* 0x00000004ff0d723e */ /* 0x000fc600020004ff */
[----:B0-----:R0:W-:Y:S04]  /*533e0*/  STL.64 [R1+0x1290], R36 ;  /* 0x0012902401007387 */ /* 0x0011e80000100a00 */
[----:B------:R1:W-:Y:S01]  /*533f0*/  STL.64 [R1+0x1298], R38 ;  /* 0x0012982601007387 */ /* 0x0003e20000100a00 */
[----:B------:R-:W-:Y:S02]  /*53400*/  IMAD.MOV.U32 R5, RZ, RZ, R36 ;  /* 0x000000ffff057224 */ /* 0x000fe400078e0024 */
[----:B------:R-:W-:Y:S01]  /*53410*/  IMAD.MOV.U32 R4, RZ, RZ, R37 ;  /* 0x000000ffff047224 */ /* 0x000fe200078e0025 */
[----:B------:R-:W-:Y:S04]  /*53420*/  STL [R1+0x14], R13 ;  /* 0x0000140d01007387 */ /* 0x000fe80000100800 */
[----:B0-----:R-:W4:Y:S04]  /*53430*/  LDL.LU.64 R36, [R1+0xc0] ;  /* 0x0000c00001247983 */ /* 0x001f280000300a00 */
[----:B-1----:R-:W4:Y:S01]  /*53440*/  LDL.LU.64 R38, [R1+0xc8] ;  /* 0x0000c80001267983 */ /* 0x002f220000300a00 */
[----:B------:R-:W-:Y:S01]  /*53450*/  IMAD.MOV.U32 R27, RZ, RZ, R14 ;  /* 0x000000ffff1b7224 */ /* 0x000fe200078e000e */
[----:B------:R-:W-:Y:S01]  /*53460*/  F2FP.F16.E5M2.UNPACK_B R14, R6 ;  /* 0x00000006ff0e723e */ /* 0x000fe200020004ff */
[----:B------:R-:W-:Y:S01]  /*53470*/  IMAD.MOV.U32 R26, RZ, RZ, R15 ;  /* 0x000000ffff1a7224 */ /* 0x000fe200078e000f */
[----:B------:R-:W-:Y:S01]  /*53480*/  F2FP.F16.E5M2.UNPACK_B R15, R0 ;  /* 0x00000000ff0f723e */ /* 0x000fe200020004ff */
[----:B---3--:R-:W-:-:S15]  /*53490*/  HMMA.16816.F32 R20, R28, R12, R20 ;  /* 0x0000000c1c14723c */ /* 0x008fde0000001814 */
[----:B------:R-:W-:-:S04]  /*534a0*/  NOP ;  /* 0x0000000000007918 */ /* 0x000fc80000000000 */
[----:B------:R-:W-:Y:S04]  /*534b0*/  STL.64 [R1+0xf0], R20 ;  /* 0x0000f01401007387 */ /* 0x000fe80000100a00 */
[----:B------:R-:W-:Y:S04]  /*534c0*/  STL.64 [R1+0xf8], R22 ;  /* 0x0000f81601007387 */ /* 0x000fe80000100a00 */
[----:B------:R-:W0:Y:S04]  /*534d0*/  LDSM.16.M88.4 R20, [R32+UR4+0x1000] ;  /* 0x001000042014783b */ /* 0x000e280008000200 */
[----:B------:R-:W-:Y:S01]  /*534e0*/  STL [R1+0x8], R14 ;  /* 0x0000080e01007387 */ /* 0x000fe20000100800 */
[----:B------:R-:W-:-:S03]  /*534f0*/  F2FP.F16.E5M2.UNPACK_B R12, R9 ;  /* 0x00000009ff0c723e */ /* 0x000fc600020004ff */
[----:B0-----:R0:W-:Y:S04]  /*53500*/  STL.64 [R1+0x12a0], R20 ;  /* 0x0012a01401007387 */ /* 0x0011e80000100a00 */
[----:B------:R1:W-:Y:S01]  /*53510*/  STL.64 [R1+0x12a8], R22 ;  /* 0x0012a81601007387 */ /* 0x0003e20000100a00 */
[----:B------:R-:W-:Y:S02]  /*53520*/  IMAD.MOV.U32 R6, RZ, RZ, R20 ;  /* 0x000000ffff067224 */ /* 0x000fe400078e0014 */
[----:B------:R-:W-:Y:S01]  /*53530*/  IMAD.MOV.U32 R0, RZ, RZ, R21 ;  /* 0x000000ffff007224 */ /* 0x000fe200078e0015 */
[----:B------:R-:W-:Y:S04]  /*53540*/  STL [R1+0xc], R15 ;  /* 0x00000c0f01007387 */ /* 0x000fe80000100800 */
[----:B0-----:R-:W3:Y:S04]  /*53550*/  LDL.LU.64 R20, [R1+0x150] ;  /* 0x0001500001147983 */ /* 0x001ee80000300a00 */
[----:B-1----:R-:W3:Y:S01]  /*53560*/  LDL.LU.64 R22, [R1+0x158] ;  /* 0x0001580001167983 */ /* 0x002ee20000300a00 */
[----:B--2---:R-:W-:Y:S03]  /*53570*/  HMMA.16816.F32 R40, R28, R14, R16 ;  /* 0x0000000e1c28723c */ /* 0x004fe60000001810 */
[----:B------:R-:W2:-:S15]  /*53580*/  LDL.LU.64 R16, [R1+0x170] ;  /* 0x0001700001107983 */ /* 0x000e9e0000300a00 */
[----:B------:R-:W-:Y:S01]  /*53590*/  NOP ;  /* 0x0000000000007918 */ /* 0x000fe20000000000 */
[----:B------:R-:W-:Y:S04]  /*535a0*/  STL.64 [R1+0x100], R40 ;  /* 0x0001002801007387 */ /* 0x000fe80000100a00 */
[----:B------:R-:W-:Y:S04]  /*535b0*/  STL.64 [R1+0x108], R42 ;  /* 0x0001082a01007387 */ /* 0x000fe80000100a00 */
[----:B------:R-:W-:Y:S04]  /*535c0*/  STL [R1], R12 ;  /* 0x0000000c01007387 */ /* 0x000fe80000100800 */
[----:B------:R-:W2:Y:S04]  /*535d0*/  LDL.LU.64 R18, [R1+0x178] ;  /* 0x0001780001127983 */ /* 0x000ea80000300a00 */
[----:B------:R-:W0:Y:S01]  /*535e0*/  LDSM.16.M88.4 R40, [R32+UR4+0x1200] ;  /* 0x001200042028783b */ /* 0x000e220008000200 */
[----:B------:R-:W-:-:S07]  /*535f0*/  F2FP.F16.E5M2.UNPACK_B R13, R8 ;  /* 0x00000008ff0d723e */ /* 0x000fce00020004ff */
[----:B----4-:R-:W-:Y:S01]  /*53600*/  HMMA.16816.F32 R36, R28, R12, R36 ;  /* 0x0000000c1c24723c */ /* 0x010fe20000001824 */
[----:B0-----:R-:W-:Y:S04]  /*53610*/  STL.64 [R1+0x12b0], R40 ;  /* 0x0012b02801007387 */ /* 0x001fe80000100a00 */
[----:B------:R-:W-:Y:S04]  /*53620*/  STL.64 [R1+0x12b8], R42 ;  /* 0x0012b82a01007387 */ /* 0x000fe80000100a00 */
[----:B------:R0:W-:Y:S04]  /*53630*/  STL [R1+0x4], R13 ;  /* 0x0000040d01007387 */ /* 0x0001e80000100800 */
[----:B0-----:R-:W4:Y:S06]  /*53640*/  LDL.LU.64 R12, [R1+0x190] ;  /* 0x00019000010c7983 */ /* 0x001f2c0000300a00 */
[----:B------:R-:W-:Y:S04]  /*53650*/  STL.64 [R1+0x110], R36 ;  /* 0x0001102401007387 */ /* 0x000fe80000100a00 */
[----:B------:R-:W-:Y:S04]  /*53660*/  STL.64 [R1+0x118], R38 ;  /* 0x0001182601007387 */ /* 0x000fe80000100a00 */
[----:B------:R-:W0:Y:S04]  /*53670*/  LDSM.16.M88.4 R36, [R32+UR4+0x1400] ;  /* 0x001400042024783b */ /* 0x000e280008000200 */
[----:B------:R-:W4:Y:S01]  /*53680*/  LDL.LU.64 R14, [R1+0x198] ;  /* 0x00019800010e7983 */ /* 0x000f220000300a00 */
[----:B------:R-:W-:-:S02]  /*53690*/  F2FP.F16.E5M2.UNPACK_B R60, R11 ;  /* 0x0000000bff3c723e */ /* 0x000fc400020004ff */
[----:B------:R-:W-:Y:S01]  /*536a0*/  F2FP.F16.E5M2.UNPACK_B R61, R10 ;  /* 0x0000000aff3d723e */ /* 0x000fe200020004ff */
[----:B0-----:R-:W-:Y:S01]  /*536b0*/  STL.64 [R1+0x12c0], R36 ;  /* 0x0012c02401007387 */ /* 0x001fe20000100a00 */
[----:B------:R-:W-:-:S03]  /*536c0*/  IMAD.MOV.U32 R11, RZ, RZ, R36 ;  /* 0x000000ffff0b7224 */ /* 0x000fc600078e0024 */
[----:B------:R-:W-:Y:S01]  /*536d0*/  STL.64 [R1+0x12c8], R38 ;  /* 0x0012c82601007387 */ /* 0x000fe20000100a00 */
[----:B------:R-:W-:-:S03]  /*536e0*/  IMAD.MOV.U32 R10, RZ, RZ, R37 ;  /* 0x000000ffff0a7224 */ /* 0x000fc600078e0025 */
[----:B------:R-:W0:Y:S01]  /*536f0*/  LDSM.16.M88.4 R36, [R32+UR4+0x1600] ;  /* 0x001600042024783b */ /* 0x000e220008000200 */
[----:B------:R-:W-:Y:S02]  /*53700*/  F2FP.F16.E5M2.UNPACK_B R58, R24 ;  /* 0x00000018ff3a723e */ /* 0x000fe400020004ff */
[----:B------:R-:W-:Y:S01]  /*53710*/  F2FP.F16.E5M2.UNPACK_B R59, R7 ;  /* 0x00000007ff3b723e */ /* 0x000fe200020004ff */
[----:B0-----:R-:W-:Y:S01]  /*53720*/  IMAD.MOV.U32 R7, RZ, RZ, R37 ;  /* 0x000000ffff077224 */ /* 0x001fe200078e0025 */
[----:B---3--:R-:W-:-:S15]  /*53730*/  HMMA.16816.F32 R20, R28, R60, R20 ;  /* 0x0000003c1c14723c */ /* 0x008fde0000001814 */
[----:B------:R-:W-:-:S04]  /*53740*/  NOP ;  /* 0x0000000000007918 */ /* 0x000fc80000000000 */
[----:B------:R0:W-:Y:S04]  /*53750*/  STL.64 [R1+0x120], R20 ;  /* 0x0001201401007387 */ /* 0x0001e80000100a00 */
[----:B------:R-:W-:Y:S04]  /*53760*/  STL.64 [R1+0x128], R22 ;  /* 0x0001281601007387 */ /* 0x000fe80000100a00 */
[----:B------:R-:W-:Y:S04]  /*53770*/  STL.64 [R1+0x12d0], R36 ;  /* 0x0012d02401007387 */ /* 0x000fe80000100a00 */
[----:B------:R2:W-:Y:S01]  /*53780*/  STL.64 [R1+0x12d8], R38 ;  /* 0x0012d82601007387 */ /* 0x0005e20000100a00 */
[----:B0-----:R-:W-:-:S02]  /*53790*/  IMAD.MOV.U32 R20, RZ, RZ, R36 ;  /* 0x000000ffff147224 */ /* 0x001fc400078e0024 */
[----:B--2---:R-:W-:Y:S01]  /*537a0*/  HMMA.16816.F32 R36, R28, R58, R16 ;  /* 0x0000003a1c24723c */ /* 0x004fe20000001810 */
[----:B------:R-:W2:-:S15]  /*537b0*/  LDL.LU.64 R16, [R1+0x1b0] ;  /* 0x0001b00001107983 */ /* 0x000e9e0000300a00 */
[----:B------:R-:W-:-:S03]  /*537c0*/  NOP ;  /* 0x0000000000007918 */ /* 0x000fc60000000000 */
[----:B------:R-:W-:Y:S04]  /*537d0*/  STL.64 [R1+0x130], R36 ;  /* 0x0001302401007387 */ /* 0x000fe80000100a00 */
[----:B------:R-:W-:Y:S04]  /*537e0*/  STL.64 [R1+0x138], R38 ;  /* 0x0001382601007387 */ /* 0x000fe80000100a00 */
[----:B------:R-:W2:Y:S04]  /*537f0*/  LDL.LU.64 R18, [R1+0x1b8] ;  /* 0x0001b80001127983 */ /* 0x000ea80000300a00 */
[----:B------:R-:W0:Y:S01]  /*53800*/  LDSM.16.M88.4 R36, [R32+UR4+0x1800] ;  /* 0x001800042024783b */ /* 0x000e220008000200 */
[----:B------:R-:W-:-:S02]  /*53810*/  F2FP.F16.E5M2.UNPACK_B R56, R3 ;  /* 0x00000003ff38723e */ /* 0x000fc400020004ff */
[----:B------:R-:W-:-:S07]  /*53820*/  F2FP.F16.E5M2.UNPACK_B R57, R2 ;  /* 0x00000002ff39723e */ /* 0x000fce00020004ff */
[----:B----4-:R-:W-:Y:S01]  /*53830*/  HMMA.16816.F32 R12, R28, R56, R12 ;  /* 0x000000381c0c723c */ /* 0x010fe2000000180c */
[----:B0-----:R0:W-:Y:S01]  /*53840*/  STL.64 [R1+0x12e0], R36 ;  /* 0x0012e02401007387 */ /* 0x0011e20000100a00 */
[----:B------:R-:W-:-:S03]  /*53850*/  IMAD.MOV.U32 R3, RZ, RZ, R36 ;  /* 0x000000ffff037224 */ /* 0x000fc600078e0024 */
[----:B------:R1:W-:Y:S01]  /*53860*/  STL.64 [R1+0x12e8], R38 ;  /* 0x0012e82601007387 */ /* 0x0003e20000100a00 */
[----:B------:R-:W-:-:S03]  /*53870*/  IMAD.MOV.U32 R2, RZ, RZ, R37 ;  /* 0x000000ffff027224 */ /* 0x000fc600078e0025 */
[----:B0-----:R-:W3:Y:S04]  /*53880*/  LDL.LU.64 R36, [R1+0x1d0] ;  /* 0x0001d00001247983 */ /* 0x001ee80000300a00 */
[----:B-1----:R-:W3:Y:S06]  /*53890*/  LDL.LU.64 R38, [R1+0x1d8] ;  /* 0x0001d80001267983 */ /* 0x002eec0000300a00 */
[----:B------:R-:W-:Y:S04]  /*538a0*/  STL.64 [R1+0x150], R12 ;  /* 0x0001500c01007387 */ /* 0x000fe80000100a00 */
[----:B------:R-:W-:Y:S04]  /*538b0*/  STL.64 [R1+0x158], R14 ;  /* 0x0001580e01007387 */ /* 0x000fe80000100a00 */
[----:B------:R-:W0:Y:S04]  /*538c0*/  LDSM.16.M88.4 R12, [R32+UR4+0x1a00] ;  /* 0x001a0004200c783b */ /* 0x000e280008000200 */
[----:B------:R-:W-:Y:S04]  /*538d0*/  STL.64 [R1+0x3e48], R58 ;  /* 0x003e483a01007387 */ /* 0x000fe80000100a00 */
[----:B------:R-:W-:Y:S01]  /*538e0*/  STL.64 [R1+0x3e40], R56 ;  /* 0x003e403801007387 */ /* 0x000fe20000100a00 */
[----:B------:R-:W-:-:S02]  /*538f0*/  F2FP.F16.E5M2.UNPACK_B R54, R5 ;  /* 0x00000005ff36723e */ /* 0x000fc400020004ff */
[----:B------:R-:W-:Y:S01]  /*53900*/  F2FP.F16.E5M2.UNPACK_B R55, R4 ;  /* 0x00000004ff37723e */ /* 0x000fe200020004ff */
[----:B0-----:R0:W-:Y:S01]  /*53910*/  STL.64 [R1+0x12f0], R12 ;  /* 0x0012f00c01007387 */ /* 0x0011e20000100a00 */
[----:B------:R-:W-:-:S03]  /*53920*/  IMAD.MOV.U32 R5, RZ, RZ, R12 ;  /* 0x000000ffff057224 */ /* 0x000fc600078e000c */
[----:B------:R1:W-:Y:S01]  /*53930*/  STL.64 [R1+0x12f8], R14 ;  /* 0x0012f80e01007387 */ /* 0x0003e20000100a00 */
[----:B------:R-:W-:-:S03]  /*53940*/  IMAD.MOV.U32 R4, RZ, RZ, R13 ;  /* 0x000000ffff047224 */ /* 0x000fc600078e000d */
[----:B0-----:R-:W4:Y:S04]  /*53950*/  LDL.LU.64 R12, [R1+0x1f0] ;  /* 0x0001f000010c7983 */ /* 0x001f280000300a00 */
[----:B-1----:R-:W4:Y:S01]  /*53960*/  LDL.LU.64 R14, [R1+0x1f8] ;  /* 0x0001f800010e7983 */ /* 0x002f220000300a00 */
[----:B------:R-:W-:Y:S02]  /*53970*/  IMAD.MOV.U32 R9, RZ, RZ, R40 ;  /* 0x000000ffff097224 */ /* 0x000fe400078e0028 */
[----:B------:R-:W-:Y:S01]  /*53980*/  IMAD.MOV.U32 R8, RZ, RZ, R41 ;  /* 0x000000ffff087224 */ /* 0x000fe200078e0029 */
[----:B------:R-:W-:Y:S02]  /*53990*/  F2FP.F16.E5M2.UNPACK_B R52, R6 ;  /* 0x00000006ff34723e */ /* 0x000fe400020004ff */
[----:B------:R-:W-:Y:S01]  /*539a0*/  F2FP.F16.E5M2.UNPACK_B R53, R0 ;  /* 0x00000000ff35723e */ /* 0x000fe200020004ff */
[----:B--2---:R-:W-:Y:S01]  /*539b0*/  HMMA.16816.F32 R40, R28, R54, R16 ;  /* 0x000000361c28723c */ /* 0x004fe20000001810 */
[----:B------:R-:W0:-:S15]  /*539c0*/  LDSM.16.M88.4 R16, [R32+UR4+0x1c00] ;  /* 0x001c00042010783b */ /* 0x000e1e0008000200 */
[----:B------:R-:W-:-:S03]  /*539d0*/  NOP ;  /* 0x0000000000007918 */ /* 0x000fc60000000000 */
[----:B------:R-:W-:Y:S04]  /*539e0*/  STL.64 [R1+0x170], R40 ;  /* 0x0001702801007387 */ /* 0x000fe80000100a00 */
[----:B------:R-:W-:Y:S04]  /*539f0*/  STL.64 [R1+0x178], R42 ;  /* 0x0001782a01007387 */ /* 0x000fe80000100a00 */
[----:B0-----:R0:W-:Y:S01]  /*53a00*/  STL.64 [R1+0x1300], R16 ;  /* 0x0013001001007387 */ /* 0x0011e20000100a00 */
[----:B------:R-:W-:-:S03]  /*53a10*/  IMAD.MOV.U32 R6, RZ, RZ, R16 ;  /* 0x000000ffff067224 */ /* 0x000fc600078e0010 */
[----:B------:R1:W-:Y:S01]  /*53a20*/  STL.64 [R1+0x1308], R18 ;  /* 0x0013081201007387 */ /* 0x0003e20000100a00 */
[----:B------:R-:W-:-:S03]  /*53a30*/  IMAD.MOV.U32 R0, RZ, RZ, R17 ;  /* 0x000000ffff007224 */ /* 0x000fc600078e0011 */
[----:B0-----:R-:W2:Y:S04]  /*53a40*/  LDL.LU.64 R16, [R1+0x210] ;  /* 0x0002100001107983 */ /* 0x001ea80000300a00 */
[----:B-1----:R-:W2:Y:S01]  /*53a50*/  LDL.LU.64 R18, [R1+0x218] ;  /* 0x0002180001127983 */ /* 0x002ea20000300a00 */
[----:B---3--:R-:W-:Y:S03]  /*53a60*/  HMMA.16816.F32 R36, R28, R52, R36 ;  /* 0x000000341c24723c */ /* 0x008fe60000001824 */
[----:B------:R-:W-:Y:S04]  /*53a70*/  STL.64 [R1+0x3e38], R54 ;  /* 0x003e383601007387 */ /* 0x000fe80000100a00 */
[----:B------:R-:W-:-:S12]  /*53a80*/  STL.64 [R1+0x3e30], R52 ;  /* 0x003e303401007387 */ /* 0x000fd80000100a00 */
[----:B------:R-:W-:Y:S04]  /*53a90*/  STL.64 [R1+0x1a0], R36 ;  /* 0x0001a02401007387 */ /* 0x000fe80000100a00 */
[----:B------:R-:W-:Y:S04]  /*53aa0*/  STL.64 [R1+0x1a8], R38 ;  /* 0x0001a82601007387 */ /* 0x000fe80000100a00 */
[----:B------:R-:W0:Y:S01]  /*53ab0*/  LDSM.16.M88.4 R36, [R32+UR4+0x1e00] ;  /* 0x001e00042024783b */ /* 0x000e220008000200 */
[----:B------:R-:W-:Y:S02]  /*53ac0*/  F2FP.F16.E5M2.UNPACK_B R50, R9 ;  /* 0x00000009ff32723e */ /* 0x000fe400020004ff */
[----:B------:R-:W-:Y:S01]  /*53ad0*/  F2FP.F16.E5M2.UNPACK_B R51, R8 ;  /* 0x00000008ff33723e */ /* 0x000fe200020004ff */
[----:B0-----:R-:W-:Y:S01]  /*53ae0*/  STL.64 [R1+0x1310], R36 ;  /* 0x0013102401007387 */ /* 0x001fe20000100a00 */
[----:B------:R-:W-:-:S03]  /*53af0*/  IMAD.MOV.U32 R9, RZ, RZ, R36 ;  /* 0x000000ffff097224 */ /* 0x000fc600078e0024 */
[----:B------:R4:W-:Y:S01]  /*53b00*/  STL.64 [R1+0x1318], R38 ;  /* 0x0013182601007387 */ /* 0x0009e20000100a00 */
[----:B------:R-:W-:Y:S02]  /*53b10*/  IMAD.MOV.U32 R8, RZ, RZ, R37 ;  /* 0x000000ffff087224 */ /* 0x000fe400078e0025 */
[----:B----4-:R-:W-:Y:S01]  /*53b20*/  HMMA.16816.F32 R36, R28, R50, R12 ;  /* 0x000000321c24723c */ /* 0x010fe2000000180c */
[----:B------:R-:W3:Y:S04]  /*53b30*/  LDL.LU.64 R12, [R1+0x230] ;  /* 0x00023000010c7983 */ /* 0x000ee80000300a00 */
[----:B------:R-:W3:-:S14]  /*53b40*/  LDL.LU.64 R14, [R1+0x238] ;  /* 0x00023800010e7983 */ /* 0x000edc0000300a00 */
[----:B------:R-:W-:Y:S04]  /*53b50*/  STL.64 [R1+0x1c0], R36 ;  /* 0x0001c02401007387 */ /* 0x000fe80000100a00 */
[----:B------:R-:W-:Y:S04]  /*53b60*/  STL.64 [R1+0x1c8], R38 ;  /* 0x0001c82601007387 */ /* 0x000fe80000100a00 */
[----:B------:R-:W0:Y:S01]  /*53b70*/  LDSM.16.M88.4 R36, [R32+UR4+0x2000] ;  /* 0x002000042024783b */ /* 0x000e220008000200 */
[----:B------:R-:W-:Y:S02]  /*53b80*/  F2FP.F16.E5M2.UNPACK_B R48, R11 ;  /* 0x0000000bff30723e */ /* 0x000fe400020004ff */
[----:B------:R-:W-:-:S02]  /*53b90*/  F2FP.F16.E5M2.UNPACK_B R49, R10 ;  /* 0x0000000aff31723e */ /* 0x000fc400020004ff */
[----:B------:R-:W-:Y:S01]  /*53ba0*/  F2FP.F16.E5M2.UNPACK_B R46, R20 ;  /* 0x00000014ff2e723e */ /* 0x000fe200020004ff */
[----:B0-----:R-:W-:Y:S04]  /*53bb0*/  STL.64 [R1+0x1320], R36 ;  /* 0x0013202401007387 */ /* 0x001fe80000100a00 */
[----:B------:R-:W-:Y:S04]  /*53bc0*/  STL.64 [R1+0x1328], R38 ;  /* 0x0013282601007387 */ /* 0x000fe80000100a00 */
[----:B------:R-:W4:Y:S04]  /*53bd0*/  LDL.LU.64 R20, [R1+0x250] ;  /* 0x0002500001147983 */ /* 0x000f280000300a00 */
[----:B------:R-:W4:Y:S01]  /*53be0*/  LDL.LU.64 R22, [R1+0x258] ;  /* 0x0002580001167983 */ /* 0x000f220000300a00 */
[----:B------:R-:W-:Y:S01]  /*53bf0*/  F2FP.F16.E5M2.UNPACK_B R47, R7 ;  /* 0x00000007ff2f723e */ /* 0x000fe200020004ff */
[----:B--2---:R-:W-:-:S15]  /*53c00*/  HMMA.16816.F32 R16, R28, R48, R16 ;  /* 0x000000301c10723c */ /* 0x004fde0000001810 */
[----:B------:R-:W-:-:S04]  /*53c10*/  NOP ;  /* 0x0000000000007918 */ /* 0x000fc80000000000 */
[----:B------:R-:W-:Y:S04]  /*53c20*/  STL.64 [R1+0x1f0], R16 ;  /* 0x0001f01001007387 */ /* 0x000fe80000100a00 */
[----:B------:R-:W-:Y:S04]  /*53c30*/  STL.64 [R1+0x1f8], R18 ;  /* 0x0001f81201007387 */ /* 0x000fe80000100a00 */
[----:B------:R-:W0:Y:S04]  /*53c40*/  LDSM.16.M88.4 R16, [R32+UR4+0x2200] ;  /* 0x002200042010783b */ /* 0x000e280008000200 */
        /* <DEDUP_REMOVED lines=8> */
[----:B------:R-:W-:Y:S02]  /*53cd0*/  IMAD.MOV.U32 R11, RZ, RZ, R36 ;  /* 0x000000ffff0b7224 */ /* 0x000fe400078e0024 */
[----:B------:R-:W-:Y:S02]  /*53ce0*/  IMAD.MOV.U32 R10, RZ, RZ, R37 ;  /* 0x000000ffff0a7224 */ /* 0x000fe400078e0025 */
[----:B---3--:R-:W-:Y:S01]  /*53cf0*/  HMMA.16816.F32 R36, R28, R46, R12 ;  /* 0x0000002e1c24723c */ /* 0x008fe2000000180c */
[----:B------:R-:W0:Y:S01]  /*53d00*/  LDSM.16.M88.4 R12, [R32+UR4+0x2400] ;  /* 0x00240004200c783b */ /* 0x000e220008000200 */
[----:B------:R-:W-:-:S02]  /*53d10*/  F2FP.F16.E5M2.UNPACK_B R44, R3 ;  /* 0x00000003ff2c723e */ /* 0x000fc400020004ff */
[----:B------:R-:W-:-:S15]  /*53d20*/  F2FP.F16.E5M2.UNPACK_B R45, R2 ;  /* 0x00000002ff2d723e */ /* 0x000fde00020004ff */
[----:B------:R-:W-:Y:S04]  /*53d30*/  STL.64 [R1+0x220], R36 ;  /* 0x0002202401007387 */ /* 0x000fe80000100a00 */
[----:B------:R-:W-:Y:S04]  /*53d40*/  STL.64 [R1+0x228], R38 ;  /* 0x0002282601007387 */ /* 0x000fe80000100a00 */
[----:B0-----:R0:W-:Y:S01]  /*53d50*/  STL.64 [R1+0x1340], R12 ;  /* 0x0013400c01007387 */ /* 0x0011e20000100a00 */
[----:B------:R-:W-:-:S03]  /*53d60*/  IMAD.MOV.U32 R2, RZ, RZ, R12 ;  /* 0x000000ffff027224 */ /* 0x000fc600078e000c */
[----:B------:R1:W-:Y:S01]  /*53d70*/  STL.64 [R1+0x1348], R14 ;  /* 0x0013480e01007387 */ /* 0x0003e20000100a00 */
[----:B------:R-:W-:-:S03]  /*53d80*/  IMAD.MOV.U32 R3, RZ, RZ, R13 ;  /* 0x000000ffff037224 */ /* 0x000fc600078e000d */
[----:B0-----:R-:W3:Y:S04]  /*53d90*/  LDL.LU.64 R12, [R1+0x280] ;  /* 0x00028000010c7983 */ /* 0x001ee80000300a00 */
[----:B-1----:R-:W3:Y:S01]  /*53da0*/  LDL.LU.64 R14, [R1+0x288] ;  /* 0x00028800010e7983 */ /* 0x002ee20000300a00 */
[----:B----4-:R-:W-:Y:S03]  /*53db0*/  HMMA.16816.F32 R20, R28, R44, R20 ;  /* 0x0000002c1c14723c */ /* 0x010fe60000001814 */
        /* <DEDUP_REMOVED lines=11> */
[----:B--2---:R-:W-:Y:S01]  /*53e70*/  HMMA.16816.F32 R20, R28, R42, R16 ;  /* 0x0000002a1c14723c */ /* 0x004fe20000001810 */
[----:B------:R-:W2:Y:S04]  /*53e80*/  LDL.LU.64 R16, [R1+0x2a0] ;  /* 0x0002a00001107983 */ /* 0x000ea80000300a00 */
[----:B------:R-:W2:-:S14]  /*53e90*/  LDL.LU.64 R18, [R1+0x2a8] ;  /* 0x0002a80001127983 */ /* 0x000e9c0000300a00 */
        /* <DEDUP_REMOVED lines=9> */
[----:B---3--:R-:W-:Y:S01]  /*53f30*/  HMMA.16816.F32 R20, R28, R40, R12 ;  /* 0x000000281c14723c */ /* 0x008fe2000000180c */
[----:B------:R-:W3:Y:S04]  /*53f40*/  LDL.LU.64 R12, [R1+0x2c0] ;  /* 0x0002c000010c7983 */ /* 0x000ee80000300a00 */
[----:B------:R-:W3:-:S14]  /*53f50*/  LDL.LU.64 R14, [R1+0x2c8] ;  /* 0x0002c800010e7983 */ /* 0x000edc0000300a00 */
        /* <DEDUP_REMOVED lines=13> */
[----:B------:R-:W-:Y:S02]  /*54030*/  F2FP.F16.E5M2.UNPACK_B R36, R11 ;  /* 0x0000000bff24723e */ /* 0x000fe400020004ff */
[----:B------:R-:W-:Y:S01]  /*54040*/  F2FP.F16.E5M2.UNPACK_B R37, R10 ;  /* 0x0000000aff25723e */ /* 0x000fe200020004ff */
[----:B--2---:R-:W-:Y:S01]  /*54050*/  HMMA.16816.F32 R40, R28, R38, R16 ;  /* 0x000000261c28723c */ /* 0x004fe20000001810 */
[----:B------:R-:W0:-:S15]  /*54060*/  LDSM.16.M88.4 R16, [R32+UR4+0x2c00] ;  /* 0x002c00042010783b */ /* 0x000e1e0008000200 */
[----:B------:R-:W-:-:S03]  /*54070*/  NOP ;  /* 0x0000000000007918 */ /* 0x000fc60000000000 */
[----:B------:R-:W-:Y:S04]  /*54080*/  STL.64 [R1+0x2a0], R40 ;  /* 0x0002a02801007387 */ /* 0x000fe80000100a00 */
[----:B------:R-:W-:Y:S04]  /*54090*/  STL.64 [R1+0x2a8], R42 ;  /* 0x0002a82a01007387 */ /* 0x000fe80000100a00 */
[----:B------:R-:W1:Y:S04]  /*540a0*/  LDSM.16.M88.4 R40, [R32+UR4+0x2e00] ;  /* 0x002e00042028783b */ /* 0x000e680008000200 */
[----:B0-----:R0:W-:Y:S01]  /*540b0*/  STL.64 [R1+0x1380], R16 ;  /* 0x0013801001007387 */ /* 0x0011e20000100a00 */
[----:B------:R-:W-:-:S03]  /*540c0*/  IMAD.MOV.U32 R10, RZ, RZ, R16 ;  /* 0x000000ffff0a7224 */ /* 0x000fc600078e0010 */
[----:B------:R2:W-:Y:S01]  /*540d0*/  STL.64 [R1+0x1388], R18 ;  /* 0x0013881201007387 */ /* 0x0005e20000100a00 */
[----:B------:R-:W-:-:S03]  /*540e0*/  IMAD.MOV.U32 R11, RZ, RZ, R17 ;  /* 0x000000ffff0b7224 */ /* 0x000fc600078e0011 */
[----:B0-----:R-:W4:Y:S04]  /*540f0*/  LDL.LU.64 R16, [R1+0x330] ;  /* 0x0003300001107983 */ /* 0x001f280000300a00 */
[----:B--2---:R-:W2:Y:S01]  /*54100*/  LDL.LU.64 R18, [R1+0x338] ;  /* 0x0003380001127983 */ /* 0x004ea20000300a00 */
[----:B------:R-:W-:Y:S02]  /*54110*/  F2FP.F16.E5M2.UNPACK_B R34, R24 ;  /* 0x00000018ff22723e */ /* 0x000fe400020004ff */
[----:B------:R-:W-:Y:S01]  /*54120*/  F2FP.F16.E5M2.UNPACK_B R35, R7 ;  /* 0x00000007ff23723e */ /* 0x000fe200020004ff */
[----:B---3--:R-:W-:-:S15]  /*54130*/  HMMA.16816.F32 R12, R28, R36, R12 ;  /* 0x000000241c0c723c */ /* 0x008fde000000180c */
[----:B------:R-:W-:-:S04]  /*54140*/  NOP ;  /* 0x0000000000007918 */ /* 0x000fc80000000000 */
[----:B------:R0:W-:Y:S04]  /*54150*/  STL.64 [R1+0x2c0], R12 ;  /* 0x0002c00c01007387 */ /* 0x0001e80000100a00 */
[----:B------:R-:W-:Y:S04]  /*54160*/  STL.64 [R1+0x2c8], R14 ;  /* 0x0002c80e01007387 */ /* 0x000fe80000100a00 */
[----:B-1----:R1:W-:Y:S04]  /*54170*/  STL.64 [R1+0x1390], R40 ;  /* 0x0013902801007387 */ /* 0x0023e80000100a00 */
[----:B------:R3:W-:Y:S01]  /*54180*/  STL.64 [R1+0x1398], R42 ;  /* 0x0013982a01007387 */ /* 0x0007e20000100a00 */
[----:B0-----:R-:W-:-:S02]  /*54190*/  IMAD.MOV.U32 R12, RZ, RZ, R40 ;  /* 0x000000ffff0c7224 */ /* 0x001fc400078e0028 */
[----:B------:R-:W-:Y:S02]  /*541a0*/  IMAD.MOV.U32 R13, RZ, RZ, R41 ;  /* 0x000000ffff0d7224 */ /* 0x000fe400078e0029 */
[----:B-1----:R-:W2:Y:S04]  /*541b0*/  LDL.LU.64 R40, [R1+0x350] ;  /* 0x0003500001287983 */ /* 0x002ea80000300a00 */
[----:B---3--:R-:W3:Y:S01]  /*541c0*/  LDL.LU.64 R42, [R1+0x358] ;  /* 0x00035800012a7983 */ /* 0x008ee20000300a00 */
[----:B----4-:R-:W-:Y:S03]  /*541d0*/  HMMA.16816.F32 R44, R28, R34, R20 ;  /* 0x000000221c2c723c */ /* 0x010fe60000001814 */
[----:B------:R-:W4:-:S15]  /*541e0*/  LDL.LU.64 R20, [R1+0x360] ;  /* 0x0003600001147983 */ /* 0x000f1e0000300a00 */
[----:B------:R-:W-:Y:S01]  /*541f0*/  NOP ;  /* 0x0000000000007918 */ /* 0x000fe20000000000 */
        /* <DEDUP_REMOVED lines=11> */
[----:B--2---:R-:W-:-:S15]  /*542b0*/  HMMA.16816.F32 R16, R28, R2, R16 ;  /* 0x000000021c10723c */ /* 0x004fde0000001810 */
[----:B------:R-:W-:-:S04]  /*542c0*/  NOP ;  /* 0x0000000000007918 */ /* 0x000fc80000000000 */
[----:B------:R1:W-:Y:S04]  /*542d0*/  STL.64 [R1+0x300], R16 ;  /* 0x0003001001007387 */ /* 0x0003e80000100a00 */
[----:B------:R-:W-:Y:S04]  /*542e0*/  STL.64 [R1+0x308], R18 ;  /* 0x0003081201007387 */ /* 0x000fe80000100a00 */
[----:B0-----:R0:W-:Y:S04]  /*542f0*/  STL.64 [R1+0x13b0], R44 ;  /* 0x0013b02c01007387 */ /* 0x0011e80000100a00 */
[----:B------:R2:W-:Y:S01]  /*54300*/  STL.64 [R1+0x13b8], R46 ;  /* 0x0013b82e01007387 */ /* 0x0005e20000100a00 */
[----:B-1----:R-:W-:-:S02]  /*54310*/  IMAD.MOV.U32 R16, RZ, RZ, R44 ;  /* 0x000000ffff107224 */ /* 0x002fc400078e002c */
[----:B------:R-:W-:Y:S02]  /*54320*/  IMAD.MOV.U32 R17, RZ, RZ, R45 ;  /* 0x000000ffff117224 */ /* 0x000fe400078e002d */
[----:B0-----:R-:W4:Y:S04]  /*54330*/  LDL.LU.64 R44, [R1+0x380] ;  /* 0x00038000012c7983 */ /* 0x001f280000300a00 */
[----:B--2---:R-:W2:Y:S01]  /*54340*/  LDL.LU.64 R46, [R1+0x388] ;  /* 0x00038800012e7983 */ /* 0x004ea20000300a00 */
[----:B------:R-:W-:Y:S02]  /*54350*/  F2FP.F16.E5M2.UNPACK_B R4, R4 ;  /* 0x00000004ff04723e */ /* 0x000fe400020004ff */
[----:B------:R-:W-:-:S07]  /*54360*/  F2FP.F16.E5M2.UNPACK_B R5, R5 ;  /* 0x00000005ff05723e */ /* 0x000fce00020004ff */
[----:B---3--:R-:W-:Y:S01]  /*54370*/  HMMA.16816.F32 R48, R28, R4, R40 ;  /* 0x000000041c30723c */ /* 0x008fe20000001828 */
[----:B------:R-:W0:Y:S01]  /*54380*/  LDSM.16.M88.4 R40, [R32+UR4+0x3400] ;  /* 0x003400042028783b */ /* 0x000e220008000200 */
[----:B------:R-:W-:Y:S02]  /*54390*/  F2FP.F16.E5M2.UNPACK_B R6, R6 ;  /* 0x00000006ff06723e */ /* 0x000fe400020004ff */
[----:B------:R-:W-:-:S15]  /*543a0*/  F2FP.F16.E5M2.UNPACK_B R7, R0 ;  /* 0x00000000ff07723e */ /* 0x000fde00020004ff */
[----:B------:R-:W-:Y:S04]  /*543b0*/  STL.64 [R1+0x330], R48 ;  /* 0x0003303001007387 */ /* 0x000fe80000100a00 */
[----:B------:R-:W-:Y:S04]  /*543c0*/  STL.64 [R1+0x338], R50 ;  /* 0x0003383201007387 */ /* 0x000fe80000100a00 */
[----:B0-----:R0:W-:Y:S01]  /*543d0*/  STL.64 [R1+0x13c0], R40 ;  /* 0x0013c02801007387 */ /* 0x0011e20000100a00 */
[----:B------:R-:W-:-:S03]  /*543e0*/  IMAD.MOV.U32 R0, RZ, RZ, R40 ;  /* 0x000000ffff007224 */ /* 0x000fc600078e0028 */
[----:B------:R1:W-:Y:S01]  /*543f0*/  STL.64 [R1+0x13c8], R42 ;  /* 0x0013c82a01007387 */ /* 0x0003e20000100a00 */
[----:B----4-:R-:W-:Y:S01]  /*54400*/  HMMA.16816.F32 R20, R28, R6, R20 ;  /* 0x000000061c14723c */ /* 0x010fe20000001814 */
[----:B------:R-:W-:Y:S02]  /*54410*/  IMAD.MOV.U32 R19, RZ, RZ, R41 ;  /* 0x000000ffff137224 */ /* 0x000fe400078e0029 */
[----:B0-----:R-:W3:Y:S04]  /*54420*/  LDL.LU.64 R40, [R1+0x3a0] ;  /* 0x0003a00001287983 */ /* 0x001ee80000300a00 */
[----:B-1----:R-:W3:-:S12]  /*54430*/  LDL.LU.64 R42, [R1+0x3a8] ;  /* 0x0003a800012a7983 */ /* 0x002ed80000300a00 */
[----:B------:R-:W-:Y:S04]  /*54440*/  STL.64 [R1+0x350], R20 ;  /* 0x0003501401007387 */ /* 0x000fe80000100a00 */
[----:B------:R-:W-:Y:S04]  /*54450*/  STL.64 [R1+0x358], R22 ;  /* 0x0003581601007387 */ /* 0x000fe80000100a00 */
[----:B------:R-:W-:Y:S04]  /*54460*/  STL.64 [R1+0x3dd8], R6 ;  /* 0x003dd80601007387 */ /* 0x000fe80000100a00 */
[----:B------:R-:W-:Y:S04]  /*54470*/  STL.64 [R1+0x3dd0], R4 ;  /* 0x003dd00401007387 */ /* 0x000fe80000100a00 */
[----:B------:R-:W0:Y:S01]  /*54480*/  LDSM.16.M88.4 R4, [R32+UR4+0x3600] ;  /* 0x003600042004783b */ /* 0x000e220008000200 */
[----:B------:R-:W-:-:S02]  /*54490*/  F2FP.F16.E5M2.UNPACK_B R8, R8 ;  /* 0x00000008ff08723e */ /* 0x000fc400020004ff */
[----:B------:R-:W-:Y:S01]  /*544a0*/  F2FP.F16.E5M2.UNPACK_B R9, R9 ;  /* 0x00000009ff09723e */ /* 0x000fe200020004ff */
[----:B0-----:R0:W-:Y:S01]  /*544b0*/  STL.64 [R1+0x13d0], R4 ;  /* 0x0013d00401007387 */ /* 0x0011e20000100a00 */
[----:B------:R-:W-:-:S03]  /*544c0*/  IMAD.MOV.U32 R20, RZ, RZ, R4 ;  /* 0x000000ffff147224 */ /* 0x000fc600078e0004 */
[----:B------:R1:W-:Y:S01]  /*544d0*/  STL.64 [R1+0x13d8], R6 ;  /* 0x0013d80601007387 */ /* 0x0003e20000100a00 */
[----:B------:R-:W-:-:S03]  /*544e0*/  IMAD.MOV.U32 R21, RZ, RZ, R5 ;  /* 0x000000ffff157224 */ /* 0x000fc600078e0005 */
[----:B0-----:R-:W4:Y:S01]  /*544f0*/  LDL.LU.64 R4, [R1+0x3d0] ;  /* 0x0003d00001047983 */ /* 0x001f220000300a00 */
[----:B--2---:R-:W-:-:S15]  /*54500*/  HMMA.16816.F32 R44, R28, R8, R44 ;  /* 0x000000081c2c723c */ /* 0x004fde000000182c */
[----:B------:R-:W-:-:S04]  /*54510*/  NOP ;  /* 0x0000000000007918 */ /* 0x000fc80000000000 */
[----:B------:R-:W-:Y:S04]  /*54520*/  STL.64 [R1+0x380], R44 ;  /* 0x0003802c01007387 */ /* 0x000fe80000100a00 */
[----:B------:R-:W-:Y:S04]  /*54530*/  STL.64 [R1+0x388], R46 ;  /* 0x0003882e01007387 */ /* 0x000fe80000100a00 */
[----:B------:R-:W0:Y:S04]  /*54540*/  LDSM.16.M88.4 R44, [R32+UR4+0x3800] ;  /* 0x00380004202c783b */ /* 0x000e280008000200 */
[----:B-1----:R-:W4:Y:S04]  /*54550*/  LDL.LU.64 R6, [R1+0x3d8] ;  /* 0x0003d80001067983 */ /* 0x002f280000300a00 */
[----:B0-----:R0:W-:Y:S01]  /*54560*/  STL.64 [R1+0x13e0], R44 ;  /* 0x0013e02c01007387 */ /* 0x0011e20000100a00 */
[----:B------:R-:W-:-:S03]  /*54570*/  IMAD.MOV.U32 R22, RZ, RZ, R44 ;  /* 0x000000ffff167224 */ /* 0x000fc600078e002c */
[----:B------:R1:W-:Y:S01]  /*54580*/  STL.64 [R1+0x13e8], R46 ;  /* 0x0013e82e01007387 */ /* 0x0003e20000100a00 */
[----:B------:R-:W-:-:S03]  /*54590*/  IMAD.MOV.U32 R23, RZ, RZ, R45 ;  /* 0x000000ffff177224 */ /* 0x000fc600078e002d */
[----:B0-----:R-:W2:Y:S04]  /*545a0*/  LDL.LU.64 R44, [R1+0x3f0] ;  /* 0x0003f000012c7983 */ /* 0x001ea80000300a00 */
[----:B-1----:R-:W2:Y:S01]  /*545b0*/  LDL.LU.64 R46, [R1+0x3f8] ;  /* 0x0003f800012e7983 */ /* 0x002ea20000300a00 */
[----:B------:R-:W-:Y:S02]  /*545c0*/  F2FP.F16.E5M2.UNPACK_B R10, R10 ;  /* 0x0000000aff0a723e */ /* 0x000fe400020004ff */
[----:B------:R-:W-:-:S05]  /*545d0*/  F2FP.F16.E5M2.UNPACK_B R11, R11 ;  /* 0x0000000bff0b723e */ /* 0x000fca00020004ff */
[----:B------:R-:W-:Y:S04]  /*545e0*/  STL.64 [R1+0x3de8], R10 ;  /* 0x003de80a01007387 */ /* 0x000fe80000100a00 */
[----:B------:R-:W-:Y:S01]  /*545f0*/  STL.64 [R1+0x3de0], R8 ;  /* 0x003de00801007387 */ /* 0x000fe20000100a00 */
[----:B---3--:R-:W-:Y:S03]  /*54600*/  HMMA.16816.F32 R40, R28, R10, R40 ;  /* 0x0000000a1c28723c */ /* 0x008fe60000001828 */
[----:B------:R-:W0:Y:S01]  /*54610*/  LDSM.16.M88.4 R8, [R32+UR4+0x3a00] ;  /* 0x003a00042008783b */ /* 0x000e220008000200 */
[----:B------:R-:W-:Y:S02]  /*54620*/  F2FP.F16.E5M2.UNPACK_B R12, R12 ;  /* 0x0000000cff0c723e */ /* 0x000fe400020004ff */
[----:B------:R-:W-:-:S13]  /*54630*/  F2FP.F16.E5M2.UNPACK_B R13, R13 ;  /* 0x0000000dff0d723e */ /* 0x000fda00020004ff */
[----:B------:R1:W-:Y:S04]  /*54640*/  STL.64 [R1+0x3a0], R40 ;  /* 0x0003a02801007387 */ /* 0x0003e80000100a00 */
[----:B------:R3:W-:Y:S04]  /*54650*/  STL.64 [R1+0x3a8], R42 ;  /* 0x0003a82a01007387 */ /* 0x0007e80000100a00 */
[----:B0-----:R-:W-:Y:S01]  /*54660*/  STL.64 [R1+0x13f0], R8 ;  /* 0x0013f00801007387 */ /* 0x001fe20000100a00 */
[----:B------:R-:W-:-:S03]  /*54670*/  IMAD.MOV.U32 R24, RZ, RZ, R8 ;  /* 0x000000ffff187224 */ /* 0x000fc600078e0008 */
[----:B------:R-:W-:Y:S01]  /*54680*/  STL.64 [R1+0x13f8], R10 ;  /* 0x0013f80a01007387 */ /* 0x000fe20000100a00 */
[----:B------:R-:W-:Y:S01]  /*54690*/  IMAD.MOV.U32 R25, RZ, RZ, R9 ;  /* 0x000000ffff197224 */ /* 0x000fe200078e0009 */
[----:B------:R-:W-:Y:S02]  /*546a0*/  F2FP.F16.E5M2.UNPACK_B R14, R14 ;  /* 0x0000000eff0e723e */ /* 0x000fe400020004ff */
[----:B------:R-:W0:Y:S01]  /*546b0*/  LDSM.16.M88.4 R8, [R32+UR4+0x3c00] ;  /* 0x003c00042008783b */ /* 0x000e220008000200 */
[----:B------:R-:W-:-:S03]  /*546c0*/  F2FP.F16.E5M2.UNPACK_B R15, R15 ;  /* 0x0000000fff0f723e */ /* 0x000fc600020004ff */
[----:B-1----:R-:W2:Y:S04]  /*546d0*/  LDL.LU.64 R40, [R1+0x420] ;  /* 0x0004200001287983 */ /* 0x002ea80000300a00 */
[----:B---3--:R-:W3:Y:S01]  /*546e0*/  LDL.LU.64 R42, [R1+0x428] ;  /* 0x00042800012a7983 */ /* 0x008ee20000300a00 */
[----:B----4-:R-:W-:-:S15]  /*546f0*/  HMMA.16816.F32 R4, R28, R12, R4 ;  /* 0x0000000c1c04723c */ /* 0x010fde0000001804 */
[----:B------:R-:W-:-:S04]  /*54700*/  NOP ;  /* 0x0000000000007918 */ /* 0x000fc80000000000 */
[----:B------:R-:W-:Y:S04]  /*54710*/  STL.64 [R1+0x3d0], R4 ;  /* 0x0003d00401007387 */ /* 0x000fe80000100a00 */
[----:B------:R1:W-:Y:S04]  /*54720*/  STL.64 [R1+0x3d8], R6 ;  /* 0x0003d80601007387 */ /* 0x0003e80000100a00 */
[----:B0-----:R-:W-:Y:S04]  /*54730*/  STL.64 [R1+0x1400], R8 ;  /* 0x0014000801007387 */ /* 0x001fe80000100a00 */
[----:B------:R2:W-:Y:S01]  /*54740*/  STL.64 [R1+0x1408], R10 ;  /* 0x0014080a01007387 */ /* 0x0005e20000100a00 */
[----:B-1----:R-:W-:-:S02]  /*54750*/  IMAD.MOV.U32 R7, RZ, RZ, R8 ;  /* 0x000000ffff077224 */ /* 0x002fc400078e0008 */
[----:B------:R-:W-:Y:S01]  /*54760*/  IMAD.MOV.U32 R6, RZ, RZ, R9 ;  /* 0x000000ffff067224 */ /* 0x000fe200078e0009 */
[----:B------:R-:W-:Y:S01]  /*54770*/  STL.64 [R1+0x3df8], R14 ;  /* 0x003df80e01007387 */ /* 0x000fe20000100a00 */
[----:B--2---:R-:W-:Y:S03]  /*54780*/  HMMA.16816.F32 R8, R28, R14, R44 ;  /* 0x0000000e1c08723c */ /* 0x004fe6000000182c */
[----:B------:R-:W-:-:S15]  /*54790*/  STL.64 [R1+0x3df0], R12 ;  /* 0x003df00c01007387 */ /* 0x000fde0000100a00 */
[----:B------:R-:W-:Y:S01]  /*547a0*/  NOP ;  /* 0x0000000000007918 */ /* 0x000fe20000000000 */
[----:B------:R-:W-:Y:S04]  /*547b0*/  STL.64 [R1+0x3f0], R8 ;  /* 0x0003f00801007387 */ /* 0x000fe80000100a00 */
[----:B------:R-:W-:Y:S04]  /*547c0*/  STL.64 [R1+0x3f8], R10 ;  /* 0x0003f80a01007387 */ /* 0x000fe80000100a00 */
[----:B------:R-:W0:Y:S04]  /*547d0*/  LDSM.16.M88.4 R8, [R32+UR4+0x3e00] ;  /* 0x003e00042008783b */ /* 0x000e280008000200 */
[----:B0-----:R0:W-:Y:S01]  /*547e0*/  STL.64 [R1+0x1410], R8 ;  /* 0x0014100801007387 */ /* 0x0011e20000100a00 */
[----:B------:R-:W-:-:S03]  /*547f0*/  IMAD.MOV.U32 R5, RZ, RZ, R8 ;  /* 0x000000ffff057224 */ /* 0x000fc600078e0008 */
[----:B------:R1:W-:Y:S01]  /*54800*/  STL.64 [R1+0x1418], R10 ;  /* 0x0014180a01007387 */ /* 0x0003e20000100a00 */
[----:B------:R-:W-:-:S03]  /*54810*/  IMAD.MOV.U32 R4, RZ, RZ, R9 ;  /* 0x000000ffff047224 */ /* 0x000fc600078e0009 */
[----:B0-----:R-:W2:Y:S04]  /*54820*/  LDL.LU.64 R8, [R1+0x440] ;  /* 0x0004400001087983 */ /* 0x001ea80000300a00 */
[----:B-1----:R-:W2:Y:S01]  /*54830*/  LDL.LU.64 R10, [R1+0x448] ;  /* 0x00044800010a7983 */ /* 0x002ea20000300a00 */
[----:B------:R-:W-:Y:S02]  /*54840*/  F2FP.F16.E5M2.UNPACK_B R16, R16 ;  /* 0x00000010ff10723e */ /* 0x000fe400020004ff */
[----:B------:R-:W-:Y:S01]  /*54850*/  F2FP.F16.E5M2.UNPACK_B R17, R17 ;  /* 0x00000011ff11723e */ /* 0x000fe200020004ff */
[----:B------:R-:W4:Y:S04]  /*54860*/  LDL.LU.64 R52, [R1+0x450] ;  /* 0x0004500001347983 */ /* 0x000f280000300a00 */
[----:B------:R-:W4:Y:S02]  /*54870*/  LDL.LU.64 R54, [R1+0x458] ;  /* 0x0004580001367983 */ /* 0x000f240000300a00 */
[----:B---3--:R-:W-:Y:S01]  /*54880*/  HMMA.16816.F32 R12, R28, R16, R40 ;  /* 0x000000101c0c723c */ /* 0x008fe20000001828 */
[----:B------:R-:W-:-:S02]  /*54890*/  F2FP.F16.E5M2.UNPACK_B R18, R0 ;  /* 0x00000000ff12723e */ /* 0x000fc400020004ff */
[----:B------:R-:W-:-:S15]  /*548a0*/  F2FP.F16.E5M2.UNPACK_B R19, R19 ;  /* 0x00000013ff13723e */ /* 0x000fde00020004ff */
[----:B------:R-:W-:Y:S01]  /*548b0*/  NOP ;  /* 0x0000000000007918 */ /* 0x000fe20000000000 */
[----:B------:R-:W-:Y:S04]  /*548c0*/  STL.64 [R1+0x410], R12 ;  /* 0x0004100c01007387 */ /* 0x000fe80000100a00 */
[----:B------:R2:W-:Y:S04]  /*548d0*/  STL.64 [R1+0x418], R14 ;  /* 0x0004180e01007387 */ /* 0x0005e80000100a00 */
[----:B------:R-:W3:Y:S04]  /*548e0*/  LDL.LU R45, [R1+0xa7c] ;  /* 0x000a7c00012d7983 */ /* 0x000ee80000300800 */
[----:B------:R-:W3:Y:S04]  /*548f0*/  LDL.LU R46, [R1+0xa78] ;  /* 0x000a7800012e7983 */ /* 0x000ee80000300800 */
[----:B------:R-:W3:Y:S04]  /*54900*/  LDL.LU R47, [R1+0xa84] ;  /* 0x000a8400012f7983 */ /* 0x000ee80000300800 */
[----:B------:R-:W3:Y:S04]  /*54910*/  LDL.LU R48, [R1+0xa80] ;  /* 0x000a800001307983 */ /* 0x000ee80000300800 */
[----:B------:R-:W3:Y:S04]  /*54920*/  LDL.LU R49, [R1+0xa8c] ;  /* 0x000a8c0001317983 */ /* 0x000ee80000300800 */
[----:B------:R-:W3:Y:S04]  /*54930*/  LDL.LU R56, [R1+0xa88] ;  /* 0x000a880001387983 */ /* 0x000ee80000300800 */
[----:B------:R-:W3:Y:S04]  /*54940*/  LDL.LU R57, [R1+0xa94] ;  /* 0x000a940001397983 */ /* 0x000ee80000300800 */
[----:B------:R-:W3:Y:S04]  /*54950*/  LDL.LU R0, [R1+0xa90] ;  /* 0x000a900001007983 */ /* 0x000ee80000300800 */
[----:B------:R-:W3:Y:S04]  /*54960*/  LDL.LU.64 R40, [R1+0x470] ;  /* 0x0004700001287983 */ /* 0x000ee80000300a00 */
[----:B------:R-:W3:Y:S01]  /*54970*/  LDL.LU.64 R42, [R1+0x478] ;  /* 0x00047800012a7983 */ /* 0x000ee20000300a00 */
[----:B--2---:R-:W-:Y:S03]  /*54980*/  HMMA.16816.F32 R12, R28, R18, R8 ;  /* 0x000000121c0c723c */ /* 0x004fe60000001808 */
[----:B------:R-:W2:Y:S04]  /*54990*/  LDL.LU.64 R8, [R1+0x11d0] ;  /* 0x0011d00001087983 */ /* 0x000ea80000300a00 */
[----:B------:R-:W2:-:S12]  /*549a0*/  LDL.LU.64 R10, [R1+0x11d8] ;  /* 0x0011d800010a7983 */ /* 0x000e980000300a00 */
[----:B------:R0:W-:Y:S04]  /*549b0*/  STL.64 [R1+0x430], R12 ;  /* 0x0004300c01007387 */ /* 0x0001e80000100a00 */
[----:B------:R1:W-:Y:S04]  /*549c0*/  STL.64 [R1+0x438], R14 ;  /* 0x0004380e01007387 */ /* 0x0003e80000100a00 */
[----:B------:R-:W-:Y:S04]  /*549d0*/  STL.64 [R1+0x3e08], R18 ;  /* 0x003e081201007387 */ /* 0x000fe80000100a00 */
[----:B------:R4:W-:Y:S04]  /*549e0*/  STL.64 [R1+0x3e00], R16 ;  /* 0x003e001001007387 */ /* 0x0009e80000100a00 */
[----:B0-----:R-:W2:Y:S04]  /*549f0*/  LDL.LU.64 R12, [R1+0x1f80] ;  /* 0x001f8000010c7983 */ /* 0x001ea80000300a00 */
[----:B-1----:R-:W2:Y:S01]  /*54a00*/  LDL.LU.64 R14, [R1+0x1f88] ;  /* 0x001f8800010e7983 */ /* 0x002ea20000300a00 */
[----:B------:R-:W-:-:S02]  /*54a10*/  F2FP.F16.E5M2.UNPACK_B R20, R20 ;  /* 0x00000014ff14723e */ /* 0x000fc400020004ff */
[----:B------:R-:W-:Y:S02]  /*54a20*/  F2FP.F16.E5M2.UNPACK_B R21, R21 ;  /* 0x00000015ff15723e */ /* 0x000fe400020004ff */
[----:B------:R-:W-:Y:S02]  /*54a30*/  F2FP.F16.E5M2.UNPACK_B R22, R22 ;  /* 0x00000016ff16723e */ /* 0x000fe400020004ff */
[----:B------:R-:W-:Y:S01]  /*54a40*/  F2FP.F16.E5M2.UNPACK_B R23, R23 ;  /* 0x00000017ff17723e */ /* 0x000fe200020004ff */
[----:B------:R-:W2:Y:S02]  /*54a50*/  LDL.64 R50, [R1+0x10] ;  /* 0x0000100001327983 */ /* 0x000ea40000100a00 */
[----:B----4-:R-:W-:Y:S01]  /*54a60*/  HMMA.16816.F32 R16, R28, R20, R52 ;  /* 0x000000141c10723c */ /* 0x010fe20000001834 */
[----:B------:R-:W-:Y:S02]  /*54a70*/  F2FP.F16.E5M2.UNPACK_B R24, R24 ;  /* 0x00000018ff18723e */ /* 0x000fe400020004ff */
[----:B------:R-:W-:-:S15]  /*54a80*/  F2FP.F16.E5M2.UNPACK_B R25, R25 ;  /* 0x00000019ff19723e */ /* 0x000fde00020004ff */
[----:B------:R-:W-:Y:S01]  /*54a90*/  NOP ;  /* 0x0000000000007918 */ /* 0x000fe20000000000 */
[----:B------:R-:W-:Y:S04]  /*54aa0*/  STL.64 [R1+0x450], R16 ;  /* 0x0004501001007387 */ /* 0x000fe80000100a00 */
[----:B------:R3:W-:Y:S04]  /*54ab0*/  STL.64 [R1+0x458], R18 ;  /* 0x0004581201007387 */ /* 0x0007e80000100a00 */
[----:B------:R-:W4:Y:S04]  /*54ac0*/  LDL.64 R52, [R1+0x8] ;  /* 0x0000080001347983 */ /* 0x000f280000100a00 */
[----:B------:R-:W4:Y:S01]  /*54ad0*/  LDL.64 R54, [R1] ;  /* 0x0000000001367983 */ /* 0x000f220000100a00 */
[----:B---3--:R-:W-:Y:S01]  /*54ae0*/  HMMA.16816.F32 R16, R28, R22, R40 ;  /* 0x000000161c10723c */ /* 0x008fe20000001828 */
[----:B------:R-:W-:-:S02]  /*54af0*/  IMAD.MOV.U32 R58, RZ, RZ, R27 ;  /* 0x000000ffff3a7224 */ /* 0x000fc400078e001b */
[----:B------:R-:W-:Y:S01]  /*54b00*/  IMAD.MOV.U32 R59, RZ, RZ, R26 ;  /* 0x000000ffff3b7224 */ /* 0x000fe200078e001a */
[----:B------:R-:W-:Y:S02]  /*54b10*/  F2FP.F16.E5M2.UNPACK_B R26, R7 ;  /* 0x00000007ff1a723e */ /* 0x000fe400020004ff */
[----:B------:R-:W-:-:S13]  /*54b20*/  F2FP.F16.E5M2.UNPACK_B R27, R6 ;  /* 0x00000006ff1b723e */ /* 0x000fda00020004ff */
[----:B------:R-:W-:Y:S04]  /*54b30*/  STL.64 [R1+0x470], R16 ;  /* 0x0004701001007387 */ /* 0x000fe80000100a00 */
[----:B------:R2:W-:Y:S01]  /*54b40*/  STL.64 [R1+0x478], R18 ;  /* 0x0004781201007387 */ /* 0x0005e20000100a00 */
[----:B------:R-:W-:Y:S01]  /*54b50*/  F2FP.F16.E5M2.UNPACK_B R32, R5 ;  /* 0x00000005ff20723e */ /* 0x000fe200020004ff */
[----:B------:R-:W-:Y:S02]  /*54b60*/  IMAD R6, R46, 0x100, R45 ;  /* 0x000001002e067824 */ /* 0x000fe400078e022d */
[----:B------:R-:W-:Y:S01]  /*54b70*/  IMAD R5, R48, 0x100, R47 ;  /* 0x0000010030057824 */ /* 0x000fe200078e022f */
[C---:B--2---:R-:W-:Y:S01]  /*54b80*/  HMMA.16816.F32 R16, R28.reuse, R24, R8 ;  /* 0x000000181c10723c */ /* 0x044fe20000001808 */
[----:B------:R-:W2:Y:S07]  /*54b90*/  LDL.LU.64 R8, [R1+0x550] ;  /* 0x0005500001087983 */ /* 0x000eae0000300a00 */
[----:B------:R-:W-:Y:S11]  /*54ba0*/  HMMA.16816.F32 R12, R28, R26, R12 ;  /* 0x0000001a1c0c723c */ /* 0x000ff6000000180c */
[----:B------:R0:W-:Y:S04]  /*54bb0*/  STL.64 [R1+0x500], R16 ;  /* 0x0005001001007387 */ /* 0x0001e80000100a00 */
[----:B------:R1:W-:Y:S04]  /*54bc0*/  STL.64 [R1+0x508], R18 ;  /* 0x0005081201007387 */ /* 0x0003e80000100a00 */
[----:B------:R-:W2:Y:S04]  /*54bd0*/  LDL.LU.64 R10, [R1+0x558] ;  /* 0x00055800010a7983 */ /* 0x000ea80000300a00 */
[----:B------:R-:W-:Y:S04]  /*54be0*/  STL [R1+0x3dcc], R26 ;  /* 0x003dcc1a01007387 */ /* 0x000fe80000100800 */
[----:B------:R-:W-:Y:S04]  /*54bf0*/  STL [R1+0x3dc8], R27 ;  /* 0x003dc81b01007387 */ /* 0x000fe80000100800 */
[----:B------:R3:W-:Y:S04]  /*54c00*/  STL.64 [R1+0x10b0], R12 ;  /* 0x0010b00c01007387 */ /* 0x0007e80000100a00 */
[----:B------:R0:W-:Y:S04]  /*54c10*/  STL.64 [R1+0x10b8], R14 ;  /* 0x0010b80e01007387 */ /* 0x0001e80000100a00 */
[----:B------:R-:W2:Y:S04]  /*54c20*/  LDL.LU.64 R40, [R1+0x1f70] ;  /* 0x001f700001287983 */ /* 0x000ea80000300a00 */
[----:B------:R-:W2:Y:S04]  /*54c30*/  LDL.LU.64 R42, [R1+0x1f78] ;  /* 0x001f7800012a7983 */ /* 0x000ea80000300a00 */
[----:B------:R-:W2:Y:S04]  /*54c40*/  LDL.LU.64 R44, [R1+0x1f60] ;  /* 0x001f6000012c7983 */ /* 0x000ea80000300a00 */
[----:B------:R-:W2:Y:S04]  /*54c50*/  LDL.LU.64 R46, [R1+0x1f68] ;  /* 0x001f6800012e7983 */ /* 0x000ea80000300a00 */
[----:B0-----:R-:W2:Y:S04]  /*54c60*/  LDL.LU.64 R16, [R1+0x1f50] ;  /* 0x001f500001107983 */ /* 0x001ea80000300a00 */
[----:B-1----:R-:W2:Y:S04]  /*54c70*/  LDL.LU.64 R18, [R1+0x1f58] ;  /* 0x001f580001127983 */ /* 0x002ea80000300a00 */
[----:B---3--:R-:W3:Y:S04]  /*54c80*/  LDL.LU.64 R12, [R1+0x1f40] ;  /* 0x001f4000010c7983 */ /* 0x008ee80000300a00 */
[----:B------:R-:W3:Y:S01]  /*54c90*/  LDL.LU.64 R14, [R1+0x1f48] ;  /* 0x001f4800010e7983 */ /* 0x000ee20000300a00 */
[----:B------:R-:W-:Y:S01]  /*54ca0*/  F2FP.F16.E5M2.UNPACK_B R33, R4 ;  /* 0x00000004ff21723e */ /* 0x000fe200020004ff */
[----:B------:R-:W-:-:S02]  /*54cb0*/  IMAD R4, R56, 0x100, R49 ;  /* 0x0000010038047824 */ /* 0x000fc400078e0231 */
[----:B------:R-:W-:Y:S01]  /*54cc0*/  IMAD R0, R0, 0x100, R57 ;  /* 0x0000010000007824 */ /* 0x000fe200078e0239 */
[----:B------:R-:W-:Y:S04]  /*54cd0*/  STL [R1+0x3dc4], R32 ;  /* 0x003dc42001007387 */ /* 0x000fe80000100800 */
[----:B------:R-:W-:Y:S01]  /*54ce0*/  STL [R1+0x3dc0], R33 ;  /* 0x003dc02101007387 */ /* 0x000fe20000100800 */
[----:B----4-:R-:W-:Y:S02]  /*54cf0*/  IMAD.MOV.U32 R26, RZ, RZ, R54 ;  /* 0x000000ffff1a7224 */ /* 0x010fe400078e0036 */
[----:B------:R-:W-:Y:S01]  /*54d00*/  IMAD.MOV.U32 R27, RZ, RZ, R55 ;  /* 0x000000ffff1b7224 */ /* 0x000fe200078e0037 */
[----:B--2---:R-:W-:Y:S01]  /*54d10*/  HMMA.16816.F32 R8, R28, R32, R8 ;  /* 0x000000201c08723c */ /* 0x004fe20000001808 */
[----:B------:R-:W-:-:S02]  /*54d20*/  F2FP.F16.E5M2.UNPACK_B R28, R6 ;  /* 0x00000006ff1c723e */ /* 0x000fc400020004ff */
[----:B------:R-:W-:Y:S02]  /*54d30*/  F2FP.F16.E5M2.UNPACK_B R29, R5 ;  /* 0x00000005ff1d723e */ /* 0x000fe400020004ff */
[----:B------:R-:W-:Y:S02]  /*54d40*/  F2FP.F16.E5M2.UNPACK_B R30, R4 ;  /* 0x00000004ff1e723e */ /* 0x000fe400020004ff */
[----:B------:R-:W-:-:S07]  /*54d50*/  F2FP.F16.E5M2.UNPACK_B R31, R0 ;  /* 0x00000000ff1f723e */ /* 0x000fce00020004ff */
[C---:B------:R-:W-:Y:S08]  /*54d60*/  HMMA.16816.F32 R56, R28.reuse, R58, R40 ;  /* 0x0000003a1c38723c */ /* 0x040ff00000001828 */
[C---:B------:R-:W-:Y:S08]  /*54d70*/  HMMA.16816.F32 R44, R28.reuse, R50, R44 ;  /* 0x000000321c2c723c */ /* 0x040ff0000000182c */
[C---:B------:R-:W-:Y:S01]  /*54d80*/  HMMA.16816.F32 R16, R28.reuse, R52, R16 ;  /* 0x000000341c10723c */ /* 0x040fe20000001810 */
[----:B------:R0:W-:Y:S04]  /*54d90*/  STL.64 [R1+0x4f0], R8 ;  /* 0x0004f00801007387 */ /* 0x0001e80000100a00 */
[----:B------:R1:W-:Y:S03]  /*54da0*/  STL.64 [R1+0x4f8], R10 ;  /* 0x0004f80a01007387 */ /* 0x0003e60000100a00 */
[----:B---3--:R-:W-:Y:S01]  /*54db0*/  HMMA.16816.F32 R12, R28, R54, R12 ;  /* 0x000000361c0c723c */ /* 0x008fe2000000180c */
[----:B0-----:R-:W2:Y:S04]  /*54dc0*/  LDL.LU.64 R8, [R1+0x1f30] ;  /* 0x001f300001087983 */ /* 0x001ea80000300a00 */
[----:B-1----:R-:W2:Y:S04]  /*54dd0*/  LDL.LU.64 R10, [R1+0x1f38] ;  /* 0x001f3800010a7983 */ /* 0x002ea80000300a00 */
[----:B------:R-:W3:Y:S04]  /*54de0*/  LDL.LU.64 R4, [R1+0x1f20] ;  /* 0x001f200001047983 */ /* 0x000ee80000300a00 */
[----:B------:R-:W3:Y:S04]  /*54df0*/  LDL.LU.64 R6, [R1+0x1f28] ;  /* 0x001f280001067983 */ /* 0x000ee80000300a00 */
[----:B------:R-:W4:Y:S04]  /*54e00*/  LDL.LU.64 R42, [R1+0x3e58] ;  /* 0x003e5800012a7983 */ /* 0x000f280000300a00 */
[----:B------:R-:W3:Y:S04]  /*54e10*/  LDL.LU.64 R40, [R1+0x3e50] ;  /* 0x003e500001287983 */ /* 0x000ee80000300a00 */
[----:B------:R-:W-:Y:S04]  /*54e20*/  STL.64 [R1+0x10a0], R56 ;  /* 0x0010a03801007387 */ /* 0x000fe80000100a00 */
[----:B------:R0:W-:Y:S01]  /*54e30*/  STL.64 [R1+0x10a8], R58 ;  /* 0x0010a83a01007387 */ /* 0x0001e20000100a00 */
[----:B------:R-:W-:-:S03]  /*54e40*/  IMAD.MOV.U32 R32, RZ, RZ, R53 ;  /* 0x000000ffff207224 */ /* 0x000fc600078e0035 */
[----:B0-----:R-:W3:Y:S04]  /*54e50*/  LDL.LU.64 R58, [R1+0x3e48] ;  /* 0x003e4800013a7983 */ /* 0x001ee80000300a00 */
[----:B------:R-:W4:Y:S04]  /*54e60*/  LDL.LU.64 R56, [R1+0x3e40] ;  /* 0x003e400001387983 */ /* 0x000f280000300a00 */
[----:B------:R0:W-:Y:S04]  /*54e70*/  STL.64 [R1+0x1090], R44 ;  /* 0x0010902c01007387 */ /* 0x0001e80000100a00 */
[----:B------:R1:W-:Y:S04]  /*54e80*/  STL.64 [R1+0x1098], R46 ;  /* 0x0010982e01007387 */ /* 0x0003e80000100a00 */
[----:B------:R0:W-:Y:S04]  /*54e90*/  STL.64 [R1+0x1080], R16 ;  /* 0x0010801001007387 */ /* 0x0001e80000100a00 */
[----:B------:R0:W-:Y:S04]  /*54ea0*/  STL.64 [R1+0x1088], R18 ;  /* 0x0010881201007387 */ /* 0x0001e80000100a00 */
[----:B------:R0:W-:Y:S04]  /*54eb0*/  STL.64 [R1+0x1070], R12 ;  /* 0x0010700c01007387 */ /* 0x0001e80000100a00 */
[----:B------:R0:W-:Y:S04]  /*54ec0*/  STL.64 [R1+0x1078], R14 ;  /* 0x0010780e01007387 */ /* 0x0001e80000100a00 */
[----:B------:R-:W4:Y:S04]  /*54ed0*/  LDL.LU.64 R52, [R1+0x1f10] ;  /* 0x001f100001347983 */ /* 0x000f280000300a00 */
[----:B------:R-:W4:Y:S01]  /*54ee0*/  LDL.LU.64 R54, [R1+0x1f18] ;  /* 0x001f180001367983 */ /* 0x000f220000300a00 */
[----:B------:R-:W-:-:S03]  /*54ef0*/  IMAD.MOV.U32 R33, RZ, RZ, R50 ;  /* 0x000000ffff217224 */ /* 0x000fc600078e0032 */
[----:B0-----:R-:W4:Y:S04]  /*54f00*/  LDL.LU.64 R44, [R1+0x1f00] ;  /* 0x001f0000012c7983 */ /* 0x001f280000300a00 */
[----:B-1----:R-:W4:Y:S04]  /*54f10*/  LDL.LU.64 R46, [R1+0x1f08] ;  /* 0x001f0800012e7983 */ /* 0x002f280000300a00 */
[----:B------:R-:W4:Y:S04]  /*54f20*/  LDL.LU.64 R48, [R1+0x1ef0] ;  /* 0x001ef00001307983 */ /* 0x000f280000300a00 */
[----:B------:R-:W4:Y:S04]  /*54f30*/  LDL.LU.64 R50, [R1+0x1ef8] ;  /* 0x001ef80001327983 */ /* 0x000f280000300a00 */
[----:B------:R-:W4:Y:S01]  /*54f40*/  LDL.LU.64 R16, [R1+0x1ec0] ;  /* 0x001ec00001107983 */ /* 0x000f220000300a00 */
[C---:B--2---:R-:W-:Y:S08]  /*54f50*/  HMMA.16816.F32 R8, R28.reuse, R60, R8 ;  /* 0x0000003c1c08723c */ /* 0x044ff00000001808 */
[C---:B---3--:R-:W-:Y:S11]  /*54f60*/  HMMA.16816.F32 R4, R28.reuse, R58, R4 ;  /* 0x0000003a1c04723c */ /* 0x048ff60000001804 */
[----:B------:R0:W-:Y:S01]  /*54f70*/  STL.64 [R1+0x1060], R8 ;  /* 0x0010600801007387 */ /* 0x0001e20000100a00 */
[C---:B----4-:R-:W-:Y:S03]  /*54f80*/  HMMA.16816.F32 R52, R28.reuse, R56, R52 ;  /* 0x000000381c34723c */ /* 0x050fe60000001834 */
[----:B------:R1:W-:Y:S04]  /*54f90*/  STL.64 [R1+0x1068], R10 ;  /* 0x0010680a01007387 */ /* 0x0003e80000100a00 */
[----:B------:R-:W2:Y:S04]  /*54fa0*/  LDL.LU.64 R18, [R1+0x1ec8] ;  /* 0x001ec80001127983 */ /* 0x000ea80000300a00 */
[----:B------:R3:W-:Y:S04]  /*54fb0*/  STL.64 [R1+0x1050], R4 ;  /* 0x0010500401007387 */ /* 0x0007e80000100a00 */
[----:B------:R4:W-:Y:S04]  /*54fc0*/  STL.64 [R1+0x1058], R6 ;  /* 0x0010580601007387 */ /* 0x0009e80000100a00 */
[----:B------:R-:W2:Y:S04]  /*54fd0*/  LDL.LU.64 R12, [R1+0x1eb0] ;  /* 0x001eb000010c7983 */ /* 0x000ea80000300a00 */
[----:B------:R-:W2:Y:S04]  /*54fe0*/  LDL.LU.64 R14, [R1+0x1eb8] ;  /* 0x001eb800010e7983 */ /* 0x000ea80000300a00 */
[----:B0-----:R-:W2:Y:S04]  /*54ff0*/  LDL.LU.64 R8, [R1+0x1ea0] ;  /* 0x001ea00001087983 */ /* 0x001ea80000300a00 */
[----:B-1----:R-:W2:Y:S04]  /*55000*/  LDL.LU.64 R10, [R1+0x1ea8] ;  /* 0x001ea800010a7983 */ /* 0x002ea80000300a00 */
[----:B---3--:R-:W3:Y:S04]  /*55010*/  LDL.LU.64 R4, [R1+0x1e90] ;  /* 0x001e900001047983 */ /* 0x008ee80000300a00 */
[----:B----4-:R-:W3:Y:S04]  /*55020*/  LDL.LU.64 R6, [R1+0x1e98] ;  /* 0x001e980001067983 */ /* 0x010ee80000300a00 */
[----:B------:R-:W-:Y:S04]  /*55030*/  STL.64 [R1+0x1040], R52 ;  /* 0x0010403401007387 */ /* 0x000fe80000100a00 */
[----:B------:R0:W-:Y:S04]  /*55040*/  STL.64 [R1+0x1048], R54 ;  /* 0x0010483601007387 */ /* 0x0001e80000100a00 */
[----:B0-----:R-:W4:Y:S04]  /*55050*/  LDL.LU.64 R54, [R1+0x3e38] ;  /* 0x003e380001367983 */ /* 0x001f280000300a00 */
[----:B------:R-:W2:Y:S04]  /*55060*/  LDL.LU.64 R52, [R1+0x3e30] ;  /* 0x003e300001347983 */ /* 0x000ea80000300a00 */
[----:B------:R-:W-:Y:S04]  /*55070*/  STL.64 [R1+0x3d50], R58 ;  /* 0x003d503a01007387 */ /* 0x000fe80000100a00 */
[----:B------:R0:W-:Y:S04]  /*55080*/  STL.64 [R1+0x3d48], R56 ;  /* 0x003d483801007387 */ /* 0x0001e80000100a00 */
[----:B0-----:R-:W3:Y:S04]  /*55090*/  LDL.LU.64 R56, [R1+0x1ed0] ;  /* 0x001ed00001387983 */ /* 0x001ee80000300a00 */
[----:B------:R-:W3:Y:S01]  /*550a0*/  LDL.LU.64 R58, [R1+0x1ed8] ;  /* 0x001ed800013a7983 */ /* 0x000ee20000300a00 */
[C---:B----4-:R-:W-:Y:S08]  /*550b0*/  HMMA.16816.F32 R44, R28.reuse, R54, R44 ;  /* 0x000000361c2c723c */ /* 0x050ff0000000182c */
[C---:B--2---:R-:W-:Y:S11]  /*550c0*/  HMMA.16816.F32 R48, R28.reuse, R52, R48 ;  /* 0x000000341c30723c */ /* 0x044ff60000001830 */
[----:B------:R-:W-:Y:S04]  /*550d0*/  STL.64 [R1+0x1030], R44 ;  /* 0x0010302c01007387 */ /* 0x000fe80000100a00 */
[----:B------:R0:W-:Y:S04]  /*550e0*/  STL.64 [R1+0x1038], R46 ;  /* 0x0010382e01007387 */ /* 0x0001e80000100a00 */
[----:B0-----:R-:W2:Y:S04]  /*550f0*/  LDL.LU.64 R46, [R1+0x3e28] ;  /* 0x003e2800012e7983 */ /* 0x001ea80000300a00 */
[----:B------:R-:W4:Y:S04]  /*55100*/  LDL.LU.64 R44, [R1+0x3e20] ;  /* 0x003e2000012c7983 */ /* 0x000f280000300a00 */
[----:B------:R-:W-:Y:S04]  /*55110*/  STL.64 [R1+0x1020], R48 ;  /* 0x0010203001007387 */ /* 0x000fe80000100a00 */
[----:B------:R0:W-:Y:S04]  /*55120*/  STL.64 [R1+0x1028], R50 ;  /* 0x0010283201007387 */ /* 0x0001e80000100a00 */
[----:B0-----:R-:W4:Y:S04]  /*55130*/  LDL.LU.64 R50, [R1+0x3e18] ;  /* 0x003e180001327983 */ /* 0x001f280000300a00 */
[----:B------:R-:W4:Y:S04]  /*55140*/  LDL.LU.64 R48, [R1+0x3e10] ;  /* 0x003e100001307983 */ /* 0x000f280000300a00 */
[----:B------:R-:W-:Y:S04]  /*55150*/  STL.64 [R1+0x3d60], R54 ;  /* 0x003d603601007387 */ /* 0x000fe80000100a00 */
[----:B------:R0:W-:Y:S04]  /*55160*/  STL.64 [R1+0x3d58], R52 ;  /* 0x003d583401007387 */ /* 0x0001e80000100a00 */
[----:B0-----:R-:W4:Y:S04]  /*55170*/  LDL.LU.64 R52, [R1+0x1ee0] ;  /* 0x001ee00001347983 */ /* 0x001f280000300a00 */
[----:B------:R-:W4:Y:S01]  /*55180*/  LDL.LU.64 R54, [R1+0x1ee8] ;  /* 0x001ee80001367983 */ /* 0x000f220000300a00 */
[C---:B------:R-:W-:Y:S08]  /*55190*/  HMMA.16816.F32 R8, R28.reuse, R42, R8 ;  /* 0x0000002a1c08723c */ /* 0x040ff00000001808 */
[C---:B---3--:R-:W-:Y:S08]  /*551a0*/  HMMA.16816.F32 R4, R28.reuse, R40, R4 ;  /* 0x000000281c04723c */ /* 0x048ff00000001804 */
[C---:B--2---:R-:W-:Y:S08]  /*551b0*/  HMMA.16816.F32 R16, R28.reuse, R46, R16 ;  /* 0x0000002e1c10723c */ /* 0x044ff00000001810 */
[C---:B----4-:R-:W-:Y:S08]  /*551c0*/  HMMA.16816.F32 R12, R28.reuse, R44, R12 ;  /* 0x0000002c1c0c723c */ /* 0x050ff0000000180c */
[----:B------:R-:W-:-:S15]  /*551d0*/  HMMA.16816.F32 R52, R28, R50, R52 ;  /* 0x000000321c34723c */ /* 0x000fde0000001834 */
[----:B------:R-:W-:-:S04]  /*551e0*/  NOP ;  /* 0x0000000000007918 */ /* 0x000fc80000000000 */
[----:B------:R-:W-:Y:S04]  /*551f0*/  STL.64 [R1+0x1010], R52 ;  /* 0x0010103401007387 */ /* 0x000fe80000100a00 */
[----:B------:R0:W-:Y:S02]  /*55200*/  STL.64 [R1+0x1018], R54 ;  /* 0x0010183601007387 */ /* 0x0001e40000100a00 */
[----:B0-----:R-:W-:Y:S02]  /*55210*/  HMMA.16816.F32 R52, R28, R48, R56 ;  /* 0x000000301c34723c */ /* 0x001fe40000001838 */
[----:B------:R-:W-:Y:S04]  /*55220*/  STL.64 [R1+0x3d70], R50 ;  /* 0x003d703201007387 */ /* 0x000fe80000100a00 */
[----:B------:R-:W-:-:S13]  /*55230*/  STL.64 [R1+0x3d68], R48 ;  /* 0x003d683001007387 */ /* 0x000fda0000100a00 */
[----:B------:R-:W-:Y:S04]  /*55240*/  STL.64 [R1+0x1000], R52 ;  /* 0x0010003401007387 */ /* 0x000fe80000100a00 */
[----:B------:R-:W-:Y:S04]  /*55250*/  STL.64 [R1+0x1008], R54 ;  /* 0x0010083601007387 */ /* 0x000fe80000100a00 */
[----:B------:R-:W-:Y:S04]  /*55260*/  STL.64 [R1+0x3d80], R46 ;  /* 0x003d802e01007387 */ /* 0x000fe80000100a00 */
[----:B------:R0:W-:Y:S04]  /*55270*/  STL.64 [R1+0xff0], R16 ;  /* 0x000ff01001007387 */ /* 0x0001e80000100a00 */
[----:B------:R1:W-:Y:S04]  /*55280*/  STL.64 [R1+0xff8], R18 ;  /* 0x000ff81201007387 */ /* 0x0003e80000100a00 */
[----:B------:R-:W-:Y:S04]  /*55290*/  STL.64 [R1+0x3d78], R44 ;  /* 0x003d782c01007387 */ /* 0x000fe80000100a00 */
[----:B------:R2:W-:Y:S04]  /*552a0*/  STL.64 [R1+0xfe0], R12 ;  /* 0x000fe00c01007387 */ /* 0x0005e80000100a00 */
[----:B------:R3:W-:Y:S04]  /*552b0*/  STL.64 [R1+0xfe8], R14 ;  /* 0x000fe80e01007387 */ /* 0x0007e80000100a00 */
[----:B0-----:R-:W4:Y:S04]  /*552c0*/  LDL.LU.64 R16, [R1+0x1e80] ;  /* 0x001e800001107983 */ /* 0x001f280000300a00 */
[----:B------:R0:W-:Y:S04]  /*552d0*/  STL.64 [R1+0xfd0], R8 ;  /* 0x000fd00801007387 */ /* 0x0001e80000100a00 */
[----:B------:R0:W-:Y:S04]  /*552e0*/  STL.64 [R1+0xfd8], R10 ;  /* 0x000fd80a01007387 */ /* 0x0001e80000100a00 */
[----:B-1----:R-:W4:Y:S04]  /*552f0*/  LDL.LU.64 R18, [R1+0x1e88] ;  /* 0x001e880001127983 */ /* 0x002f280000300a00 */
[----:B------:R1:W-:Y:S04]  /*55300*/  STL.64 [R1+0xfc0], R4 ;  /* 0x000fc00401007387 */ /* 0x0003e80000100a00 */
[----:B------:R0:W-:Y:S04]  /*55310*/  STL.64 [R1+0xfc8], R6 ;  /* 0x000fc80601007387 */ /* 0x0001e80000100a00 */
[----:B--2---:R-:W2:Y:S04]  /*55320*/  LDL.LU.64 R12, [R1+0x1e70] ;  /* 0x001e7000010c7983 */ /* 0x004ea80000300a00 */
[----:B---3--:R-:W2:Y:S04]  /*55330*/  LDL.LU.64 R14, [R1+0x1e78] ;  /* 0x001e7800010e7983 */ /* 0x008ea80000300a00 */
[----:B0-----:R-:W3:Y:S04]  /*55340*/  LDL.LU.64 R8, [R1+0x1e60] ;  /* 0x001e600001087983 */ /* 0x001ee80000300a00 */
[----:B------:R-:W3:Y:S04]  /*55350*/  LDL.LU.64 R10, [R1+0x1e68] ;  /* 0x001e6800010a7983 */ /* 0x000ee80000300a00 */
[----:B-1----:R-:W3:Y:S04]  /*55360*/  LDL.LU.64 R4, [R1+0x1e50] ;  /* 0x001e500001047983 */ /* 0x002ee80000300a00 */
[----:B------:R-:W3:Y:S04]  /*55370*/  LDL.LU.64 R6, [R1+0x1e58] ;  /* 0x001e580001067983 */ /* 0x000ee80000300a00 */
        /* <DEDUP_REMOVED lines=8> */
[----:B------:R-:W-:Y:S04]  /*55400*/  STL.64 [R1+0x3d40], R42 ;  /* 0x003d402a01007387 */ /* 0x000fe80000100a00 */
[----:B------:R0:W-:Y:S04]  /*55410*/  STL.64 [R1+0x3d38], R40 ;  /* 0x003d382801007387 */ /* 0x0001e80000100a00 */
[----:B0-----:R-:W3:Y:S04]  /*55420*/  LDL.LU.64 R40, [R1+0x1e30] ;  /* 0x001e300001287983 */ /* 0x001ee80000300a00 */
[----:B------:R-:W3:Y:S01]  /*55430*/  LDL.LU.64 R42, [R1+0x1e38] ;  /* 0x001e3800012a7983 */ /* 0x000ee20000300a00 */
[C---:B----4-:R-:W-:Y:S08]  /*55440*/  HMMA.16816.F32 R16, R28.reuse, R38, R16 ;  /* 0x000000261c10723c */ /* 0x050ff00000001810 */
[C---:B--2---:R-:W-:Y:S08]  /*55450*/  HMMA.16816.F32 R12, R28.reuse, R36, R12 ;  /* 0x000000241c0c723c */ /* 0x044ff0000000180c */
[C---:B---3--:R-:W-:Y:S08]  /*55460*/  HMMA.16816.F32 R8, R28.reuse, R34, R8 ;  /* 0x000000221c08723c */ /* 0x048ff00000001808 */
[C---:B------:R-:W-:Y:S01]  /*55470*/  HMMA.16816.F32 R4, R28.reuse, R2, R4 ;  /* 0x000000021c04723c */ /* 0x040fe20000001804 */
[----:B------:R-:W-:Y:S04]  /*55480*/  STL.64 [R1+0xfb0], R16 ;  /* 0x000fb01001007387 */ /* 0x000fe80000100a00 */
[----:B------:R0:W-:Y:S04]  /*55490*/  STL.64 [R1+0xfb8], R18 ;  /* 0x000fb81201007387 */ /* 0x0001e80000100a00 */
[----:B0-----:R-:W2:Y:S04]  /*554a0*/  LDL.LU.64 R18, [R1+0x3e08] ;  /* 0x003e080001127983 */ /* 0x001ea80000300a00 */
[----:B------:R-:W3:Y:S04]  /*554b0*/  LDL.LU.64 R16, [R1+0x3e00] ;  /* 0x003e000001107983 */ /* 0x000ee80000300a00 */
[----:B------:R-:W-:Y:S04]  /*554c0*/  STL.64 [R1+0xfa0], R12 ;  /* 0x000fa00c01007387 */ /* 0x000fe80000100a00 */
[----:B------:R0:W-:Y:S04]  /*554d0*/  STL.64 [R1+0xfa8], R14 ;  /* 0x000fa80e01007387 */ /* 0x0001e80000100a00 */
[----:B0-----:R-:W4:Y:S04]  /*554e0*/  LDL.LU.64 R14, [R1+0x3df8] ;  /* 0x003df800010e7983 */ /* 0x001f280000300a00 */
[----:B------:R-:W2:Y:S04]  /*554f0*/  LDL.LU.64 R12, [R1+0x3df0] ;  /* 0x003df000010c7983 */ /* 0x000ea80000300a00 */
[----:B------:R-:W-:Y:S04]  /*55500*/  STL.64 [R1+0x3d20], R38 ;  /* 0x003d202601007387 */ /* 0x000fe80000100a00 */
[----:B------:R0:W-:Y:S04]  /*55510*/  STL.64 [R1+0x3d18], R36 ;  /* 0x003d182401007387 */ /* 0x0001e80000100a00 */
[----:B0-----:R-:W2:Y:S04]  /*55520*/  LDL.LU.64 R36, [R1+0x1e40] ;  /* 0x001e400001247983 */ /* 0x001ea80000300a00 */
        /* <DEDUP_REMOVED lines=8> */
[----:B------:R-:W2:Y:S02]  /*555b0*/  LDL.LU.64 R4, [R1+0x3dd0] ;  /* 0x003dd00001047983 */ /* 0x000ea40000300a00 */
[----:B--2---:R-:W-:-:S15]  /*555c0*/  HMMA.16816.F32 R36, R28, R4, R36 ;  /* 0x000000041c24723c */ /* 0x004fde0000001824 */
[----:B------:R-:W-:-:S04]  /*555d0*/  NOP ;  /* 0x0000000000007918 */ /* 0x000fc80000000000 */
[----:B------:R-:W-:Y:S04]  /*555e0*/  STL.64 [R1+0xf70], R36 ;  /* 0x000f702401007387 */ /* 0x000fe80000100a00 */
[----:B------:R0:W-:Y:S02]  /*555f0*/  STL.64 [R1+0xf78], R38 ;  /* 0x000f782601007387 */ /* 0x0001e40000100a00 */
[----:B0-----:R-:W-:Y:S02]  /*55600*/  HMMA.16816.F32 R36, R28, R6, R40 ;  /* 0x000000061c24723c */ /* 0x001fe40000001828 */
[----:B------:R-:W-:Y:S04]  /*55610*/  STL.64 [R1+0x3cf0], R6 ;  /* 0x003cf00601007387 */ /* 0x000fe80000100a00 */
[----:B------:R-:W-:-:S13]  /*55620*/  STL.64 [R1+0x3ce8], R4 ;  /* 0x003ce80401007387 */ /* 0x000fda0000100a00 */
[----:B------:R-:W-:Y:S04]  /*55630*/  STL.64 [R1+0xf60], R36 ;  /* 0x000f602401007387 */ /* 0x000fe80000100a00 */
[----:B------:R0:W-:Y:S02]  /*55640*/  STL.64 [R1+0xf68], R38 ;  /* 0x000f682601007387 */ /* 0x0001e40000100a00 */
[C---:B0-----:R-:W-:Y:S08]  /*55650*/  HMMA.16816.F32 R36, R28.reuse, R8, R56 ;  /* 0x000000081c24723c */ /* 0x041ff00000001838 */
[C---:B------:R-:W-:Y:S01]  /*55660*/  HMMA.16816.F32 R4, R28.reuse, R10, R52 ;  /* 0x0000000a1c04723c */ /* 0x040fe20000001834 */
[----:B------:R-:W-:Y:S10]  /*55670*/  STL.64 [R1+0x3d00], R10 ;  /* 0x003d000a01007387 */ /* 0x000ff40000100a00 */
[----:B------:R-:W-:Y:S04]  /*55680*/  STL.64 [R1+0xf50], R36 ;  /* 0x000f502401007387 */ /* 0x000fe80000100a00 */
[----:B------:R0:W-:Y:S02]  /*55690*/  STL.64 [R1+0xf58], R38 ;  /* 0x000f582601007387 */ /* 0x0001e40000100a00 */
[C---:B0-----:R-:W-:Y:S02]  /*556a0*/  HMMA.16816.F32 R36, R28.reuse, R12, R48 ;  /* 0x0000000c1c24723c */ /* 0x041fe40000001830 */
[----:B------:R-:W-:Y:S04]  /*556b0*/  STL.64 [R1+0x3cf8], R8 ;  /* 0x003cf80801007387 */ /* 0x000fe80000100a00 */
[----:B------:R0:W-:Y:S04]  /*556c0*/  STL.64 [R1+0xf40], R4 ;  /* 0x000f400401007387 */ /* 0x0001e80000100a00 */
[----:B------:R1:W-:Y:S04]  /*556d0*/  STL.64 [R1+0xf48], R6 ;  /* 0x000f480601007387 */ /* 0x0003e80000100a00 */
[----:B0-----:R-:W3:Y:S01]  /*556e0*/  LDL.LU.64 R4, [R1+0x1de0] ;  /* 0x001de00001047983 */ /* 0x001ee20000300a00 */
[----:B----4-:R-:W-:Y:S04]  /*556f0*/  HMMA.16816.F32 R8, R28, R14, R44 ;  /* 0x0000000e1c08723c */ /* 0x010fe8000000182c */
[----:B------:R0:W-:Y:S04]  /*55700*/  STL.64 [R1+0xf30], R36 ;  /* 0x000f302401007387 */ /* 0x0001e80000100a00 */
[----:B------:R2:W-:Y:S04]  /*55710*/  STL.64 [R1+0xf38], R38 ;  /* 0x000f382601007387 */ /* 0x0005e80000100a00 */
[----:B-1----:R-:W3:Y:S07]  /*55720*/  LDL.LU.64 R6, [R1+0x1de8] ;  /* 0x001de80001067983 */ /* 0x002eee0000300a00 */
[----:B------:R1:W-:Y:S04]  /*55730*/  STL.64 [R1+0xf20], R8 ;  /* 0x000f200801007387 */ /* 0x0003e80000100a00 */
[----:B------:R4:W-:Y:S04]  /*55740*/  STL.64 [R1+0xf28], R10 ;  /* 0x000f280a01007387 */ /* 0x0009e80000100a00 */
[----:B------:R-:W3:Y:S04]  /*55750*/  LDL.LU.64 R44, [R1+0x1dd0] ;  /* 0x001dd000012c7983 */ /* 0x000ee80000300a00 */
[----:B------:R-:W3:Y:S04]  /*55760*/  LDL.LU.64 R46, [R1+0x1dd8] ;  /* 0x001dd800012e7983 */ /* 0x000ee80000300a00 */
[----:B------:R-:W3:Y:S04]  /*55770*/  LDL.LU.64 R40, [R1+0x1dc0] ;  /* 0x001dc00001287983 */ /* 0x000ee80000300a00 */
[----:B------:R-:W3:Y:S04]  /*55780*/  LDL.LU.64 R42, [R1+0x1dc8] ;  /* 0x001dc800012a7983 */ /* 0x000ee80000300a00 */
[----:B0-----:R-:W3:Y:S04]  /*55790*/  LDL.LU.64 R36, [R1+0x1db0] ;  /* 0x001db00001247983 */ /* 0x001ee80000300a00 */
[----:B--2---:R-:W2:Y:S04]  /*557a0*/  LDL.LU.64 R38, [R1+0x1db8] ;  /* 0x001db80001267983 */ /* 0x004ea80000300a00 */
[----:B-1----:R-:W2:Y:S04]  /*557b0*/  LDL.LU.64 R8, [R1+0x1da0] ;  /* 0x001da00001087983 */ /* 0x002ea80000300a00 */
[----:B----4-:R-:W4:Y:S04]  /*557c0*/  LDL.LU.64 R10, [R1+0x1da8] ;  /* 0x001da800010a7983 */ /* 0x010f280000300a00 */
[----:B------:R-:W2:Y:S04]  /*557d0*/  LDL.LU R49, [R1+0xa9c] ;  /* 0x000a9c0001317983 */ /* 0x000ea80000300800 */
[----:B------:R-:W2:Y:S04]  /*557e0*/  LDL.LU R50, [R1+0xa98] ;  /* 0x000a980001327983 */ /* 0x000ea80000300800 */
[----:B------:R-:W2:Y:S04]  /*557f0*/  LDL.LU R51, [R1+0xaa4] ;  /* 0x000aa40001337983 */ /* 0x000ea80000300800 */
[----:B------:R-:W2:Y:S04]  /*55800*/  LDL.LU R56, [R1+0xaa0] ;  /* 0x000aa00001387983 */ /* 0x000ea80000300800 */
[----:B------:R-:W2:Y:S04]  /*55810*/  LDL.LU R57, [R1+0xaac] ;  /* 0x000aac0001397983 */ /* 0x000ea80000300800 */
[----:B------:R-:W2:Y:S04]  /*55820*/  LDL.LU R58, [R1+0xaa8] ;  /* 0x000aa800013a7983 */ /* 0x000ea80000300800 */
[----:B------:R-:W4:Y:S04]  /*55830*/  LDL.LU R59, [R1+0xab4] ;  /* 0x000ab400013b7983 */ /* 0x000f280000300800 */
[----:B------:R-:W4:Y:S04]  /*55840*/  LDL.LU R0, [R1+0xab0] ;  /* 0x000ab00001007983 */ /* 0x000f280000300800 */
[----:B------:R-:W-:Y:S04]  /*55850*/  STL.64 [R1+0x3d10], R14 ;  /* 0x003d100e01007387 */ /* 0x000fe80000100a00 */
[----:B------:R3:W-:Y:S01]  /*55860*/  STL.64 [R1+0x3d08], R12 ;  /* 0x003d080c01007387 */ /* 0x0007e20000100a00 */
[----:B------:R-:W-:-:S02]  /*55870*/  IMAD.MOV.U32 R54, RZ, RZ, R26 ;  /* 0x000000ffff367224 */ /* 0x000fc400078e001a */
[----:B------:R-:W-:Y:S01]  /*55880*/  IMAD.MOV.U32 R55, RZ, RZ, R27 ;  /* 0x000000ffff377224 */ /* 0x000fe200078e001b */
[----:B---3--:R-:W-:Y:S01]  /*55890*/  HMMA.16816.F32 R12, R28, R16, R4 ;  /* 0x000000101c0c723c */ /* 0x008fe20000001804 */
[----:B------:R-:W3:Y:S04]  /*558a0*/  LDL.LU.64 R4, [R1+0x1d90] ;  /* 0x001d900001047983 */ /* 0x000ee80000300a00 */
[----:B------:R-:W3:-:S14]  /*558b0*/  LDL.LU.64 R6, [R1+0x1d98] ;  /* 0x001d980001067983 */ /* 0x000edc0000300a00 */
[----:B------:R-:W-:Y:S04]  /*558c0*/  STL.64 [R1+0xf10], R12 ;  /* 0x000f100c01007387 */ /* 0x000fe80000100a00 */
[----:B------:R0:W-:Y:S02]  /*558d0*/  STL.64 [R1+0xf18], R14 ;  /* 0x000f180e01007387 */ /* 0x0001e40000100a00 */
[C---:B0-----:R-:W-:Y:S02]  /*558e0*/  HMMA.16816.F32 R12, R28.reuse, R18, R44 ;  /* 0x000000121c0c723c */ /* 0x041fe4000000182c */
[----:B------:R-:W-:Y:S04]  /*558f0*/  STL.64 [R1+0x3d30], R18 ;  /* 0x003d301201007387 */ /* 0x000fe80000100a00 */
[----:B------:R0:W-:Y:S02]  /*55900*/  STL.64 [R1+0x3d28], R16 ;  /* 0x003d281001007387 */ /* 0x0001e40000100a00 */
[C---:B0-----:R-:W-:Y:S11]  /*55910*/  HMMA.16816.F32 R16, R28.reuse, R20, R40 ;  /* 0x000000141c10723c */ /* 0x041ff60000001828 */
[----:B------:R-:W-:Y:S04]  /*55920*/  STL.64 [R1+0xf00], R12 ;  /* 0x000f000c01007387 */ /* 0x000fe80000100a00 */
[----:B------:R2:W-:Y:S02]  /*55930*/  STL.64 [R1+0xf08], R14 ;  /* 0x000f080e01007387 */ /* 0x0005e40000100a00 */
[C---:B--2---:R-:W-:Y:S02]  /*55940*/  HMMA.16816.F32 R12, R28.reuse, R22, R36 ;  /* 0x000000161c0c723c */ /* 0x044fe40000001824 */
[----:B------:R-:W-:Y:S04]  /*55950*/  STL.64 [R1+0xef0], R16 ;  /* 0x000ef01001007387 */ /* 0x000fe80000100a00 */
[----:B------:R-:W-:Y:S04]  /*55960*/  STL.64 [R1+0xef8], R18 ;  /* 0x000ef81201007387 */ /* 0x000fe80000100a00 */
[----:B------:R-:W3:Y:S09]  /*55970*/  LDL.LU R26, [R1+0x3dcc] ;  /* 0x003dcc00011a7983 */ /* 0x000ef20000300800 */
[----:B------:R-:W-:Y:S04]  /*55980*/  STL.64 [R1+0xee0], R12 ;  /* 0x000ee00c01007387 */ /* 0x000fe80000100a00 */
[----:B------:R4:W-:Y:S04]  /*55990*/  STL.64 [R1+0xee8], R14 ;  /* 0x000ee80e01007387 */ /* 0x0009e80000100a00 */
[----:B------:R-:W3:Y:S01]  /*559a0*/  LDL.LU R27, [R1+0x3dc8] ;  /* 0x003dc800011b7983 */ /* 0x000ee20000300800 */
[----:B----4-:R-:W-:Y:S03]  /*559b0*/  HMMA.16816.F32 R12, R28, R24, R8 ;  /* 0x000000181c0c723c */ /* 0x010fe60000001808 */
[----:B------:R-:W-:Y:S04]  /*559c0*/  STL.64 [R1+0x3ce0], R22 ;  /* 0x003ce01601007387 */ /* 0x000fe80000100a00 */
[----:B------:R-:W-:Y:S04]  /*559d0*/  STL.64 [R1+0x3cd8], R20 ;  /* 0x003cd81401007387 */ /* 0x000fe80000100a00 */
[----:B------:R-:W2:Y:S04]  /*559e0*/  LDL.LU.64 R8, [R1+0x540] ;  /* 0x0005400001087983 */ /* 0x000ea80000300a00 */
[----:B------:R-:W2:Y:S04]  /*559f0*/  LDL.LU.64 R10, [R1+0x548] ;  /* 0x00054800010a7983 */ /* 0x000ea80000300a00 */
[----:B------:R-:W-:Y:S04]  /*55a00*/  STL.64 [R1+0xed0], R12 ;  /* 0x000ed00c01007387 */ /* 0x000fe80000100a00 */
[----:B------:R-:W-:Y:S04]  /*55a10*/  STL.64 [R1+0xed8], R14 ;  /* 0x000ed80e01007387 */ /* 0x000fe80000100a00 */
[----:B------:R-:W4:Y:S01]  /*55a20*/  LDL R52, [R1+0x8] ;  /* 0x0000080001347983 */ /* 0x000f220000100800 */
[----:B------:R-:W-:-:S03]  /*55a30*/  IMAD.MOV.U32 R53, RZ, RZ, R32 ;  /* 0x000000ffff357224 */ /* 0x000fc600078e0020 */
[----:B------:R-:W2:Y:S04]  /*55a40*/  LDL.LU R32, [R1+0x3dc4] ;  /* 0x003dc40001207983 */ /* 0x000ea80000300800 */
[----:B------:R0:W-:Y:S02]  /*55a50*/  STL.64 [R1+0x3d90], R54 ;  /* 0x003d903601007387 */ /* 0x0001e40000100a00 */
[----:B0-----:R-:W-:Y:S01]  /*55a60*/  IMAD.MOV.U32 R54, RZ, RZ, R33 ;  /* 0x000000ffff367224 */ /* 0x001fe200078e0021 */
[C---:B---3--:R-:W-:Y:S01]  /*55a70*/  HMMA.16816.F32 R4, R28.reuse, R26, R4 ;  /* 0x0000001a1c04723c */ /* 0x048fe20000001804 */
[----:B----4-:R0:W-:Y:S04]  /*55a80*/  STL.64 [R1+0x3d88], R52 ;  /* 0x003d883401007387 */ /* 0x0101e80000100a00 */
[----:B------:R-:W-:Y:S04]  /*55a90*/  STL.64 [R1+0x3da0], R26 ;  /* 0x003da01a01007387 */ /* 0x000fe80000100a00 */
[----:B------:R-:W-:Y:S10]  /*55aa0*/  STL.64 [R1+0x3d98], R24 ;  /* 0x003d981801007387 */ /* 0x000ff40000100a00 */
[----:B------:R-:W-:Y:S04]  /*55ab0*/  STL.64 [R1+0xec0], R4 ;  /* 0x000ec00401007387 */ /* 0x000fe80000100a00 */
[----:B------:R-:W-:Y:S04]  /*55ac0*/  STL.64 [R1+0xec8], R6 ;  /* 0x000ec80601007387 */ /* 0x000fe80000100a00 */
[----:B------:R-:W2:Y:S04]  /*55ad0*/  LDL.LU R33, [R1+0x3dc0] ;  /* 0x003dc00001217983 */ /* 0x000ea80000300800 */
[----:B------:R-:W3:Y:S01]  /*55ae0*/  LDL R55, [R1+0x14] ;  /* 0x0000140001377983 */ /* 0x000ee20000100800 */
[----:B--2---:R-:W-:Y:S03]  /*55af0*/  HMMA.16816.F32 R8, R28, R32, R8 ;  /* 0x000000201c08723c */ /* 0x004fe60000001808 */
[----:B---3--:R-:W-:Y:S04]  /*55b00*/  STL.64 [R1+0x3da8], R54 ;  /* 0x003da83601007387 */ /* 0x008fe80000100a00 */
[----:B0-----:R-:W2:Y:S04]  /*55b10*/  LDL R52, [R1+0x18] ;  /* 0x0000180001347983 */ /* 0x001ea80000100800 */
[----:B------:R-:W2:Y:S04]  /*55b20*/  LDL R53, [R1+0x1c] ;  /* 0x00001c0001357983 */ /* 0x000ea80000100800 */
[----:B------:R-:W-:Y:S04]  /*55b30*/  STL.64 [R1+0x3db8], R34 ;  /* 0x003db82201007387 */ /* 0x000fe80000100a00 */
[----:B------:R0:W-:Y:S04]  /*55b40*/  STL.64 [R1+0x3db0], R32 ;  /* 0x003db02001007387 */ /* 0x0001e80000100a00 */
[----:B------:R1:W-:Y:S04]  /*55b50*/  STL.64 [R1+0x4e0], R8 ;  /* 0x0004e00801007387 */ /* 0x0003e80000100a00 */
[----:B------:R3:W-:Y:S04]  /*55b60*/  STL.64 [R1+0x4e8], R10 ;  /* 0x0004e80a01007387 */ /* 0x0007e80000100a00 */
[----:B0-----:R-:W2:Y:S04]  /*55b70*/  LDL.LU.64 R32, [R1+0x1d80] ;  /* 0x001d800001207983 */ /* 0x001ea80000300a00 */
[----:B------:R-:W2:Y:S01]  /*55b80*/  LDL.LU.64 R34, [R1+0x1d88] ;  /* 0x001d880001227983 */ /* 0x000ea20000300a00 */
[----:B------:R-:W-:-:S02]  /*55b90*/  IMAD R6, R50, 0x100, R49 ;  /* 0x0000010032067824 */ /* 0x000fc400078e0231 */
[----:B------:R-:W-:Y:S02]  /*55ba0*/  IMAD R5, R56, 0x100, R51 ;  /* 0x0000010038057824 */ /* 0x000fe400078e0233 */
[----:B------:R-:W-:Y:S02]  /*55bb0*/  IMAD R4, R58, 0x100, R57 ;  /* 0x000001003a047824 */ /* 0x000fe400078e0239 */
[----:B------:R-:W-:Y:S01]  /*55bc0*/  IMAD R0, R0, 0x100, R59 ;  /* 0x0000010000007824 */ /* 0x000fe200078e023b */
[----:B------:R-:W4:Y:S01]  /*55bd0*/  LDL.LU.64 R24, [R1+0x1d70] ;  /* 0x001d700001187983 */ /* 0x000f220000300a00 */
[----:B------:R-:W-:Y:S02]  /*55be0*/  F2FP.F16.E5M2.UNPACK_B R28, R6 ;  /* 0x00000006ff1c723e */ /* 0x000fe400020004ff */
[----:B------:R-:W-:Y:S02]  /*55bf0*/  F2FP.F16.E5M2.UNPACK_B R29, R5 ;  /* 0x00000005ff1d723e */ /* 0x000fe400020004ff */
[----:B------:R-:W-:-:S02]  /*55c00*/  F2FP.F16.E5M2.UNPACK_B R30, R4 ;  /* 0x00000004ff1e723e */ /* 0x000fc400020004ff */
[----:B------:R-:W-:Y:S01]  /*55c10*/  F2FP.F16.E5M2.UNPACK_B R31, R0 ;  /* 0x00000000ff1f723e */ /* 0x000fe200020004ff */
[----:B------:R-:W4:Y:S04]  /*55c20*/  LDL.LU.64 R26, [R1+0x1d78] ;  /* 0x001d7800011a7983 */ /* 0x000f280000300a00 */
        /* <DEDUP_REMOVED lines=16> */
[----:B-1----:R-:W4:Y:S04]  /*55d30*/  LDL.LU.64 R8, [R1+0x1ce0] ;  /* 0x001ce00001087983 */ /* 0x002f280000300a00 */
[----:B---3--:R-:W3:Y:S04]  /*55d40*/  LDL.LU.64 R10, [R1+0x1ce8] ;  /* 0x001ce800010a7983 */ /* 0x008ee80000300a00 */
[----:B------:R-:W3:Y:S04]  /*55d50*/  LDL.LU.64 R4, [R1+0x1cd0] ;  /* 0x001cd00001047983 */ /* 0x000ee80000300a00 */
[----:B------:R-:W3:Y:S01]  /*55d60*/  LDL.LU.64 R6, [R1+0x1cd8] ;  /* 0x001cd80001067983 */ /* 0x000ee20000300a00 */
[----:B--2---:R-:W-:Y:S03]  /*55d70*/  HMMA.16816.F32 R52, R28, R52, R32 ;  /* 0x000000341c34723c */ /* 0x004fe60000001820 */
[----:B------:R-:W2:Y:S04]  /*55d80*/  LDL.LU.64 R34, [R1+0x3db8] ;  /* 0x003db80001227983 */ /* 0x000ea80000300a00 */
[----:B------:R-:W2:-:S12]  /*55d90*/  LDL.LU.64 R32, [R1+0x3db0] ;  /* 0x003db00001207983 */ /* 0x000e980000300a00 */
[----:B------:R-:W-:Y:S04]  /*55da0*/  STL.64 [R1+0xeb0], R52 ;  /* 0x000eb03401007387 */ /* 0x000fe80000100a00 */
[----:B------:R0:W-:Y:S04]  /*55db0*/  STL.64 [R1+0xeb8], R54 ;  /* 0x000eb83601007387 */ /* 0x0001e80000100a00 */
[----:B0-----:R-:W4:Y:S02]  /*55dc0*/  LDL.LU.64 R54, [R1+0x3da8] ;  /* 0x003da80001367983 */ /* 0x001f240000300a00 */
[----:B----4-:R-:W-:Y:S02]  /*55dd0*/  HMMA.16816.F32 R52, R28, R54, R24 ;  /* 0x000000361c34723c */ /* 0x010fe40000001818 */
[----:B------:R-:W4:Y:S04]  /*55de0*/  LDL.LU.64 R26, [R1+0x3da0] ;  /* 0x003da000011a7983 */ /* 0x000f280000300a00 */
[----:B------:R-:W2:-:S13]  /*55df0*/  LDL.LU.64 R24, [R1+0x3d98] ;  /* 0x003d980001187983 */ /* 0x000e9a0000300a00 */
[----:B------:R-:W-:Y:S04]  /*55e00*/  STL.64 [R1+0xea0], R52 ;  /* 0x000ea03401007387 */ /* 0x000fe80000100a00 */
[----:B------:R0:W-:Y:S04]  /*55e10*/  STL.64 [R1+0xea8], R54 ;  /* 0x000ea83601007387 */ /* 0x0001e80000100a00 */
[----:B0-----:R-:W2:Y:S04]  /*55e20*/  LDL.LU.64 R54, [R1+0x3d90] ;  /* 0x003d900001367983 */ /* 0x001ea80000300a00 */
[----:B------:R-:W2:Y:S01]  /*55e30*/  LDL.LU.64 R52, [R1+0x3d88] ;  /* 0x003d880001347983 */ /* 0x000ea20000300a00 */
[C---:B------:R-:W-:Y:S08]  /*55e40*/  HMMA.16816.F32 R56, R28.reuse, R60, R56 ;  /* 0x0000003c1c38723c */ /* 0x040ff00000001838 */
[C---:B--2---:R-:W-:Y:S08]  /*55e50*/  HMMA.16816.F32 R44, R28.reuse, R52, R44 ;  /* 0x000000341c2c723c */ /* 0x044ff0000000182c */
[C---:B------:R-:W-:Y:S11]  /*55e60*/  HMMA.16816.F32 R52, R28.reuse, R54, R48 ;  /* 0x000000361c34723c */ /* 0x040ff60000001830 */
[----:B------:R-:W-:Y:S04]  /*55e70*/  STL.64 [R1+0xe90], R44 ;  /* 0x000e902c01007387 */ /* 0x000fe80000100a00 */
[----:B------:R0:W-:Y:S04]  /*55e80*/  STL.64 [R1+0xe98], R46 ;  /* 0x000e982e01007387 */ /* 0x0001e80000100a00 */
[----:B0-----:R-:W2:Y:S04]  /*55e90*/  LDL.LU.64 R46, [R1+0x3d80] ;  /* 0x003d8000012e7983 */ /* 0x001ea80000300a00 */
[----:B------:R-:W2:Y:S04]  /*55ea0*/  LDL.LU.64 R44, [R1+0x3d78] ;  /* 0x003d7800012c7983 */ /* 0x000ea80000300a00 */
[----:B------:R-:W2:Y:S04]  /*55eb0*/  LDL.LU.64 R50, [R1+0x3d70] ;  /* 0x003d700001327983 */ /* 0x000ea80000300a00 */
[----:B------:R-:W3:Y:S04]  /*55ec0*/  LDL.LU.64 R48, [R1+0x3d68] ;  /* 0x003d680001307983 */ /* 0x000ee80000300a00 */
        /* <DEDUP_REMOVED lines=8> */
[C---:B--2---:R-:W-:Y:S08]  /*55f50*/  HMMA.16816.F32 R12, R28.reuse, R50, R12 ;  /* 0x000000321c0c723c */ /* 0x044ff0000000180c */
[C---:B---3--:R-:W-:Y:S08]  /*55f60*/  HMMA.16816.F32 R8, R28.reuse, R48, R8 ;  /* 0x000000301c08723c */ /* 0x048ff00000001808 */
[C---:B----4-:R-:W-:Y:S08]  /*55f70*/  HMMA.16816.F32 R20, R28.reuse, R54, R20 ;  /* 0x000000361c14723c */ /* 0x050ff00000001814 */
[C---:B------:R-:W-:Y:S08]  /*55f80*/  HMMA.16816.F32 R16, R28.reuse, R52, R16 ;  /* 0x000000341c10723c */ /* 0x040ff00000001810 */
[C---:B------:R-:W-:Y:S08]  /*55f90*/  HMMA.16816.F32 R40, R28.reuse, R58, R40 ;  /* 0x0000003a1c28723c */ /* 0x040ff00000001828 */
[C---:B------:R-:W-:Y:S01]  /*55fa0*/  HMMA.16816.F32 R36, R28.reuse, R56, R36 ;  /* 0x000000381c24723c */ /* 0x040fe20000001824 */
[----:B------:R-:W-:Y:S10]  /*55fb0*/  STL.64 [R1+0x3cd0], R58 ;  /* 0x003cd03a01007387 */ /* 0x000ff40000100a00 */
[----:B------:R0:W-:Y:S04]  /*55fc0*/  STL.64 [R1+0xe60], R40 ;  /* 0x000e602801007387 */ /* 0x0001e80000100a00 */
[----:B------:R1:W-:Y:S04]  /*55fd0*/  STL.64 [R1+0xe68], R42 ;  /* 0x000e682a01007387 */ /* 0x0003e80000100a00 */
[----:B------:R-:W-:Y:S04]  /*55fe0*/  STL.64 [R1+0x3cc8], R56 ;  /* 0x003cc83801007387 */ /* 0x000fe80000100a00 */
[----:B------:R-:W-:Y:S04]  /*55ff0*/  STL.64 [R1+0xe50], R36 ;  /* 0x000e502401007387 */ /* 0x000fe80000100a00 */
[----:B------:R-:W-:Y:S04]  /*56000*/  STL.64 [R1+0xe58], R38 ;  /* 0x000e582601007387 */ /* 0x000fe80000100a00 */
[----:B------:R-:W-:Y:S04]  /*56010*/  STL.64 [R1+0x3cc0], R54 ;  /* 0x003cc03601007387 */ /* 0x000fe80000100a00 */
[----:B------:R-:W-:Y:S04]  /*56020*/  STL.64 [R1+0xe40], R20 ;  /* 0x000e401401007387 */ /* 0x000fe80000100a00 */
[----:B------:R-:W-:Y:S04]  /*56030*/  STL.64 [R1+0xe48], R22 ;  /* 0x000e481601007387 */ /* 0x000fe80000100a00 */
[----:B------:R-:W-:Y:S04]  /*56040*/  STL.64 [R1+0x3cb8], R52 ;  /* 0x003cb83401007387 */ /* 0x000fe80000100a00 */
[----:B------:R2:W-:Y:S04]  /*56050*/  STL.64 [R1+0xe30], R16 ;  /* 0x000e301001007387 */ /* 0x0005e80000100a00 */
[----:B------:R3:W-:Y:S04]  /*56060*/  STL.64 [R1+0xe38], R18 ;  /* 0x000e381201007387 */ /* 0x0007e80000100a00 */
[----:B------:R4:W-:Y:S04]  /*56070*/  STL.64 [R1+0xe20], R12 ;  /* 0x000e200c01007387 */ /* 0x0009e80000100a00 */
[----:B------:R1:W-:Y:S04]  /*56080*/  STL.64 [R1+0xe28], R14 ;  /* 0x000e280e01007387 */ /* 0x0003e80000100a00 */
[----:B0-----:R-:W4:Y:S04]  /*56090*/  LDL.LU.64 R40, [R1+0x1cc0] ;  /* 0x001cc00001287983 */ /* 0x001f280000300a00 */
[----:B------:R0:W-:Y:S04]  /*560a0*/  STL.64 [R1+0xe10], R8 ;  /* 0x000e100801007387 */ /* 0x0001e80000100a00 */
[----:B------:R0:W-:Y:S04]  /*560b0*/  STL.64 [R1+0xe18], R10 ;  /* 0x000e180a01007387 */ /* 0x0001e80000100a00 */
[----:B-1----:R-:W4:Y:S01]  /*560c0*/  LDL.LU.64 R42, [R1+0x1cc8] ;  /* 0x001cc800012a7983 */ /* 0x002f220000300a00 */
[----:B------:R-:W-:-:S15]  /*560d0*/  HMMA.16816.F32 R4, R28, R46, R4 ;  /* 0x0000002e1c04723c */ /* 0x000fde0000001804 */
[----:B------:R-:W-:-:S04]  /*560e0*/  NOP ;  /* 0x0000000000007918 */ /* 0x000fc80000000000 */
[----:B------:R1:W-:Y:S04]  /*560f0*/  STL.64 [R1+0xe00], R4 ;  /* 0x000e000401007387 */ /* 0x0003e80000100a00 */
[----:B------:R0:W-:Y:S04]  /*56100*/  STL.64 [R1+0xe08], R6 ;  /* 0x000e080601007387 */ /* 0x0001e80000100a00 */
[----:B--2---:R-:W2:Y:S04]  /*56110*/  LDL.LU.64 R16, [R1+0x1cb0] ;  /* 0x001cb00001107983 */ /* 0x004ea80000300a00 */
[----:B---3--:R-:W2:Y:S04]  /*56120*/  LDL.LU.64 R18, [R1+0x1cb8] ;  /* 0x001cb80001127983 */ /* 0x008ea80000300a00 */
[----:B------:R-:W3:Y:S04]  /*56130*/  LDL.LU.64 R36, [R1+0x1ca0] ;  /* 0x001ca00001247983 */ /* 0x000ee80000300a00 */
[----:B------:R-:W3:Y:S04]  /*56140*/  LDL.LU.64 R38, [R1+0x1ca8] ;  /* 0x001ca80001267983 */ /* 0x000ee80000300a00 */
[----:B----4-:R-:W4:Y:S04]  /*56150*/  LDL.LU.64 R12, [R1+0x1c90] ;  /* 0x001c9000010c7983 */ /* 0x010f280000300a00 */
[----:B------:R-:W4:Y:S04]  /*56160*/  LDL.LU.64 R14, [R1+0x1c98] ;  /* 0x001c9800010e7983 */ /* 0x000f280000300a00 */
[----:B0-----:R-:W2:Y:S04]  /*56170*/  LDL.LU.64 R8, [R1+0x1c80] ;  /* 0x001c800001087983 */ /* 0x001ea80000300a00 */
[----:B------:R-:W2:Y:S04]  /*56180*/  LDL.LU.64 R10, [R1+0x1c88] ;  /* 0x001c8800010a7983 */ /* 0x000ea80000300a00 */
[----:B-1----:R-:W2:Y:S04]  /*56190*/  LDL.LU.64 R4, [R1+0x1c70] ;  /* 0x001c700001047983 */ /* 0x002ea80000300a00 */
[----:B------:R-:W2:Y:S04]  /*561a0*/  LDL.LU.64 R6, [R1+0x1c78] ;  /* 0x001c780001067983 */ /* 0x000ea80000300a00 */
[----:B------:R-:W2:Y:S04]  /*561b0*/  LDL.LU.64 R56, [R1+0x1c40] ;  /* 0x001c400001387983 */ /* 0x000ea80000300a00 */
[----:B------:R-:W2:Y:S04]  /*561c0*/  LDL.LU.64 R58, [R1+0x1c48] ;  /* 0x001c4800013a7983 */ /* 0x000ea80000300a00 */
[----:B------:R-:W2:Y:S04]  /*561d0*/  LDL.LU.64 R52, [R1+0x1c30] ;  /* 0x001c300001347983 */ /* 0x000ea80000300a00 */
[----:B------:R-:W2:Y:S04]  /*561e0*/  LDL.LU.64 R54, [R1+0x1c38] ;  /* 0x001c380001367983 */ /* 0x000ea80000300a00 */
[----:B------:R-:W2:Y:S04]  /*561f0*/  LDL.LU.64 R20, [R1+0x1c20] ;  /* 0x001c200001147983 */ /* 0x000ea80000300a00 */
[----:B------:R-:W2:Y:S01]  /*56200*/  LDL.LU.64 R22, [R1+0x1c28] ;  /* 0x001c280001167983 */ /* 0x000ea20000300a00 */
[----:B------:R-:W-:-:S15]  /*56210*/  HMMA.16816.F32 R40, R28, R44, R40 ;  /* 0x0000002c1c28723c */ /* 0x000fde0000001828 */
[----:B------:R-:W-:-:S04]  /*56220*/  NOP ;  /* 0x0000000000007918 */ /* 0x000fc80000000000 */
[----:B------:R-:W-:Y:S04]  /*56230*/  STL.64 [R1+0xdf0], R40 ;  /* 0x000df02801007387 */ /* 0x000fe80000100a00 */
[----:B------:R0:W-:Y:S04]  /*56240*/  STL.64 [R1+0xdf8], R42 ;  /* 0x000df82a01007387 */ /* 0x0001e80000100a00 */
[----:B0-----:R-:W2:Y:S04]  /*56250*/  LDL.LU.64 R42, [R1+0x3d40] ;  /* 0x003d4000012a7983 */ /* 0x001ea80000300a00 */
[----:B------:R-:W3:Y:S04]  /*56260*/  LDL.LU.64 R40, [R1+0x3d38] ;  /* 0x003d380001287983 */ /* 0x000ee80000300a00 */
[----:B------:R-:W-:Y:S04]  /*56270*/  STL.64 [R1+0x3ca0], R46 ;  /* 0x003ca02e01007387 */ /* 0x000fe80000100a00 */
[----:B------:R0:W-:Y:S04]  /*56280*/  STL.64 [R1+0x3c98], R44 ;  /* 0x003c982c01007387 */ /* 0x0001e80000100a00 */
[----:B0-----:R-:W4:Y:S04]  /*56290*/  LDL.LU.64 R44, [R1+0x1c50] ;  /* 0x001c5000012c7983 */ /* 0x001f280000300a00 */
[----:B------:R-:W4:Y:S01]  /*562a0*/  LDL.LU.64 R46, [R1+0x1c58] ;  /* 0x001c5800012e7983 */ /* 0x000f220000300a00 */
[C---:B--2---:R-:W-:Y:S08]  /*562b0*/  HMMA.16816.F32 R16, R28.reuse, R42, R16 ;  /* 0x0000002a1c10723c */ /* 0x044ff00000001810 */
[C---:B---3--:R-:W-:Y:S11]  /*562c0*/  HMMA.16816.F32 R36, R28.reuse, R40, R36 ;  /* 0x000000281c24723c */ /* 0x048ff60000001824 */
[----:B------:R-:W-:Y:S04]  /*562d0*/  STL.64 [R1+0xde0], R16 ;  /* 0x000de01001007387 */ /* 0x000fe80000100a00 */
[----:B------:R0:W-:Y:S04]  /*562e0*/  STL.64 [R1+0xde8], R18 ;  /* 0x000de81201007387 */ /* 0x0001e80000100a00 */
[----:B0-----:R-:W2:Y:S04]  /*562f0*/  LDL.LU.64 R18, [R1+0x3d30] ;  /* 0x003d300001127983 */ /* 0x001ea80000300a00 */
[----:B------:R-:W3:Y:S04]  /*56300*/  LDL.LU.64 R16, [R1+0x3d28] ;  /* 0x003d280001107983 */ /* 0x000ee80000300a00 */
[----:B------:R-:W-:Y:S04]  /*56310*/  STL.64 [R1+0xdd0], R36 ;  /* 0x000dd02401007387 */ /* 0x000fe80000100a00 */
[----:B------:R0:W-:Y:S04]  /*56320*/  STL.64 [R1+0xdd8], R38 ;  /* 0x000dd82601007387 */ /* 0x0001e80000100a00 */
[----:B0-----:R-:W4:Y:S04]  /*56330*/  LDL.LU.64 R38, [R1+0x3d20] ;  /* 0x003d200001267983 */ /* 0x001f280000300a00 */
[----:B------:R-:W2:Y:S01]  /*56340*/  LDL.LU.64 R36, [R1+0x3d18] ;  /* 0x003d180001247983 */ /* 0x000ea20000300a00 */
[C---:B------:R-:W-:Y:S03]  /*56350*/  HMMA.16816.F32 R4, R28.reuse, R34, R4 ;  /* 0x000000221c04723c */ /* 0x040fe60000001804 */
        /* <DEDUP_REMOVED lines=12> */
[----:B0-----:R-:W2:Y:S04]  /*56420*/  LDL.LU.64 R10, [R1+0x3d00] ;  /* 0x003d0000010a7983 */ /* 0x001ea80000300a00 */
[----:B------:R-:W2:Y:S04]  /*56430*/  LDL.LU.64 R8, [R1+0x3cf8] ;  /* 0x003cf80001087983 */ /* 0x000ea80000300a00 */
[----:B------:R-:W-:Y:S04]  /*56440*/  STL.64 [R1+0xda0], R4 ;  /* 0x000da00401007387 */ /* 0x000fe80000100a00 */
[----:B------:R0:W-:Y:S04]  /*56450*/  STL.64 [R1+0xda8], R6 ;  /* 0x000da80601007387 */ /* 0x0001e80000100a00 */
[----:B0-----:R-:W2:Y:S04]  /*56460*/  LDL.LU.64 R6, [R1+0x3cf0] ;  /* 0x003cf00001067983 */ /* 0x001ea80000300a00 */
[----:B------:R-:W2:Y:S01]  /*56470*/  LDL.LU.64 R4, [R1+0x3ce8] ;  /* 0x003ce80001047983 */ /* 0x000ea20000300a00 */
[----:B---3--:R-:W-:-:S15]  /*56480*/  HMMA.16816.F32 R40, R28, R2, R40 ;  /* 0x000000021c28723c */ /* 0x008fde0000001828 */
[----:B------:R-:W-:-:S04]  /*56490*/  NOP ;  /* 0x0000000000007918 */ /* 0x000fc80000000000 */
[----:B------:R-:W-:Y:S04]  /*564a0*/  STL.64 [R1+0xd90], R40 ;  /* 0x000d902801007387 */ /* 0x000fe80000100a00 */
[----:B------:R0:W-:Y:S01]  /*564b0*/  STL.64 [R1+0xd98], R42 ;  /* 0x000d982a01007387 */ /* 0x0001e20000100a00 */
[C---:B--2---:R-:W-:Y:S08]  /*564c0*/  HMMA.16816.F32 R44, R28.reuse, R4, R44 ;  /* 0x000000041c2c723c */ /* 0x044ff0000000182c */
[C---:B0-----:R-:W-:Y:S01]  /*564d0*/  HMMA.16816.F32 R40, R28.reuse, R6, R56 ;  /* 0x000000061c28723c */ /* 0x041fe20000001838 */
[----:B------:R-:W-:Y:S10]  /*564e0*/  STL.64 [R1+0x3c90], R6 ;  /* 0x003c900601007387 */ /* 0x000ff40000100a00 */
[----:B------:R-:W-:Y:S04]  /*564f0*/  STL.64 [R1+0xd80], R44 ;  /* 0x000d802c01007387 */ /* 0x000fe80000100a00 */
[----:B------:R-:W-:Y:S04]  /*56500*/  STL.64 [R1+0xd88], R46 ;  /* 0x000d882e01007387 */ /* 0x000fe80000100a00 */
[----:B------:R-:W-:Y:S04]  /*56510*/  STL.64 [R1+0x3c88], R4 ;  /* 0x003c880401007387 */ /* 0x000fe80000100a00 */
[----:B------:R-:W-:Y:S04]  /*56520*/  STL.64 [R1+0xd70], R40 ;  /* 0x000d702801007387 */ /* 0x000fe80000100a00 */
[----:B------:R0:W-:Y:S04]  /*56530*/  STL.64 [R1+0xd78], R42 ;  /* 0x000d782a01007387 */ /* 0x0001e80000100a00 */
[----:B------:R-:W4:Y:S01]  /*56540*/  LDL.LU.64 R56, [R1+0x1c10] ;  /* 0x001c100001387983 */ /* 0x000f220000300a00 */
[C---:B0-----:R-:W-:Y:S08]  /*56550*/  HMMA.16816.F32 R40, R28.reuse, R8, R52 ;  /* 0x000000081c28723c */ /* 0x041ff00000001834 */
[C---:B------:R-:W-:Y:S11]  /*56560*/  HMMA.16816.F32 R4, R28.reuse, R10, R20 ;  /* 0x0000000a1c04723c */ /* 0x040ff60000001814 */
[----:B------:R0:W-:Y:S04]  /*56570*/  STL.64 [R1+0xd60], R40 ;  /* 0x000d602801007387 */ /* 0x0001e80000100a00 */
[----:B------:R1:W-:Y:S04]  /*56580*/  STL.64 [R1+0xd68], R42 ;  /* 0x000d682a01007387 */ /* 0x0003e80000100a00 */
[----:B------:R-:W4:Y:S04]  /*56590*/  LDL.LU.64 R58, [R1+0x1c18] ;  /* 0x001c1800013a7983 */ /* 0x000f280000300a00 */
[----:B------:R2:W-:Y:S04]  /*565a0*/  STL.64 [R1+0xd50], R4 ;  /* 0x000d500401007387 */ /* 0x0005e80000100a00 */
[----:B------:R3:W-:Y:S04]  /*565b0*/  STL.64 [R1+0xd58], R6 ;  /* 0x000d580601007387 */ /* 0x0007e80000100a00 */
[----:B------:R-:W4:Y:S04]  /*565c0*/  LDL.LU.64 R44, [R1+0x1c00] ;  /* 0x001c0000012c7983 */ /* 0x000f280000300a00 */
[----:B------:R-:W4:Y:S04]  /*565d0*/  LDL.LU.64 R46, [R1+0x1c08] ;  /* 0x001c0800012e7983 */ /* 0x000f280000300a00 */
[----:B------:R-:W4:Y:S04]  /*565e0*/  LDL.LU.64 R20, [R1+0x1be0] ;  /* 0x001be00001147983 */ /* 0x000f280000300a00 */
[----:B------:R-:W4:Y:S04]  /*565f0*/  LDL.LU.64 R22, [R1+0x1be8] ;  /* 0x001be80001167983 */ /* 0x000f280000300a00 */
[----:B0-----:R-:W4:Y:S04]  /*56600*/  LDL.LU.64 R40, [R1+0x1bd0] ;  /* 0x001bd00001287983 */ /* 0x001f280000300a00 */
[----:B-1----:R-:W4:Y:S04]  /*56610*/  LDL.LU.64 R42, [R1+0x1bd8] ;  /* 0x001bd800012a7983 */ /* 0x002f280000300a00 */
[----:B--2---:R-:W2:Y:S04]  /*56620*/  LDL.LU R5, [R1+0xabc] ;  /* 0x000abc0001057983 */ /* 0x004ea80000300800 */
[----:B---3--:R-:W2:Y:S04]  /*56630*/  LDL.LU R6, [R1+0xab8] ;  /* 0x000ab80001067983 */ /* 0x008ea80000300800 */
[----:B------:R-:W3:Y:S04]  /*56640*/  LDL.LU R7, [R1+0xac4] ;  /* 0x000ac40001077983 */ /* 0x000ee80000300800 */
[----:B------:R-:W3:Y:S04]  /*56650*/  LDL.LU R52, [R1+0xac0] ;  /* 0x000ac00001347983 */ /* 0x000ee80000300800 */
[----:B------:R-:W2:Y:S04]  /*56660*/  LDL.LU R53, [R1+0xacc] ;  /* 0x000acc0001357983 */ /* 0x000ea80000300800 */
[----:B------:R-:W2:Y:S04]  /*56670*/  LDL.LU R54, [R1+0xac8] ;  /* 0x000ac80001367983 */ /* 0x000ea80000300800 */
[----:B------:R-:W2:Y:S04]  /*56680*/  LDL.LU R55, [R1+0xad4] ;  /* 0x000ad40001377983 */ /* 0x000ea80000300800 */
[----:B------:R-:W2:Y:S04]  /*56690*/  LDL.LU R0, [R1+0xad0] ;  /* 0x000ad00001007983 */ /* 0x000ea80000300800 */
[----:B------:R-:W-:Y:S04]  /*566a0*/  STL.64 [R1+0x3c70], R10 ;  /* 0x003c700a01007387 */ /* 0x000fe80000100a00 */
[----:B------:R0:W-:Y:S04]  /*566b0*/  STL.64 [R1+0x3c68], R8 ;  /* 0x003c680801007387 */ /* 0x0001e80000100a00 */
[----:B0-----:R-:W2:Y:S04]  /*566c0*/  LDL.LU.64 R8, [R1+0x1bf0] ;  /* 0x001bf00001087983 */ /* 0x001ea80000300a00 */
[----:B------:R-:W2:Y:S01]  /*566d0*/  LDL.LU.64 R10, [R1+0x1bf8] ;  /* 0x001bf800010a7983 */ /* 0x000ea20000300a00 */
[C---:B----4-:R-:W-:Y:S08]  /*566e0*/  HMMA.16816.F32 R56, R28.reuse, R12, R56 ;  /* 0x0000000c1c38723c */ /* 0x050ff00000001838 */
[C---:B------:R-:W-:Y:S11]  /*566f0*/  HMMA.16816.F32 R20, R28.reuse, R18, R20 ;  /* 0x000000121c14723c */ /* 0x040ff60000001814 */
[----:B------:R-:W-:Y:S04]  /*56700*/  STL.64 [R1+0xd40], R56 ;  /* 0x000d403801007387 */ /* 0x000fe80000100a00 */
[----:B------:R0:W-:Y:S02]  /*56710*/  STL.64 [R1+0xd48], R58 ;  /* 0x000d483a01007387 */ /* 0x0001e40000100a00 */
[C---:B0-----:R-:W-:Y:S08]  /*56720*/  HMMA.16816.F32 R56, R28.reuse, R14, R44 ;  /* 0x0000000e1c38723c */ /* 0x041ff0000000182c */
[C---:B--2---:R-:W-:Y:S01]  /*56730*/  HMMA.16816.F32 R8, R28.reuse, R16, R8 ;  /* 0x000000101c08723c */ /* 0x044fe20000001808 */
[----:B------:R-:W2:Y:S04]  /*56740*/  LDL.LU.64 R44, [R1+0x1bb0] ;  /* 0x001bb000012c7983 */ /* 0x000ea80000300a00 */
[----:B------:R-:W2:Y:S06]  /*56750*/  LDL.LU.64 R46, [R1+0x1bb8] ;  /* 0x001bb800012e7983 */ /* 0x000eac0000300a00 */
[----:B------:R0:W-:Y:S04]  /*56760*/  STL.64 [R1+0xd30], R56 ;  /* 0x000d303801007387 */ /* 0x0001e80000100a00 */
[----:B------:R-:W-:Y:S04]  /*56770*/  STL.64 [R1+0xd38], R58 ;  /* 0x000d383a01007387 */ /* 0x000fe80000100a00 */
[----:B0-----:R-:W4:Y:S04]  /*56780*/  LDL.64 R56, [R1+0x18] ;  /* 0x0000180001387983 */ /* 0x001f280000100a00 */
[----:B------:R-:W-:Y:S04]  /*56790*/  STL.64 [R1+0x3c80], R14 ;  /* 0x003c800e01007387 */ /* 0x000fe80000100a00 */
[----:B------:R0:W-:Y:S04]  /*567a0*/  STL.64 [R1+0x3c78], R12 ;  /* 0x003c780c01007387 */ /* 0x0001e80000100a00 */
[----:B0-----:R-:W3:Y:S04]  /*567b0*/  LDL.LU.64 R12, [R1+0x1bc0] ;  /* 0x001bc000010c7983 */ /* 0x001ee80000300a00 */
[----:B------:R-:W3:Y:S04]  /*567c0*/  LDL.LU.64 R14, [R1+0x1bc8] ;  /* 0x001bc800010e7983 */ /* 0x000ee80000300a00 */
[----:B------:R0:W-:Y:S04]  /*567d0*/  STL.64 [R1+0xd20], R8 ;  /* 0x000d200801007387 */ /* 0x0001e80000100a00 */
[----:B------:R1:W-:Y:S04]  /*567e0*/  STL.64 [R1+0xd28], R10 ;  /* 0x000d280a01007387 */ /* 0x0003e80000100a00 */
[----:B0-----:R-:W3:Y:S04]  /*567f0*/  LDL.LU.64 R8, [R1+0x1ba0] ;  /* 0x001ba00001087983 */ /* 0x001ee80000300a00 */
[----:B-1----:R-:W3:Y:S04]  /*56800*/  LDL.LU.64 R10, [R1+0x1ba8] ;  /* 0x001ba800010a7983 */ /* 0x002ee80000300a00 */
[----:B------:R-:W4:Y:S04]  /*56810*/  LDL.64 R58, [R1+0x10] ;  /* 0x00001000013a7983 */ /* 0x000f280000100a00 */
[----:B------:R-:W-:Y:S04]  /*56820*/  STL.64 [R1+0xd10], R20 ;  /* 0x000d101401007387 */ /* 0x000fe80000100a00 */
[----:B------:R0:W-:Y:S04]  /*56830*/  STL.64 [R1+0xd18], R22 ;  /* 0x000d181601007387 */ /* 0x0001e80000100a00 */
[----:B0-----:R-:W4:Y:S04]  /*56840*/  LDL.LU.64 R22, [R1+0x3ce0] ;  /* 0x003ce00001167983 */ /* 0x001f280000300a00 */
[----:B------:R-:W4:Y:S04]  /*56850*/  LDL.LU.64 R20, [R1+0x3cd8] ;  /* 0x003cd80001147983 */ /* 0x000f280000300a00 */
[----:B------:R-:W-:Y:S04]  /*56860*/  STL [R1+0x3c5c], R18 ;  /* 0x003c5c1201007387 */ /* 0x000fe80000100800 */
[----:B------:R-:W-:Y:S01]  /*56870*/  STL [R1+0x3c58], R19 ;  /* 0x003c581301007387 */ /* 0x000fe20000100800 */
[C---:B--2---:R-:W-:Y:S08]  /*56880*/  HMMA.16816.F32 R44, R28.reuse, R24, R44 ;  /* 0x000000181c2c723c */ /* 0x044ff0000000182c */
[C---:B---3--:R-:W-:Y:S08]  /*56890*/  HMMA.16816.F32 R8, R28.reuse, R26, R8 ;  /* 0x0000001a1c08723c */ /* 0x048ff00000001808 */
[C---:B----4-:R-:W-:Y:S08]  /*568a0*/  HMMA.16816.F32 R40, R28.reuse, R20, R40 ;  /* 0x000000141c28723c */ /* 0x050ff00000001828 */
[----:B------:R-:W-:Y:S11]  /*568b0*/  HMMA.16816.F32 R12, R28, R22, R12 ;  /* 0x000000161c0c723c */ /* 0x000ff6000000180c */
[----:B------:R0:W-:Y:S04]  /*568c0*/  STL.64 [R1+0xd00], R40 ;  /* 0x000d002801007387 */ /* 0x0001e80000100a00 */
[----:B------:R1:W-:Y:S04]  /*568d0*/  STL.64 [R1+0xd08], R42 ;  /* 0x000d082a01007387 */ /* 0x0003e80000100a00 */
[----:B0-----:R-:W2:Y:S04]  /*568e0*/  LDL.LU.64 R40, [R1+0x530] ;  /* 0x0005300001287983 */ /* 0x001ea80000300a00 */
[----:B-1----:R-:W2:Y:S04]  /*568f0*/  LDL.LU.64 R42, [R1+0x538] ;  /* 0x00053800012a7983 */ /* 0x002ea80000300a00 */
[----:B------:R-:W-:Y:S04]  /*56900*/  STL [R1+0x3c60], R20 ;  /* 0x003c601401007387 */ /* 0x000fe80000100800 */
[----:B------:R-:W-:Y:S04]  /*56910*/  STL [R1+0x3c54], R21 ;  /* 0x003c541501007387 */ /* 0x000fe80000100800 */
[----:B------:R0:W-:Y:S04]  /*56920*/  STL.64 [R1+0xcf0], R12 ;  /* 0x000cf00c01007387 */ /* 0x0001e80000100a00 */
[----:B------:R1:W-:Y:S04]  /*56930*/  STL.64 [R1+0xcf8], R14 ;  /* 0x000cf80e01007387 */ /* 0x0003e80000100a00 */
[----:B0-----:R-:W3:Y:S04]  /*56940*/  LDL.LU.64 R12, [R1+0x1b90] ;  /* 0x001b9000010c7983 */ /* 0x001ee80000300a00 */
[----:B-1----:R-:W3:Y:S04]  /*56950*/  LDL.LU.64 R14, [R1+0x1b98] ;  /* 0x001b9800010e7983 */ /* 0x002ee80000300a00 */
[----:B------:R0:W-:Y:S04]  /*56960*/  STL.64 [R1+0xce0], R44 ;  /* 0x000ce02c01007387 */ /* 0x0001e80000100a00 */
[----:B------:R1:W-:Y:S04]  /*56970*/  STL.64 [R1+0xce8], R46 ;  /* 0x000ce82e01007387 */ /* 0x0003e80000100a00 */
[----:B0-----:R-:W4:Y:S04]  /*56980*/  LDL.64 R44, [R1+0x8] ;  /* 0x00000800012c7983 */ /* 0x001f280000100a00 */
[----:B-1----:R-:W4:Y:S04]  /*56990*/  LDL.64 R46, [R1] ;  /* 0x00000000012e7983 */ /* 0x002f280000100a00 */
[----:B------:R-:W-:Y:S04]  /*569a0*/  STL [R1+0x3c4c], R24 ;  /* 0x003c4c1801007387 */ /* 0x000fe80000100800 */
[----:B------:R-:W-:Y:S04]  /*569b0*/  STL [R1+0x3c48], R25 ;  /* 0x003c481901007387 */ /* 0x000fe80000100800 */
[----:B------:R0:W-:Y:S04]  /*569c0*/  STL.64 [R1+0xcd0], R8 ;  /* 0x000cd00801007387 */ /* 0x0001e80000100a00 */
[----:B------:R1:W-:Y:S04]  /*569d0*/  STL.64 [R1+0xcd8], R10 ;  /* 0x000cd80a01007387 */ /* 0x0003e80000100a00 */
[----:B0-----:R-:W4:Y:S04]  /*569e0*/  LDL.LU.64 R8, [R1+0x1b80] ;  /* 0x001b800001087983 */ /* 0x001f280000300a00 */
[----:B-1----:R-:W4:Y:S01]  /*569f0*/  LDL.LU.64 R10, [R1+0x1b88] ;  /* 0x001b8800010a7983 */ /* 0x002f220000300a00 */
[----:B------:R-:W-:-:S02]  /*56a00*/  IMAD R6, R6, 0x100, R5 ;  /* 0x0000010006067824 */ /* 0x000fc400078e0205 */
[----:B------:R-:W-:Y:S02]  /*56a10*/  IMAD R5, R52, 0x100, R7 ;  /* 0x0000010034057824 */ /* 0x000fe400078e0207 */
[----:B------:R-:W-:Y:S02]  /*56a20*/  IMAD R4, R54, 0x100, R53 ;  /* 0x0000010036047824 */ /* 0x000fe400078e0235 */
[----:B------:R-:W-:Y:S01]  /*56a30*/  IMAD R0, R0, 0x100, R55 ;  /* 0x0000010000007824 */ /* 0x000fe200078e0237 */
[----:B------:R0:W-:Y:S01]  /*56a40*/  STL [R1+0x3c50], R27 ;  /* 0x003c501b01007387 */ /* 0x0001e20000100800 */
[----:B------:R-:W-:Y:S02]  /*56a50*/  IMAD.MOV.U32 R25, RZ, RZ, R56 ;  /* 0x000000ffff197224 */ /* 0x000fe400078e0038 */
[----:B------:R-:W-:Y:S02]  /*56a60*/  IMAD.MOV.U32 R24, RZ, RZ, R59 ;  /* 0x000000ffff187224 */ /* 0x000fe400078e003b */
[----:B0-----:R-:W-:Y:S01]  /*56a70*/  IMAD.MOV.U32 R27, RZ, RZ, R58 ;  /* 0x000000ffff1b7224 */ /* 0x001fe200078e003a */
[----:B--2---:R-:W-:Y:S01]  /*56a80*/  HMMA.16816.F32 R40, R28, R32, R40 ;  /* 0x000000201c28723c */ /* 0x004fe20000001828 */
[----:B------:R-:W-:-:S02]  /*56a90*/  F2FP.F16.E5M2.UNPACK_B R28, R6 ;  /* 0x00000006ff1c723e */ /* 0x000fc400020004ff */
[----:B------:R-:W-:Y:S02]  /*56aa0*/  F2FP.F16.E5M2.UNPACK_B R29, R5 ;  /* 0x00000005ff1d723e */ /* 0x000fe400020004ff */
[----:B------:R-:W-:Y:S02]  /*56ab0*/  F2FP.F16.E5M2.UNPACK_B R30, R4 ;  /* 0x00000004ff1e723e */ /* 0x000fe400020004ff */
[----:B------:R-:W-:-:S07]  /*56ac0*/  F2FP.F16.E5M2.UNPACK_B R31, R0 ;  /* 0x00000000ff1f723e */ /* 0x000fce00020004ff */
[C---:B---3--:R-:W-:Y:S05]  /*56ad0*/  HMMA.16816.F32 R12, R28.reuse, R56, R12 ;  /* 0x000000381c0c723c */ /* 0x048fea000000180c */
[----:B------:R0:W-:Y:S04]  /*56ae0*/  STL.64 [R1+0x4d0], R40 ;  /* 0x0004d02801007387 */ /* 0x0001e80000100a00 */
[----:B------:R1:W-:Y:S04]  /*56af0*/  STL.64 [R1+0x4d8], R42 ;  /* 0x0004d82a01007387 */ /* 0x0003e80000100a00 */
[----:B------:R-:W2:Y:S04]  /*56b00*/  LDL.LU.64 R4, [R1+0x1b70] ;  /* 0x001b700001047983 */ /* 0x000ea80000300a00 */
[----:B------:R-:W2:Y:S01]  /*56b10*/  LDL.LU.64 R6, [R1+0x1b78] ;  /* 0x001b780001067983 */ /* 0x000ea20000300a00 */
[----:B------:R-:W-:Y:S01]  /*56b20*/  IMAD.MOV.U32 R0, RZ, RZ, R57 ;  /* 0x000000ffff007224 */ /* 0x000fe200078e0039 */
[----:B----4-:R-:W-:Y:S02]  /*56b30*/  HMMA.16816.F32 R8, R28, R58, R8 ;  /* 0x0000003a1c08723c */ /* 0x010fe40000001808 */
[----:B------:R3:W-:Y:S04]  /*56b40*/  STL.64 [R1+0xcc0], R12 ;  /* 0x000cc00c01007387 */ /* 0x0007e80000100a00 */
[----:B------:R4:W-:Y:S04]  /*56b50*/  STL.64 [R1+0xcc8], R14 ;  /* 0x000cc80e01007387 */ /* 0x0009e80000100a00 */
[----:B0-----:R-:W2:Y:S04]  /*56b60*/  LDL.LU.64 R40, [R1+0x1b60] ;  /* 0x001b600001287983 */ /* 0x001ea80000300a00 */
[----:B-1----:R-:W2:Y:S05]  /*56b70*/  LDL.LU.64 R42, [R1+0x1b68] ;  /* 0x001b6800012a7983 */ /* 0x002eaa0000300a00 */
[----:B------:R0:W-:Y:S04]  /*56b80*/  STL.64 [R1+0xcb0], R8 ;  /* 0x000cb00801007387 */ /* 0x0001e80000100a00 */
[----:B------:R1:W-:Y:S04]  /*56b90*/  STL.64 [R1+0xcb8], R10 ;  /* 0x000cb80a01007387 */ /* 0x0003e80000100a00 */
[----:B------:R-:W2:Y:S04]  /*56ba0*/  LDL.LU.64 R56, [R1+0x1b50] ;  /* 0x001b500001387983 */ /* 0x000ea80000300a00 */
[----:B------:R-:W2:Y:S04]  /*56bb0*/  LDL.LU.64 R58, [R1+0x1b58] ;  /* 0x001b5800013a7983 */ /* 0x000ea80000300a00 */
[----:B------:R-:W2:Y:S04]  /*56bc0*/  LDL.LU.64 R52, [R1+0x1b40] ;  /* 0x001b400001347983 */ /* 0x000ea80000300a00 */
[----:B------:R-:W2:Y:S04]  /*56bd0*/  LDL.LU.64 R54, [R1+0x1b48] ;  /* 0x001b480001367983 */ /* 0x000ea80000300a00 */
[----:B---3--:R-:W3:Y:S04]  /*56be0*/  LDL.LU.64 R12, [R1+0x1b30] ;  /* 0x001b3000010c7983 */ /* 0x008ee80000300a00 */
[----:B----4-:R-:W3:Y:S04]  /*56bf0*/  LDL.LU.64 R14, [R1+0x1b38] ;  /* 0x001b3800010e7983 */ /* 0x010ee80000300a00 */
[----:B0-----:R-:W4:Y:S04]  /*56c00*/  LDL.LU.64 R8, [R1+0x1b20] ;  /* 0x001b200001087983 */ /* 0x001f280000300a00 */
[----:B-1----:R-:W4:Y:S01]  /*56c10*/  LDL.LU.64 R10, [R1+0x1b28] ;  /* 0x001b2800010a7983 */ /* 0x002f220000300a00 */
[----:B------:R-:W-:-:S02]  /*56c20*/  IMAD.MOV.U32 R19, RZ, RZ, R44 ;  /* 0x000000ffff137224 */ /* 0x000fc400078e002c */
[----:B------:R-:W-:Y:S02]  /*56c30*/  IMAD.MOV.U32 R21, RZ, RZ, R45 ;  /* 0x000000ffff157224 */ /* 0x000fe400078e002d */
[----:B------:R-:W-:Y:S02]  /*56c40*/  IMAD.MOV.U32 R20, RZ, RZ, R46 ;  /* 0x000000ffff147224 */ /* 0x000fe400078e002e */
[----:B------:R-:W-:Y:S01]  /*56c50*/  IMAD.MOV.U32 R18, RZ, RZ, R47 ;  /* 0x000000ffff127224 */ /* 0x000fe200078e002f */
[C---:B--2---:R-:W-:Y:S08]  /*56c60*/  HMMA.16816.F32 R4, R28.reuse, R44, R4 ;  /* 0x0000002c1c04723c */ /* 0x044ff00000001804 */
[C---:B------:R-:W-:Y:S11]  /*56c70*/  HMMA.16816.F32 R40, R28.reuse, R46, R40 ;  /* 0x0000002e1c28723c */ /* 0x040ff60000001828 */
[----:B------:R0:W-:Y:S04]  /*56c80*/  STL.64 [R1+0xca0], R4 ;  /* 0x000ca00401007387 */ /* 0x0001e80000100a00 */
[----:B------:R1:W-:Y:S04]  /*56c90*/  STL.64 [R1+0xca8], R6 ;  /* 0x000ca80601007387 */ /* 0x0003e80000100a00 */
[----:B0-----:R-:W2:Y:S04]  /*56ca0*/  LDL.LU.64 R4, [R1+0x1b10] ;  /* 0x001b100001047983 */ /* 0x001ea80000300a00 */
[----:B-1----:R-:W2:Y:S01]  /*56cb0*/  LDL.LU.64 R6, [R1+0x1b18] ;  /* 0x001b180001067983 */ /* 0x002ea20000300a00 */
[C---:B------:R-:W-:Y:S03]  /*56cc0*/  HMMA.16816.F32 R56, R28.reuse, R60, R56 ;  /* 0x0000003c1c38723c */ /* 0x040fe60000001838 */
[----:B------:R0:W-:Y:S04]  /*56cd0*/  STL.64 [R1+0xc90], R40 ;  /* 0x000c902801007387 */ /* 0x0001e80000100a00 */
[----:B------:R1:W-:Y:S04]  /*56ce0*/  STL.64 [R1+0xc98], R42 ;  /* 0x000c982a01007387 */ /* 0x0003e80000100a00 */
[----:B0-----:R-:W2:Y:S04]  /*56cf0*/  LDL.LU.64 R40, [R1+0x1b00] ;  /* 0x001b000001287983 */ /* 0x001ea80000300a00 */
[----:B-1----:R-:W2:Y:S04]  /*56d00*/  LDL.LU.64 R42, [R1+0x1b08] ;  /* 0x001b0800012a7983 */ /* 0x002ea80000300a00 */
[----:B------:R-:W2:Y:S04]  /*56d10*/  LDL.LU.64 R44, [R1+0x1af0] ;  /* 0x001af000012c7983 */ /* 0x000ea80000300a00 */
[----:B------:R-:W2:Y:S04]  /*56d20*/  LDL.LU.64 R46, [R1+0x1af8] ;  /* 0x001af800012e7983 */ /* 0x000ea80000300a00 */
[----:B------:R-:W-:Y:S04]  /*56d30*/  STL.64 [R1+0xc80], R56 ;  /* 0x000c803801007387 */ /* 0x000fe80000100a00 */
[----:B------:R0:W-:Y:S04]  /*56d40*/  STL.64 [R1+0xc88], R58 ;  /* 0x000c883a01007387 */ /* 0x0001e80000100a00 */
[----:B0-----:R-:W2:Y:S04]  /*56d50*/  LDL.LU.64 R58, [R1+0x3cd0] ;  /* 0x003cd000013a7983 */ /* 0x001ea80000300a00 */
[----:B------:R-:W3:Y:S01]  /*56d60*/  LDL.LU.64 R56, [R1+0x3cc8] ;  /* 0x003cc80001387983 */ /* 0x000ee20000300a00 */
[----:B--2---:R-:W-:-:S15]  /*56d70*/  HMMA.16816.F32 R52, R28, R58, R52 ;  /* 0x0000003a1c34723c */ /* 0x004fde0000001834 */
[----:B------:R-:W-:-:S04]  /*56d80*/  NOP ;  /* 0x0000000000007918 */ /* 0x000fc80000000000 */
[----:B------:R-:W-:Y:S04]  /*56d90*/  STL.64 [R1+0xc70], R52 ;  /* 0x000c703401007387 */ /* 0x000fe80000100a00 */
[----:B------:R0:W-:Y:S04]  /*56da0*/  STL.64 [R1+0xc78], R54 ;  /* 0x000c783601007387 */ /* 0x0001e80000100a00 */
[----:B0-----:R-:W4:Y:S04]  /*56db0*/  LDL.LU.64 R54, [R1+0x3cc0] ;  /* 0x003cc00001367983 */ /* 0x001f280000300a00 */
[----:B------:R-:W2:Y:S01]  /*56dc0*/  LDL.LU.64 R52, [R1+0x3cb8] ;  /* 0x003cb80001347983 */ /* 0x000ea20000300a00 */
[C---:B---3--:R-:W-:Y:S08]  /*56dd0*/  HMMA.16816.F32 R12, R28.reuse, R56, R12 ;  /* 0x000000381c0c723c */ /* 0x048ff0000000180c */
[C---:B------:R-:W-:Y:S08]  /*56de0*/  HMMA.16816.F32 R40, R28.reuse, R50, R40 ;  /* 0x000000321c28723c */ /* 0x040ff00000001828 */
[C---:B------:R-:W-:Y:S03]  /*56df0*/  HMMA.16816.F32 R44, R28.reuse, R48, R44 ;  /* 0x000000301c2c723c */ /* 0x040fe6000000182c */
[----:B------:R0:W-:Y:S04]  /*56e00*/  STL.64 [R1+0xc60], R12 ;  /* 0x000c600c01007387 */ /* 0x0001e80000100a00 */
[----:B------:R1:W-:Y:S04]  /*56e10*/  STL.64 [R1+0xc68], R14 ;  /* 0x000c680e01007387 */ /* 0x0003e80000100a00 */
[----:B0-----:R-:W3:Y:S04]  /*56e20*/  LDL.LU.64 R12, [R1+0x1ac0] ;  /* 0x001ac000010c7983 */ /* 0x001ee80000300a00 */
[----:B-1----:R-:W3:Y:S01]  /*56e30*/  LDL.LU.64 R14, [R1+0x1ac8] ;  /* 0x001ac800010e7983 */ /* 0x002ee20000300a00 */
[C---:B----4-:R-:W-:Y:S08]  /*56e40*/  HMMA.16816.F32 R8, R28.reuse, R54, R8 ;  /* 0x000000361c08723c */ /* 0x050ff00000001808 */
[C---:B--2---:R-:W-:Y:S11]  /*56e50*/  HMMA.16816.F32 R4, R28.reuse, R52, R4 ;  /* 0x000000341c04723c */ /* 0x044ff60000001804 */
[----:B------:R0:W-:Y:S04]  /*56e60*/  STL.64 [R1+0xc50], R8 ;  /* 0x000c500801007387 */ /* 0x0001e80000100a00 */
[----:B------:R1:W-:Y:S04]  /*56e70*/  STL.64 [R1+0xc58], R10 ;  /* 0x000c580a01007387 */ /* 0x0003e80000100a00 */
[----:B0-----:R-:W2:Y:S04]  /*56e80*/  LDL.LU.64 R8, [R1+0x1ab0] ;  /* 0x001ab00001087983 */ /* 0x001ea80000300a00 */
[----:B-1----:R-:W2:Y:S04]  /*56e90*/  LDL.LU.64 R10, [R1+0x1ab8] ;  /* 0x001ab800010a7983 */ /* 0x002ea80000300a00 */
[----:B------:R0:W-:Y:S04]  /*56ea0*/  STL.64 [R1+0xc40], R4 ;  /* 0x000c400401007387 */ /* 0x0001e80000100a00 */
[----:B------:R1:W-:Y:S04]  /*56eb0*/  STL.64 [R1+0xc48], R6 ;  /* 0x000c480601007387 */ /* 0x0003e80000100a00 */
[----:B0-----:R-:W4:Y:S04]  /*56ec0*/  LDL.LU.64 R4, [R1+0x1aa0] ;  /* 0x001aa00001047983 */ /* 0x001f280000300a00 */
[----:B-1----:R-:W4:Y:S04]  /*56ed0*/  LDL.LU.64 R6, [R1+0x1aa8] ;  /* 0x001aa80001067983 */ /* 0x002f280000300a00 */
[----:B------:R-:W-:Y:S04]  /*56ee0*/  STL.64 [R1+0x3c38], R54 ;  /* 0x003c383601007387 */ /* 0x000fe80000100a00 */
[----:B------:R0:W-:Y:S04]  /*56ef0*/  STL.64 [R1+0x3c30], R52 ;  /* 0x003c303401007387 */ /* 0x0001e80000100a00 */
[----:B0-----:R-:W2:Y:S04]  /*56f00*/  LDL.LU.64 R52, [R1+0x1ad0] ;  /* 0x001ad00001347983 */ /* 0x001ea80000300a00 */
[----:B------:R-:W2:Y:S04]  /*56f10*/  LDL.LU.64 R54, [R1+0x1ad8] ;  /* 0x001ad80001367983 */ /* 0x000ea80000300a00 */
[----:B------:R-:W-:Y:S04]  /*56f20*/  STL.64 [R1+0xc30], R40 ;  /* 0x000c302801007387 */ /* 0x000fe80000100a00 */
[----:B------:R0:W-:Y:S04]  /*56f30*/  STL.64 [R1+0xc38], R42 ;  /* 0x000c382a01007387 */ /* 0x0001e80000100a00 */
[----:B0-----:R-:W3:Y:S04]  /*56f40*/  LDL.LU.64 R42, [R1+0x3cb0] ;  /* 0x003cb000012a7983 */ /* 0x001ee80000300a00 */
[----:B------:R-:W2:Y:S04]  /*56f50*/  LDL.LU.64 R40, [R1+0x3ca8] ;  /* 0x003ca80001287983 */ /* 0x000ea80000300a00 */
        /* <DEDUP_REMOVED lines=8> */
[C---:B---3--:R-:W-:Y:S08]  /*56fe0*/  HMMA.16816.F32 R12, R28.reuse, R42, R12 ;  /* 0x0000002a1c0c723c */ /* 0x048ff0000000180c */
[C---:B--2---:R-:W-:Y:S08]  /*56ff0*/  HMMA.16816.F32 R8, R28.reuse, R40, R8 ;  /* 0x000000281c08723c */ /* 0x044ff00000001808 */
[----:B----4-:R-:W-:-:S15]  /*57000*/  HMMA.16816.F32 R48, R28, R46, R48 ;  /* 0x0000002e1c30723c */ /* 0x010fde0000001830 */
[----:B------:R-:W-:-:S04]  /*57010*/  NOP ;  /* 0x0000000000007918 */ /* 0x000fc80000000000 */
[----:B------:R-:W-:Y:S04]  /*57020*/  STL.64 [R1+0xc10], R48 ;  /* 0x000c103001007387 */ /* 0x000fe80000100a00 */
[----:B------:R0:W-:Y:S02]  /*57030*/  STL.64 [R1+0xc18], R50 ;  /* 0x000c183201007387 */ /* 0x0001e40000100a00 */
[----:B0-----:R-:W-:Y:S02]  /*57040*/  HMMA.16816.F32 R48, R28, R44, R52 ;  /* 0x0000002c1c30723c */ /* 0x001fe40000001834 */
[----:B------:R-:W-:Y:S04]  /*57050*/  STL.64 [R1+0x3bf8], R46 ;  /* 0x003bf82e01007387 */ /* 0x000fe80000100a00 */
[----:B------:R0:W-:-:S13]  /*57060*/  STL.64 [R1+0x3bf0], R44 ;  /* 0x003bf02c01007387 */ /* 0x0001da0000100a00 */
[----:B------:R-:W-:Y:S04]  /*57070*/  STL.64 [R1+0xc00], R48 ;  /* 0x000c003001007387 */ /* 0x000fe80000100a00 */
[----:B------:R-:W-:Y:S04]  /*57080*/  STL.64 [R1+0xc08], R50 ;  /* 0x000c083201007387 */ /* 0x000fe80000100a00 */
[----:B0-----:R-:W2:Y:S04]  /*57090*/  LDL.LU.64 R44, [R1+0x1a90] ;  /* 0x001a9000012c7983 */ /* 0x001ea80000300a00 */
[----:B------:R-:W2:Y:S04]  /*570a0*/  LDL.LU.64 R46, [R1+0x1a98] ;  /* 0x001a9800012e7983 */ /* 0x000ea80000300a00 */
[----:B------:R-:W-:Y:S04]  /*570b0*/  STL.64 [R1+0x3bd8], R42 ;  /* 0x003bd82a01007387 */ /* 0x000fe80000100a00 */
[----:B------:R-:W-:Y:S04]  /*570c0*/  STL.64 [R1+0xbf0], R12 ;  /* 0x000bf00c01007387 */ /* 0x000fe80000100a00 */
[----:B------:R-:W-:Y:S04]  /*570d0*/  STL.64 [R1+0xbf8], R14 ;  /* 0x000bf80e01007387 */ /* 0x000fe80000100a00 */
[----:B------:R-:W-:Y:S04]  /*570e0*/  STL.64 [R1+0x3bd0], R40 ;  /* 0x003bd02801007387 */ /* 0x000fe80000100a00 */
[----:B------:R-:W-:Y:S04]  /*570f0*/  STL.64 [R1+0xbe0], R8 ;  /* 0x000be00801007387 */ /* 0x000fe80000100a00 */
[----:B------:R0:W-:Y:S02]  /*57100*/  STL.64 [R1+0xbe8], R10 ;  /* 0x000be80a01007387 */ /* 0x0001e40000100a00 */
[----:B0-----:R-:W-:Y:S02]  /*57110*/  HMMA.16816.F32 R8, R28, R38, R4 ;  /* 0x000000261c08723c */ /* 0x001fe40000001804 */
[----:B------:R-:W3:Y:S04]  /*57120*/  LDL.LU.64 R4, [R1+0x1a80] ;  /* 0x001a800001047983 */ /* 0x000ee80000300a00 */
[----:B------:R-:W3:-:S13]  /*57130*/  LDL.LU.64 R6, [R1+0x1a88] ;  /* 0x001a880001067983 */ /* 0x000eda0000300a00 */
[----:B------:R0:W-:Y:S04]  /*57140*/  STL.64 [R1+0xbd0], R8 ;  /* 0x000bd00801007387 */ /* 0x0001e80000100a00 */
[----:B------:R1:W-:Y:S04]  /*57150*/  STL.64 [R1+0xbd8], R10 ;  /* 0x000bd80a01007387 */ /* 0x0003e80000100a00 */
[----:B------:R-:W4:Y:S04]  /*57160*/  LDL.LU.64 R12, [R1+0x1a60] ;  /* 0x001a6000010c7983 */ /* 0x000f280000300a00 */
[----:B------:R-:W4:Y:S04]  /*57170*/  LDL.LU.64 R14, [R1+0x1a68] ;  /* 0x001a6800010e7983 */ /* 0x000f280000300a00 */
[----:B0-----:R-:W4:Y:S04]  /*57180*/  LDL.LU.64 R8, [R1+0x1a50] ;  /* 0x001a500001087983 */ /* 0x001f280000300a00 */
[----:B-1----:R-:W4:Y:S04]  /*57190*/  LDL.LU.64 R10, [R1+0x1a58] ;  /* 0x001a5800010a7983 */ /* 0x002f280000300a00 */
[----:B------:R-:W4:Y:S04]  /*571a0*/  LDL.LU.64 R52, [R1+0x1a40] ;  /* 0x001a400001347983 */ /* 0x000f280000300a00 */
[----:B------:R-:W4:Y:S04]  /*571b0*/  LDL.LU.64 R54, [R1+0x1a48] ;  /* 0x001a480001367983 */ /* 0x000f280000300a00 */
[----:B------:R-:W4:Y:S04]  /*571c0*/  LDL.LU.64 R48, [R1+0x1a30] ;  /* 0x001a300001307983 */ /* 0x000f280000300a00 */
[----:B------:R-:W4:Y:S04]  /*571d0*/  LDL.LU.64 R50, [R1+0x1a38] ;  /* 0x001a380001327983 */ /* 0x000f280000300a00 */
[----:B------:R-:W4:Y:S04]  /*571e0*/  LDL.LU.64 R40, [R1+0x1a20] ;  /* 0x001a200001287983 */ /* 0x000f280000300a00 */
[----:B------:R-:W4:Y:S01]  /*571f0*/  LDL.LU.64 R42, [R1+0x1a28] ;  /* 0x001a2800012a7983 */ /* 0x000f220000300a00 */
[C---:B--2---:R-:W-:Y:S08]  /*57200*/  HMMA.16816.F32 R44, R28.reuse, R36, R44 ;  /* 0x000000241c2c723c */ /* 0x044ff0000000182c */
[C---:B---3--:R-:W-:Y:S11]  /*57210*/  HMMA.16816.F32 R4, R28.reuse, R34, R4 ;  /* 0x000000221c04723c */ /* 0x048ff60000001804 */
[----:B------:R0:W-:Y:S04]  /*57220*/  STL.64 [R1+0xbc0], R44 ;  /* 0x000bc02c01007387 */ /* 0x0001e80000100a00 */
[----:B------:R1:W-:Y:S04]  /*57230*/  STL.64 [R1+0xbc8], R46 ;  /* 0x000bc82e01007387 */ /* 0x0003e80000100a00 */
[----:B0-----:R-:W2:Y:S04]  /*57240*/  LDL.LU.64 R44, [R1+0x1a10] ;  /* 0x001a1000012c7983 */ /* 0x001ea80000300a00 */
[----:B-1----:R-:W2:Y:S04]  /*57250*/  LDL.LU.64 R46, [R1+0x1a18] ;  /* 0x001a1800012e7983 */ /* 0x002ea80000300a00 */
[----:B------:R-:W-:Y:S04]  /*57260*/  STL.64 [R1+0x3bb8], R38 ;  /* 0x003bb82601007387 */ /* 0x000fe80000100a00 */
[----:B------:R0:W-:Y:S04]  /*57270*/  STL.64 [R1+0x3bb0], R36 ;  /* 0x003bb02401007387 */ /* 0x0001e80000100a00 */
[----:B0-----:R-:W3:Y:S04]  /*57280*/  LDL.LU.64 R36, [R1+0x1a70] ;  /* 0x001a700001247983 */ /* 0x001ee80000300a00 */
[----:B------:R-:W3:Y:S04]  /*57290*/  LDL.LU.64 R38, [R1+0x1a78] ;  /* 0x001a780001267983 */ /* 0x000ee80000300a00 */
[----:B------:R-:W-:Y:S04]  /*572a0*/  STL.64 [R1+0xbb0], R4 ;  /* 0x000bb00401007387 */ /* 0x000fe80000100a00 */
[----:B------:R0:W-:Y:S04]  /*572b0*/  STL.64 [R1+0xbb8], R6 ;  /* 0x000bb80601007387 */ /* 0x0001e80000100a00 */
[----:B0-----:R-:W2:Y:S04]  /*572c0*/  LDL.LU.64 R6, [R1+0x3c90] ;  /* 0x003c900001067983 */ /* 0x001ea80000300a00 */
[----:B------:R-:W4:Y:S01]  /*572d0*/  LDL.LU.64 R4, [R1+0x3c88] ;  /* 0x003c880001047983 */ /* 0x000f220000300a00 */
[C---:B---3--:R-:W-:Y:S08]  /*572e0*/  HMMA.16816.F32 R36, R28.reuse, R2, R36 ;  /* 0x000000021c24723c */ /* 0x048ff00000001824 */
[C---:B----4-:R-:W-:Y:S08]  /*572f0*/  HMMA.16816.F32 R12, R28.reuse, R4, R12 ;  /* 0x000000041c0c723c */ /* 0x050ff0000000180c */
[C---:B--2---:R-:W-:Y:S03]  /*57300*/  HMMA.16816.F32 R8, R28.reuse, R6, R8 ;  /* 0x000000061c08723c */ /* 0x044fe60000001808 */
[----:B------:R0:W-:Y:S04]  /*57310*/  STL.64 [R1+0xba0], R36 ;  /* 0x000ba02401007387 */ /* 0x0001e80000100a00 */
[----:B------:R1:W-:Y:S04]  /*57320*/  STL.64 [R1+0xba8], R38 ;  /* 0x000ba82601007387 */ /* 0x0003e80000100a00 */
[----:B0-----:R-:W2:Y:S04]  /*57330*/  LDL.LU.64 R36, [R1+0x1a00] ;  /* 0x001a000001247983 */ /* 0x001ea80000300a00 */
[----:B-1----:R-:W2:Y:S04]  /*57340*/  LDL.LU.64 R38, [R1+0x1a08] ;  /* 0x001a080001267983 */ /* 0x002ea80000300a00 */
[----:B------:R-:W-:Y:S04]  /*57350*/  STL.64 [R1+0xb90], R12 ;  /* 0x000b900c01007387 */ /* 0x000fe80000100a00 */
[----:B------:R0:W-:Y:S04]  /*57360*/  STL.64 [R1+0xb98], R14 ;  /* 0x000b980e01007387 */ /* 0x0001e80000100a00 */
[----:B0-----:R-:W3:Y:S04]  /*57370*/  LDL.LU.64 R14, [R1+0x3c80] ;  /* 0x003c8000010e7983 */ /* 0x001ee80000300a00 */
[----:B------:R-:W4:Y:S04]  /*57380*/  LDL.LU.64 R12, [R1+0x3c78] ;  /* 0x003c7800010c7983 */ /* 0x000f280000300a00 */
[----:B------:R-:W-:Y:S04]  /*57390*/  STL.64 [R1+0xb80], R8 ;  /* 0x000b800801007387 */ /* 0x000fe80000100a00 */
[----:B------:R0:W-:Y:S04]  /*573a0*/  STL.64 [R1+0xb88], R10 ;  /* 0x000b880a01007387 */ /* 0x0001e80000100a00 */
[----:B0-----:R-:W2:Y:S04]  /*573b0*/  LDL.LU.64 R10, [R1+0x3c70] ;  /* 0x003c7000010a7983 */ /* 0x001ea80000300a00 */
[----:B------:R-:W2:Y:S04]  /*573c0*/  LDL.LU.64 R8, [R1+0x3c68] ;  /* 0x003c680001087983 */ /* 0x000ea80000300a00 */
        /* <DEDUP_REMOVED lines=9> */
[----:B------:R4:W-:Y:S02]  /*57460*/  STL.64 [R1+0xb68], R6 ;  /* 0x000b680601007387 */ /* 0x0009e40000100a00 */
[----:B----4-:R-:W-:Y:S02]  /*57470*/  HMMA.16816.F32 R4, R28, R12, R40 ;  /* 0x0000000c1c04723c */ /* 0x010fe40000001828 */
[----:B------:R-:W2:Y:S04]  /*57480*/  LDL.LU.64 R40, [R1+0x19f0] ;  /* 0x0019f00001287983 */ /* 0x000ea80000300a00 */
[----:B------:R-:W2:-:S13]  /*57490*/  LDL.LU.64 R42, [R1+0x19f8] ;  /* 0x0019f800012a7983 */ /* 0x000e9a0000300a00 */
[----:B------:R-:W-:Y:S04]  /*574a0*/  STL.64 [R1+0xb50], R4 ;  /* 0x000b500401007387 */ /* 0x000fe80000100a00 */
[----:B------:R3:W-:Y:S02]  /*574b0*/  STL.64 [R1+0xb58], R6 ;  /* 0x000b580601007387 */ /* 0x0007e40000100a00 */
[----:B---3--:R-:W-:Y:S01]  /*574c0*/  HMMA.16816.F32 R4, R28, R14, R44 ;  /* 0x0000000e1c04723c */ /* 0x008fe2000000182c */
[----:B------:R-:W-:Y:S02]  /*574d0*/  IMAD.MOV.U32 R54, RZ, RZ, R20 ;  /* 0x000000ffff367224 */ /* 0x000fe400078e0014 */
[----:B------:R-:W3:Y:S01]  /*574e0*/  LDL.LU R20, [R1+0x3c60] ;  /* 0x003c600001147983 */ /* 0x000ee20000300800 */
[----:B------:R-:W-:-:S02]  /*574f0*/  IMAD.MOV.U32 R55, RZ, RZ, R18 ;  /* 0x000000ffff377224 */ /* 0x000fc400078e0012 */
[----:B------:R-:W-:-:S13]  /*57500*/  IMAD.MOV.U32 R52, RZ, RZ, R19 ;  /* 0x000000ffff347224 */ /* 0x000fda00078e0013 */
[----:B------:R-:W-:Y:S04]  /*57510*/  STL.64 [R1+0xb40], R4 ;  /* 0x000b400401007387 */ /* 0x000fe80000100a00 */
[----:B------:R0:W-:Y:S04]  /*57520*/  STL.64 [R1+0xb48], R6 ;  /* 0x000b480601007387 */ /* 0x0001e80000100a00 */
[----:B------:R-:W2:Y:S04]  /*57530*/  LDL.LU R18, [R1+0x3c5c] ;  /* 0x003c5c0001127983 */ /* 0x000ea80000300800 */
[----:B------:R-:W-:Y:S04]  /*57540*/  STL.64 [R1+0x3b38], R14 ;  /* 0x003b380e01007387 */ /* 0x000fe80000100a00 */
[----:B------:R1:W-:Y:S04]  /*57550*/  STL.64 [R1+0x3b30], R12 ;  /* 0x003b300c01007387 */ /* 0x0003e80000100a00 */
[----:B------:R-:W2:Y:S01]  /*57560*/  LDL.LU R19, [R1+0x3c58] ;  /* 0x003c580001137983 */ /* 0x000ea20000300800 */
[----:B0-----:R-:W-:Y:S01]  /*57570*/  HMMA.16816.F32 R4, R28, R16, R36 ;  /* 0x000000101c04723c */ /* 0x001fe20000001824 */
[----:B------:R-:W-:-:S02]  /*57580*/  IMAD.MOV.U32 R53, RZ, RZ, R21 ;  /* 0x000000ffff357224 */ /* 0x000fc400078e0015 */
[----:B------:R-:W-:-:S15]  /*57590*/  IMAD.MOV.U32 R50, RZ, RZ, R27 ;  /* 0x000000ffff327224 */ /* 0x000fde00078e001b */
[----:B------:R-:W-:Y:S01]  /*575a0*/  NOP ;  /* 0x0000000000007918 */ /* 0x000fe20000000000 */
[----:B------:R0:W-:Y:S04]  /*575b0*/  STL.64 [R1+0xb30], R4 ;  /* 0x000b300401007387 */ /* 0x0001e80000100a00 */
[----:B------:R4:W-:Y:S04]  /*575c0*/  STL.64 [R1+0xb38], R6 ;  /* 0x000b380601007387 */ /* 0x0009e80000100a00 */
[----:B------:R-:W3:Y:S04]  /*575d0*/  LDL.LU R21, [R1+0x3c54] ;  /* 0x003c540001157983 */ /* 0x000ee80000300800 */
[----:B------:R-:W3:Y:S04]  /*575e0*/  LDL.LU.64 R36, [R1+0x19e0] ;  /* 0x0019e00001247983 */ /* 0x000ee80000300a00 */
[----:B------:R-:W3:Y:S04]  /*575f0*/  LDL.LU.64 R38, [R1+0x19e8] ;  /* 0x0019e80001267983 */ /* 0x000ee80000300a00 */
[----:B-1----:R-:W3:Y:S04]  /*57600*/  LDL.LU.64 R12, [R1+0x19d0] ;  /* 0x0019d000010c7983 */ /* 0x002ee80000300a00 */
[----:B------:R-:W3:Y:S04]  /*57610*/  LDL.LU.64 R14, [R1+0x19d8] ;  /* 0x0019d800010e7983 */ /* 0x000ee80000300a00 */
[----:B------:R-:W3:Y:S04]  /*57620*/  LDL.LU.64 R8, [R1+0x19c0] ;  /* 0x0019c00001087983 */ /* 0x000ee80000300a00 */
[----:B------:R-:W3:Y:S04]  /*57630*/  LDL.LU.64 R10, [R1+0x19c8] ;  /* 0x0019c800010a7983 */ /* 0x000ee80000300a00 */
[----:B0-----:R-:W3:Y:S04]  /*57640*/  LDL.LU.64 R4, [R1+0x19b0] ;  /* 0x0019b00001047983 */ /* 0x001ee80000300a00 */
[----:B----4-:R-:W4:Y:S01]  /*57650*/  LDL.LU.64 R6, [R1+0x19b8] ;  /* 0x0019b80001067983 */ /* 0x010f220000300a00 */
[----:B------:R-:W-:-:S02]  /*57660*/  IMAD.MOV.U32 R51, RZ, RZ, R24 ;  /* 0x000000ffff337224 */ /* 0x000fc400078e0018 */
[----:B------:R-:W-:Y:S01]  /*57670*/  IMAD.MOV.U32 R48, RZ, RZ, R25 ;  /* 0x000000ffff307224 */ /* 0x000fe200078e0019 */
[----:B--2---:R-:W-:Y:S01]  /*57680*/  HMMA.16816.F32 R44, R28, R18, R40 ;  /* 0x000000121c2c723c */ /* 0x004fe20000001828 */
[----:B------:R-:W2:Y:S04]  /*57690*/  LDL.LU R40, [R1+0xad8] ;  /* 0x000ad80001287983 */ /* 0x000ea80000300800 */
[----:B------:R-:W2:-:S14]  /*576a0*/  LDL.LU R41, [R1+0x1fd4] ;  /* 0x001fd40001297983 */ /* 0x000e9c0000300800 */
[----:B------:R-:W-:Y:S04]  /*576b0*/  STL.64 [R1+0xb20], R44 ;  /* 0x000b202c01007387 */ /* 0x000fe80000100a00 */
[----:B------:R-:W-:Y:S04]  /*576c0*/  STL.64 [R1+0xb28], R46 ;  /* 0x000b282e01007387 */ /* 0x000fe80000100a00 */
[----:B------:R-:W2:Y:S04]  /*576d0*/  LDL.LU R42, [R1+0x1fd0] ;  /* 0x001fd000012a7983 */ /* 0x000ea80000300800 */
[----:B------:R-:W2:Y:S04]  /*576e0*/  LDL.LU R43, [R1+0x1fdc] ;  /* 0x001fdc00012b7983 */ /* 0x000ea80000300800 */
[----:B------:R-:W4:Y:S04]  /*576f0*/  LDL.LU R27, [R1+0x3c50] ;  /* 0x003c5000011b7983 */ /* 0x000f280000300800 */
[----:B------:R-:W2:Y:S04]  /*57700*/  LDL.LU R24, [R1+0x3c4c] ;  /* 0x003c4c0001187983 */ /* 0x000ea80000300800 */
[----:B------:R-:W2:Y:S01]  /*57710*/  LDL.LU R25, [R1+0x3c48] ;  /* 0x003c480001197983 */ /* 0x000ea20000300800 */
[----:B------:R-:W-:-:S03]  /*57720*/  IMAD.MOV.U32 R49, RZ, RZ, R0 ;  /* 0x000000ffff317224 */ /* 0x000fc600078e0000 */
[----:B------:R-:W4:Y:S04]  /*57730*/  LDL.LU R0, [R1+0x3c44] ;  /* 0x003c440001007983 */ /* 0x000f280000300800 */
[----:B------:R-:W-:Y:S04]  /*57740*/  STL.64 [R1+0x3b48], R18 ;  /* 0x003b481201007387 */ /* 0x000fe80000100a00 */
[----:B------:R0:W-:Y:S01]  /*57750*/  STL.64 [R1+0x3b40], R16 ;  /* 0x003b401001007387 */ /* 0x0001e20000100a00 */
[C---:B---3--:R-:W-:Y:S08]  /*57760*/  HMMA.16816.F32 R12, R28.reuse, R22, R12 ;  /* 0x000000161c0c723c */ /* 0x048ff0000000180c */
[----:B0-----:R-:W-:Y:S01]  /*57770*/  HMMA.16816.F32 R16, R28, R20, R36 ;  /* 0x000000141c10723c */ /* 0x001fe20000001824 */
[----:B------:R-:W-:-:S15]  /*57780*/  STL.64 [R1+0x3b68], R22 ;  /* 0x003b681601007387 */ /* 0x000fde0000100a00 */
[----:B------:R-:W-:-:S03]  /*57790*/  NOP ;  /* 0x0000000000007918 */ /* 0x000fc60000000000 */
[----:B------:R-:W-:Y:S04]  /*577a0*/  STL.64 [R1+0xb10], R16 ;  /* 0x000b101001007387 */ /* 0x000fe80000100a00 */
[----:B------:R-:W-:Y:S04]  /*577b0*/  STL.64 [R1+0xb18], R18 ;  /* 0x000b181201007387 */ /* 0x000fe80000100a00 */
[----:B------:R0:W-:Y:S04]  /*577c0*/  STL.64 [R1+0x3b60], R20 ;  /* 0x003b601401007387 */ /* 0x0001e80000100a00 */
[----:B------:R1:W-:Y:S04]  /*577d0*/  STL.64 [R1+0xb00], R12 ;  /* 0x000b000c01007387 */ /* 0x0003e80000100a00 */
[----:B------:R3:W-:Y:S04]  /*577e0*/  STL.64 [R1+0xb08], R14 ;  /* 0x000b080e01007387 */ /* 0x0007e80000100a00 */
[----:B------:R-:W3:Y:S01]  /*577f0*/  LDL.LU.64 R44, [R1+0x520] ;  /* 0x00052000012c7983 */ /* 0x000ee20000300a00 */
[C---:B--2---:R-:W-:Y:S08]  /*57800*/  HMMA.16816.F32 R8, R28.reuse, R24, R8 ;  /* 0x000000181c08723c */ /* 0x044ff00000001808 */
[----:B----4-:R-:W-:Y:S11]  /*57810*/  HMMA.16816.F32 R4, R28, R26, R4 ;  /* 0x0000001a1c04723c */ /* 0x010ff60000001804 */
[----:B------:R2:W-:Y:S04]  /*57820*/  STL.64 [R1+0xaf0], R8 ;  /* 0x000af00801007387 */ /* 0x0005e80000100a00 */
[----:B------:R4:W-:Y:S04]  /*57830*/  STL.64 [R1+0xaf8], R10 ;  /* 0x000af80a01007387 */ /* 0x0009e80000100a00 */
[----:B------:R-:W4:Y:S04]  /*57840*/  LDL.LU.64 R46, [R1+0x528] ;  /* 0x00052800012e7983 */ /* 0x000f280000300a00 */
[----:B------:R0:W-:Y:S04]  /*57850*/  STL.64 [R1+0xae0], R4 ;  /* 0x000ae00401007387 */ /* 0x0001e80000100a00 */
[----:B------:R0:W-:Y:S04]  /*57860*/  STL.64 [R1+0xae8], R6 ;  /* 0x000ae80601007387 */ /* 0x0001e80000100a00 */
[----:B------:R-:W4:Y:S04]  /*57870*/  LDL.LU.64 R36, [R1+0x19a0] ;  /* 0x0019a00001247983 */ /* 0x000f280000300a00 */
[----:B------:R-:W4:Y:S04]  /*57880*/  LDL.LU.64 R38, [R1+0x19a8] ;  /* 0x0019a80001267983 */ /* 0x000f280000300a00 */
[----:B0-----:R-:W4:Y:S04]  /*57890*/  LDL.LU.64 R20, [R1+0x1990] ;  /* 0x0019900001147983 */ /* 0x001f280000300a00 */
[----:B------:R-:W4:Y:S04]  /*578a0*/  LDL.LU.64 R22, [R1+0x1998] ;  /* 0x0019980001167983 */ /* 0x000f280000300a00 */
[----:B------:R-:W4:Y:S04]  /*578b0*/  LDL.LU.64 R16, [R1+0x1980] ;  /* 0x0019800001107983 */ /* 0x000f280000300a00 */
[----:B------:R-:W4:Y:S04]  /*578c0*/  LDL.LU.64 R18, [R1+0x1988] ;  /* 0x0019880001127983 */ /* 0x000f280000300a00 */
[----:B-1----:R-:W4:Y:S04]  /*578d0*/  LDL.LU.64 R12, [R1+0x1970] ;  /* 0x00197000010c7983 */ /* 0x002f280000300a00 */
[----:B---3--:R-:W3:Y:S04]  /*578e0*/  LDL.LU.64 R14, [R1+0x1978] ;  /* 0x00197800010e7983 */ /* 0x008ee80000300a00 */
[----:B--2---:R-:W2:Y:S04]  /*578f0*/  LDL.LU.64 R8, [R1+0x1960] ;  /* 0x0019600001087983 */ /* 0x004ea80000300a00 */
[----:B----4-:R-:W2:Y:S04]  /*57900*/  LDL.LU.64 R10, [R1+0x1968] ;  /* 0x00196800010a7983 */ /* 0x010ea80000300a00 */
[----:B------:R-:W4:Y:S04]  /*57910*/  LDL.LU.64 R4, [R1+0x1950] ;  /* 0x0019500001047983 */ /* 0x000f280000300a00 */
[----:B------:R-:W4:Y:S04]  /*57920*/  LDL.LU.64 R6, [R1+0x1958] ;  /* 0x0019580001067983 */ /* 0x000f280000300a00 */
[----:B------:R0:W-:Y:S04]  /*57930*/  STL.64 [R1+0x3b88], R26 ;  /* 0x003b881a01007387 */ /* 0x0001e80000100a00 */
[----:B0-----:R-:W2:Y:S04]  /*57940*/  LDL.LU R26, [R1+0x1fcc] ;  /* 0x001fcc00011a7983 */ /* 0x001ea80000300800 */
[----:B------:R-:W2:Y:S04]  /*57950*/  LDL.LU R27, [R1+0x1fc8] ;  /* 0x001fc800011b7983 */ /* 0x000ea80000300800 */
[----:B------:R0:W-:Y:S04]  /*57960*/  STL.64 [R1+0x3b80], R24 ;  /* 0x003b801801007387 */ /* 0x0001e80000100a00 */
[----:B0-----:R-:W3:Y:S01]  /*57970*/  LDL.LU R25, [R1+0xadc] ;  /* 0x000adc0001197983 */ /* 0x001ee20000300800 */
[----:B------:R-:W-:-:S03]  /*57980*/  IMAD R24, R0, 0x100, R43 ;  /* 0x0000010000187824 */ /* 0x000fc600078e022b */
[----:B------:R-:W4:Y:S04]  /*57990*/  LDL.LU R0, [R1+0x3c40] ;  /* 0x003c400001007983 */ /* 0x000f280000300800 */
[----:B------:R-:W-:Y:S04]  /*579a0*/  STL.64 [R1+0x3b98], R34 ;  /* 0x003b982201007387 */ /* 0x000fe80000100a00 */
[----:B------:R-:W-:Y:S01]  /*579b0*/  STL.64 [R1+0x3b90], R32 ;  /* 0x003b902001007387 */ /* 0x000fe20000100a00 */
[----:B------:R-:W-:-:S15]  /*579c0*/  HMMA.16816.F32 R28, R28, R32, R44 ;  /* 0x000000201c1c723c */ /* 0x000fde000000182c */
[----:B------:R-:W-:-:S04]  /*579d0*/  NOP ;  /* 0x0000000000007918 */ /* 0x000fc80000000000 */
[----:B------:R-:W-:Y:S04]  /*579e0*/  STL.64 [R1+0x4c0], R28 ;  /* 0x0004c01c01007387 */ /* 0x000fe80000100a00 */
[----:B------:R0:W-:Y:S01]  /*579f0*/  STL.64 [R1+0x4c8], R30 ;  /* 0x0004c81e01007387 */ /* 0x0001e20000100a00 */
[----:B--2---:R-:W-:Y:S01]  /*57a00*/  IMAD R26, R27, 0x100, R26 ;  /* 0x000001001b1a7824 */ /* 0x004fe200078e021a */
[----:B0-----:R-:W-:-:S04]  /*57a10*/  F2FP.F16.E5M2.UNPACK_B R31, R24 ;  /* 0x00000018ff1f723e */ /* 0x001fc800020004ff */
[----:B------:R-:W-:Y:S01]  /*57a20*/  F2FP.F16.E5M2.UNPACK_B R29, R26 ;  /* 0x0000001aff1d723e */ /* 0x000fe200020004ff */
[----:B---3--:R-:W-:Y:S02]  /*57a30*/  IMAD R40, R40, 0x100, R25 ;  /* 0x0000010028287824 */ /* 0x008fe400078e0219 */
[----:B------:R-:W-:-:S03]  /*57a40*/  IMAD R25, R42, 0x100, R41 ;  /* 0x000001002a197824 */ /* 0x000fc600078e0229 */
[----:B------:R-:W-:Y:S02]  /*57a50*/  F2FP.F16.E5M2.UNPACK_B R28, R40 ;  /* 0x00000028ff1c723e */ /* 0x000fe400020004ff */
[----:B------:R-:W-:-:S07]  /*57a60*/  F2FP.F16.E5M2.UNPACK_B R30, R25 ;  /* 0x00000019ff1e723e */ /* 0x000fce00020004ff */
[C---:B------:R-:W-:Y:S08]  /*57a70*/  HMMA.16816.F32 R24, R28.reuse, R48, R36 ;  /* 0x000000301c18723c */ /* 0x040ff00000001824 */
[C---:B------:R-:W-:Y:S08]  /*57a80*/  HMMA.16816.F32 R20, R28.reuse, R50, R20 ;  /* 0x000000321c14723c */ /* 0x040ff00000001814 */
[C---:B------:R-:W-:Y:S08]  /*57a90*/  HMMA.16816.F32 R16, R28.reuse, R52, R16 ;  /* 0x000000341c10723c */ /* 0x040ff00000001810 */
[C---:B------:R-:W-:Y:S08]  /*57aa0*/  HMMA.16816.F32 R12, R28.reuse, R54, R12 ;  /* 0x000000361c0c723c */ /* 0x040ff0000000180c */
[C---:B------:R-:W-:Y:S08]  /*57ab0*/  HMMA.16816.F32 R8, R28.reuse, R60, R8 ;  /* 0x0000003c1c08723c */ /* 0x040ff00000001808 */
[C---:B----4-:R-:W-:Y:S01]  /*57ac0*/  HMMA.16816.F32 R4, R28.reuse, R58, R4 ;  /* 0x0000003a1c04723c */ /* 0x050fe20000001804 */
[----:B------:R-:W-:Y:S04]  /*57ad0*/  STL.64 [R1+0xad0], R24 ;  /* 0x000ad01801007387 */ /* 0x000fe80000100a00 */
[----:B------:R-:W-:Y:S04]  /*57ae0*/  STL.64 [R1+0xad8], R26 ;  /* 0x000ad81a01007387 */ /* 0x000fe80000100a00 */
[----:B------:R-:W-:Y:S04]  /*57af0*/  STL.64 [R1+0xac0], R20 ;  /* 0x000ac01401007387 */ /* 0x000fe80000100a00 */
[----:B------:R-:W-:Y:S04]  /*57b00*/  STL.64 [R1+0xac8], R22 ;  /* 0x000ac81601007387 */ /* 0x000fe80000100a00 */
[----:B------:R-:W-:Y:S04]  /*57b10*/  STL.64 [R1+0xab0], R16 ;  /* 0x000ab01001007387 */ /* 0x000fe80000100a00 */
[----:B------:R-:W-:Y:S04]  /*57b20*/  STL.64 [R1+0xab8], R18 ;  /* 0x000ab81201007387 */ /* 0x000fe80000100a00 */
[----:B------:R-:W-:Y:S04]  /*57b30*/  STL.64 [R1+0xaa0], R12 ;  /* 0x000aa00c01007387 */ /* 0x000fe80000100a00 */
[----:B------:R-:W-:Y:S04]  /*57b40*/  STL.64 [R1+0xaa8], R14 ;  /* 0x000aa80e01007387 */ /* 0x000fe80000100a00 */
[----:B------:R-:W2:Y:S04]  /*57b50*/  LDL.LU.64 R52, [R1+0x1940] ;  /* 0x0019400001347983 */ /* 0x000ea80000300a00 */
[----:B------:R-:W-:Y:S04]  /*57b60*/  STL.64 [R1+0xa90], R8 ;  /* 0x000a900801007387 */ /* 0x000fe80000100a00 */
[----:B------:R-:W-:Y:S04]  /*57b70*/  STL.64 [R1+0xa98], R10 ;  /* 0x000a980a01007387 */ /* 0x000fe80000100a00 */
[----:B------:R-:W2:Y:S04]  /*57b80*/  LDL.LU.64 R54, [R1+0x1948] ;  /* 0x0019480001367983 */ /* 0x000ea80000300a00 */
[----:B------:R-:W-:Y:S04]  /*57b90*/  STL.64 [R1+0xa80], R4 ;  /* 0x000a800401007387 */ /* 0x000fe80000100a00 */
[----:B------:R-:W-:Y:S04]  /*57ba0*/  STL.64 [R1+0xa88], R6 ;  /* 0x000a880601007387 */ /* 0x000fe80000100a00 */
[----:B------:R-:W3:Y:S04]  /*57bb0*/  LDL.LU.64 R48, [R1+0x1920] ;  /* 0x0019200001307983 */ /* 0x000ee80000300a00 */
[----:B------:R-:W4:Y:S04]  /*57bc0*/  LDL.LU.64 R50, [R1+0x1928] ;  /* 0x0019280001327983 */ /* 0x000f280000300a00 */
[----:B----4-:R-:W-:Y:S04]  /*57bd0*/  STL.64 [R1+0x3c28], R50 ;  /* 0x003c283201007387 */ /* 0x010fe80000100a00 */
[----:B---3--:R0:W-:Y:S04]  /*57be0*/  STL.64 [R1+0x3c20], R48 ;  /* 0x003c203001007387 */ /* 0x0081e80000100a00 */
[----:B0-----:R-:W3:Y:S04]  /*57bf0*/  LDL.LU.64 R48, [R1+0x1930] ;  /* 0x0019300001307983 */ /* 0x001ee80000300a00 */
[----:B------:R-:W3:Y:S04]  /*57c00*/  LDL.LU.64 R50, [R1+0x1938] ;  /* 0x0019380001327983 */ /* 0x000ee80000300a00 */
[----:B------:R-:W4:Y:S04]  /*57c10*/  LDL.LU.64 R44, [R1+0x1900] ;  /* 0x00190000012c7983 */ /* 0x000f280000300a00 */
[----:B------:R-:W2:Y:S04]  /*57c20*/  LDL.LU.64 R46, [R1+0x1908] ;  /* 0x00190800012e7983 */ /* 0x000ea80000300a00 */
[----:B--2---:R-:W-:Y:S04]  /*57c30*/  STL.64 [R1+0x3c08], R46 ;  /* 0x003c082e01007387 */ /* 0x004fe80000100a00 */
[----:B----4-:R0:W-:Y:S04]  /*57c40*/  STL.64 [R1+0x3c00], R44 ;  /* 0x003c002c01007387 */ /* 0x0101e80000100a00 */
[----:B0-----:R-:W2:Y:S04]  /*57c50*/  LDL.LU.64 R44, [R1+0x1910] ;  /* 0x00191000012c7983 */ /* 0x001ea80000300a00 */
[----:B------:R-:W2:Y:S04]  /*57c60*/  LDL.LU.64 R46, [R1+0x1918] ;  /* 0x00191800012e7983 */ /* 0x000ea80000300a00 */
        /* <DEDUP_REMOVED lines=13> */
[----:B------:R-:W2:Y:S01]  /*57d40*/  LDL.LU.64 R34, [R1+0x18a8] ;  /* 0x0018a80001227983 */ /* 0x000ea20000300a00 */
[C---:B------:R-:W-:Y:S03]  /*57d50*/  HMMA.16816.F32 R52, R28.reuse, R56, R52 ;  /* 0x000000381c34723c */ /* 0x040fe60000001834 */
[----:B--2---:R-:W-:Y:S04]  /*57d60*/  STL.64 [R1+0x3ba8], R34 ;  /* 0x003ba82201007387 */ /* 0x004fe80000100a00 */
[----:B----4-:R0:W-:Y:S04]  /*57d70*/  STL.64 [R1+0x3ba0], R32 ;  /* 0x003ba02001007387 */ /* 0x0101e80000100a00 */
[----:B0-----:R-:W2:Y:S04]  /*57d80*/  LDL.LU.64 R32, [R1+0x18b0] ;  /* 0x0018b00001207983 */ /* 0x001ea80000300a00 */
[----:B------:R-:W2:Y:S04]  /*57d90*/  LDL.LU.64 R34, [R1+0x18b8] ;  /* 0x0018b80001227983 */ /* 0x000ea80000300a00 */
[----:B------:R-:W4:Y:S04]  /*57da0*/  LDL.LU.64 R24, [R1+0x1890] ;  /* 0x0018900001187983 */ /* 0x000f280000300a00 */
[----:B------:R-:W4:Y:S04]  /*57db0*/  LDL.LU.64 R26, [R1+0x1898] ;  /* 0x00189800011a7983 */ /* 0x000f280000300a00 */
[----:B------:R-:W2:Y:S04]  /*57dc0*/  LDL.LU.64 R4, [R1+0x1880] ;  /* 0x0018800001047983 */ /* 0x000ea80000300a00 */
        /* <DEDUP_REMOVED lines=9> */
[----:B------:R-:W-:Y:S04]  /*57e60*/  STL.64 [R1+0xa70], R52 ;  /* 0x000a703401007387 */ /* 0x000fe80000100a00 */
[----:B------:R0:W-:Y:S04]  /*57e70*/  STL.64 [R1+0xa78], R54 ;  /* 0x000a783601007387 */ /* 0x0001e80000100a00 */
[----:B0-----:R-:W3:Y:S04]  /*57e80*/  LDL.LU.64 R54, [R1+0x3c38] ;  /* 0x003c380001367983 */ /* 0x001ee80000300a00 */
[----:B------:R-:W2:Y:S01]  /*57e90*/  LDL.LU.64 R52, [R1+0x3c30] ;  /* 0x003c300001347983 */ /* 0x000ea20000300a00 */
[----:B---3--:R-:W-:-:S15]  /*57ea0*/  HMMA.16816.F32 R48, R28, R54, R48 ;  /* 0x000000361c30723c */ /* 0x008fde0000001830 */
[----:B------:R-:W-:-:S04]  /*57eb0*/  NOP ;  /* 0x0000000000007918 */ /* 0x000fc80000000000 */
[----:B------:R-:W-:Y:S04]  /*57ec0*/  STL.64 [R1+0xa60], R48 ;  /* 0x000a603001007387 */ /* 0x000fe80000100a00 */
[----:B------:R0:W-:Y:S04]  /*57ed0*/  STL.64 [R1+0xa68], R50 ;  /* 0x000a683201007387 */ /* 0x0001e80000100a00 */
[----:B0-----:R-:W2:Y:S04]  /*57ee0*/  LDL.LU.64 R50, [R1+0x3c28] ;  /* 0x003c280001327983 */ /* 0x001ea80000300a00 */
[----:B------:R-:W2:Y:S02]  /*57ef0*/  LDL.LU.64 R48, [R1+0x3c20] ;  /* 0x003c200001307983 */ /* 0x000ea40000300a00 */
[----:B--2---:R-:W-:-:S15]  /*57f00*/  HMMA.16816.F32 R48, R28, R52, R48 ;  /* 0x000000341c30723c */ /* 0x004fde0000001830 */
[----:B------:R-:W-:-:S04]  /*57f10*/  NOP ;  /* 0x0000000000007918 */ /* 0x000fc80000000000 */
        /* <DEDUP_REMOVED lines=8> */
[----:B0-----:R-:W3:Y:S04]  /*57fa0*/  LDL.LU.64 R46, [R1+0x3c08] ;  /* 0x003c0800012e7983 */ /* 0x001ee80000300a00 */
[----:B------:R-:W3:Y:S02]  /*57fb0*/  LDL.LU.64 R44, [R1+0x3c00] ;  /* 0x003c0000012c7983 */ /* 0x000ee40000300a00 */
[----:B---3--:R-:W-:-:S15]  /*57fc0*/  HMMA.16816.F32 R44, R28, R48, R44 ;  /* 0x000000301c2c723c */ /* 0x008fde000000182c */
        /* <DEDUP_REMOVED lines=39> */
[----:B0-----:R-:W4:Y:S01]  /*58240*/  LDL.LU.64 R34, [R1+0x3b98] ;  /* 0x003b980001227983 */ /* 0x001f220000300a00 */
[C---:B------:R-:W-:Y:S03]  /*58250*/  HMMA.16816.F32 R4, R28.reuse, R2, R4 ;  /* 0x000000021c04723c */ /* 0x040fe60000001804 */
[----:B------:R-:W2:Y:S05]  /*58260*/  LDL.LU.64 R32, [R1+0x3b90] ;  /* 0x003b900001207983 */ /* 0x000eaa0000300a00 */
[----:B----4-:R-:W-:-:S15]  /*58270*/  HMMA.16816.F32 R24, R28, R34, R24 ;  /* 0x000000221c18723c */ /* 0x010fde0000001818 */
[----:B------:R-:W-:-:S04]  /*58280*/  NOP ;  /* 0x0000000000007918 */ /* 0x000fc80000000000 */
[----:B------:R-:W-:Y:S04]  /*58290*/  STL.64 [R1+0x9c0], R24 ;  /* 0x0009c01801007387 */ /* 0x000fe80000100a00 */
[----:B------:R0:W-:Y:S04]  /*582a0*/  STL.64 [R1+0x9c8], R26 ;  /* 0x0009c81a01007387 */ /* 0x0001e80000100a00 */
[----:B0-----:R-:W3:Y:S04]  /*582b0*/  LDL.LU.64 R26, [R1+0x3b88] ;  /* 0x003b8800011a7983 */ /* 0x001ee80000300a00 */
[----:B------:R-:W4:Y:S04]  /*582c0*/  LDL.LU.64 R24, [R1+0x3b80] ;  /* 0x003b800001187983 */ /* 0x000f280000300a00 */
[----:B------:R-:W-:Y:S04]  /*582d0*/  STL.64 [R1+0x9b0], R4 ;  /* 0x0009b00401007387 */ /* 0x000fe80000100a00 */
[----:B------:R0:W-:Y:S04]  /*582e0*/  STL.64 [R1+0x9b8], R6 ;  /* 0x0009b80601007387 */ /* 0x0001e80000100a00 */
[----:B0-----:R-:W2:Y:S04]  /*582f0*/  LDL.LU.64 R6, [R1+0x3b78] ;  /* 0x003b780001067983 */ /* 0x001ea80000300a00 */
[----:B------:R-:W2:Y:S02]  /*58300*/  LDL.LU.64 R4, [R1+0x3b70] ;  /* 0x003b700001047983 */ /* 0x000ea40000300a00 */
[C---:B--2---:R-:W-:Y:S08]  /*58310*/  HMMA.16816.F32 R20, R28.reuse, R4, R20 ;  /* 0x000000041c14723c */ /* 0x044ff00000001814 */
[C---:B------:R-:W-:Y:S11]  /*58320*/  HMMA.16816.F32 R8, R28.reuse, R6, R8 ;  /* 0x000000061c08723c */ /* 0x040ff60000001808 */
        /* <DEDUP_REMOVED lines=18> */
[----:B---3--:R-:W-:Y:S04]  /*58450*/  STL.64 [R1+0x55b0], R26 ;  /* 0x0055b01a01007387 */ /* 0x008fe80000100a00 */
[----:B----4-:R-:W-:Y:S04]  /*58460*/  STL.64 [R1+0x55a8], R24 ;  /* 0x0055a81801007387 */ /* 0x010fe80000100a00 */
[----:B------:R-:W-:Y:S04]  /*58470*/  STL.64 [R1+0x55a0], R34 ;  /* 0x0055a02201007387 */ /* 0x000fe80000100a00 */
[----:B------:R-:W-:Y:S04]  /*58480*/  STL.64 [R1+0x5598], R32 ;  /* 0x0055982001007387 */ /* 0x000fe80000100a00 */
[----:B------:R0:W-:Y:S04]  /*58490*/  STL.64 [R1+0x5588], R58 ;  /* 0x0055883a01007387 */ /* 0x0001e80000100a00 */
[----:B0-----:R-:W3:Y:S04]  /*584a0*/  LDL R58, [R1+0x18] ;  /* 0x00001800013a7983 */ /* 0x001ee80000100800 */
[----:B------:R-:W3:Y:S04]  /*584b0*/  LDL R59, [R1+0x1c] ;  /* 0x00001c00013b7983 */ /* 0x000ee80000100800 */
[----:B------:R-:W2:Y:S04]  /*584c0*/  LDL.LU.64 R24, [R1+0x1830] ;  /* 0x0018300001187983 */ /* 0x000ea80000300a00 */
[----:B------:R-:W2:Y:S04]  /*584d0*/  LDL.LU.64 R26, [R1+0x1838] ;  /* 0x00183800011a7983 */ /* 0x000ea80000300a00 */
[----:B------:R-:W4:Y:S04]  /*584e0*/  LDL.LU.64 R32, [R1+0x1820] ;  /* 0x0018200001207983 */ /* 0x000f280000300a00 */
[----:B------:R-:W4:Y:S04]  /*584f0*/  LDL.LU.64 R34, [R1+0x1828] ;  /* 0x0018280001227983 */ /* 0x000f280000300a00 */
[----:B------:R0:W-:Y:S04]  /*58500*/  STL.64 [R1+0x5580], R56 ;  /* 0x0055803801007387 */ /* 0x0001e80000100a00 */
[----:B0-----:R-:W3:Y:S04]  /*58510*/  LDL.LU R56, [R1+0x1ffc] ;  /* 0x001ffc0001387983 */ /* 0x001ee80000300800 */
[----:B------:R-:W3:Y:S04]  /*58520*/  LDL.LU R57, [R1+0x1ff8] ;  /* 0x001ff80001397983 */ /* 0x000ee80000300800 */
[----:B------:R-:W-:Y:S04]  /*58530*/  STL.64 [R1+0x5578], R54 ;  /* 0x0055783601007387 */ /* 0x000fe80000100a00 */
[----:B------:R0:W-:Y:S04]  /*58540*/  STL.64 [R1+0x5570], R52 ;  /* 0x0055703401007387 */ /* 0x0001e80000100a00 */
[----:B0-----:R-:W3:Y:S04]  /*58550*/  LDL.LU.64 R52, [R1+0x17c0] ;  /* 0x0017c00001347983 */ /* 0x001ee80000300a00 */
[----:B------:R-:W3:Y:S04]  /*58560*/  LDL.LU.64 R54, [R1+0x17c8] ;  /* 0x0017c80001367983 */ /* 0x000ee80000300a00 */
[----:B------:R0:W-:Y:S04]  /*58570*/  STL.64 [R1+0x5568], R50 ;  /* 0x0055683201007387 */ /* 0x0001e80000100a00 */
[----:B0-----:R-:W3:Y:S04]  /*58580*/  LDL.LU R50, [R1+0x1ff4] ;  /* 0x001ff40001327983 */ /* 0x001ee80000300800 */
[----:B------:R-:W3:Y:S04]  /*58590*/  LDL.LU R51, [R1+0x1ff0] ;  /* 0x001ff00001337983 */ /* 0x000ee80000300800 */
[----:B------:R0:W-:Y:S04]  /*585a0*/  STL.64 [R1+0x5560], R48 ;  /* 0x0055603001007387 */ /* 0x0001e80000100a00 */
[----:B0-----:R-:W3:Y:S04]  /*585b0*/  LDL.LU R48, [R1+0x1fec] ;  /* 0x001fec0001307983 */ /* 0x001ee80000300800 */
[----:B------:R-:W3:Y:S04]  /*585c0*/  LDL.LU R49, [R1+0x1fe8] ;  /* 0x001fe80001317983 */ /* 0x000ee80000300800 */
[----:B------:R-:W-:Y:S04]  /*585d0*/  STL.64 [R1+0x5558], R46 ;  /* 0x0055582e01007387 */ /* 0x000fe80000100a00 */
[----:B------:R0:W-:Y:S04]  /*585e0*/  STL.64 [R1+0x5550], R44 ;  /* 0x0055502c01007387 */ /* 0x0001e80000100a00 */
[----:B0-----:R-:W3:Y:S04]  /*585f0*/  LDL.LU R44, [R1+0x1fe4] ;  /* 0x001fe400012c7983 */ /* 0x001ee80000300800 */
[----:B------:R-:W3:Y:S04]  /*58600*/  LDL.LU R45, [R1+0x1fe0] ;  /* 0x001fe000012d7983 */ /* 0x000ee80000300800 */
[----:B------:R-:W-:Y:S04]  /*58610*/  STL.64 [R1+0x5548], R42 ;  /* 0x0055482a01007387 */ /* 0x000fe80000100a00 */
[----:B------:R0:W-:Y:S04]  /*58620*/  STL.64 [R1+0x5540], R40 ;  /* 0x0055402801007387 */ /* 0x0001e80000100a00 */
[----:B0-----:R-:W3:Y:S04]  /*58630*/  LDL.LU.64 R40, [R1+0x17d0] ;  /* 0x0017d00001287983 */ /* 0x001ee80000300a00 */
[----:B------:R-:W3:Y:S04]  /*58640*/  LDL.LU.64 R42, [R1+0x17d8] ;  /* 0x0017d800012a7983 */ /* 0x000ee80000300a00 */
        /* <DEDUP_REMOVED lines=8> */
[----:B------:R-:W-:Y:S04]  /*586d0*/  STL [R1+0x551c], R10 ;  /* 0x00551c0a01007387 */ /* 0x000fe80000100800 */
[----:B------:R-:W-:Y:S04]  /*586e0*/  STL [R1+0x5518], R11 ;  /* 0x0055180b01007387 */ /* 0x000fe80000100800 */
[----:B------:R0:W-:Y:S04]  /*586f0*/  STL.64 [R1+0x5590], R8 ;  /* 0x0055900801007387 */ /* 0x0001e80000100a00 */
[----:B0-----:R-:W3:Y:S04]  /*58700*/  LDL.LU.64 R8, [R1+0x1800] ;  /* 0x0018000001087983 */ /* 0x001ee80000300a00 */
[----:B------:R-:W3:Y:S04]  /*58710*/  LDL.LU.64 R10, [R1+0x1808] ;  /* 0x00180800010a7983 */ /* 0x000ee80000300a00 */
[----:B------:R-:W-:Y:S01]  /*58720*/  STL [R1+0x3b30], R0 ;  /* 0x003b300001007387 */ /* 0x000fe20000100800 */
[C---:B--2---:R-:W-:Y:S08]  /*58730*/  HMMA.16816.F32 R24, R28.reuse, R12, R24 ;  /* 0x0000000c1c18723c */ /* 0x044ff00000001818 */
[C---:B----4-:R-:W-:Y:S11]  /*58740*/  HMMA.16816.F32 R32, R28.reuse, R14, R32 ;  /* 0x0000000e1c20723c */ /* 0x050ff60000001820 */
        /* <DEDUP_REMOVED lines=12> */
[----:B------:R-:W-:Y:S01]  /*58810*/  STL.64 [R1+0x54f0], R18 ;  /* 0x0054f01201007387 */ /* 0x000fe20000100a00 */
[C---:B---3--:R-:W-:Y:S08]  /*58820*/  HMMA.16816.F32 R8, R28.reuse, R18, R8 ;  /* 0x000000121c08723c */ /* 0x048ff00000001808 */
[----:B--2---:R-:W-:-:S15]  /*58830*/  HMMA.16816.F32 R12, R28, R16, R12 ;  /* 0x000000101c0c723c */ /* 0x004fde000000180c */
[----:B------:R-:W-:-:S04]  /*58840*/  NOP ;  /* 0x0000000000007918 */ /* 0x000fc80000000000 */
[----:B------:R0:W-:Y:S04]  /*58850*/  STL.64 [R1+0x940], R12 ;  /* 0x0009400c01007387 */ /* 0x0001e80000100a00 */
[----:B------:R-:W-:Y:S04]  /*58860*/  STL.64 [R1+0x948], R14 ;  /* 0x0009480e01007387 */ /* 0x000fe80000100a00 */
[----:B------:R-:W-:Y:S04]  /*58870*/  STL.64 [R1+0x54e8], R16 ;  /* 0x0054e81001007387 */ /* 0x000fe80000100a00 */
[----:B------:R-:W-:Y:S04]  /*58880*/  STL.64 [R1+0x930], R8 ;  /* 0x0009300801007387 */ /* 0x000fe80000100a00 */
[----:B------:R1:W-:Y:S04]  /*58890*/  STL.64 [R1+0x938], R10 ;  /* 0x0009380a01007387 */ /* 0x0003e80000100a00 */
[----:B0-----:R-:W2:Y:S01]  /*588a0*/  LDL.LU.64 R12, [R1+0x4b0] ;  /* 0x0004b000010c7983 */ /* 0x001ea20000300a00 */
[C---:B-1----:R-:W-:Y:S08]  /*588b0*/  HMMA.16816.F32 R8, R28.reuse, R20, R4 ;  /* 0x000000141c08723c */ /* 0x042ff00000001804 */
[C---:B------:R-:W-:Y:S08]  /*588c0*/  HMMA.16816.F32 R4, R28.reuse, R22, R36 ;  /* 0x000000161c04723c */ /* 0x040ff00000001824 */
[C---:B----4-:R-:W-:Y:S03]  /*588d0*/  HMMA.16816.F32 R16, R28.reuse, R24, R40 ;  /* 0x000000181c10723c */ /* 0x050fe60000001828 */
[----:B------:R-:W-:Y:S04]  /*588e0*/  STL.64 [R1+0x920], R8 ;  /* 0x0009200801007387 */ /* 0x000fe80000100a00 */
[----:B------:R-:W-:Y:S04]  /*588f0*/  STL.64 [R1+0x928], R10 ;  /* 0x0009280a01007387 */ /* 0x000fe80000100a00 */
[----:B------:R-:W2:Y:S04]  /*58900*/  LDL.LU.64 R14, [R1+0x4b8] ;  /* 0x0004b800010e7983 */ /* 0x000ea80000300a00 */
[----:B------:R0:W-:Y:S04]  /*58910*/  STL.64 [R1+0x910], R4 ;  /* 0x0009100401007387 */ /* 0x0001e80000100a00 */
[----:B------:R1:W-:Y:S04]  /*58920*/  STL.64 [R1+0x918], R6 ;  /* 0x0009180601007387 */ /* 0x0003e80000100a00 */
[----:B------:R-:W-:Y:S04]  /*58930*/  STL.64 [R1+0x54e0], R22 ;  /* 0x0054e01601007387 */ /* 0x000fe80000100a00 */
[----:B------:R-:W-:Y:S04]  /*58940*/  STL.64 [R1+0x54d8], R20 ;  /* 0x0054d81401007387 */ /* 0x000fe80000100a00 */
[----:B0-----:R-:W3:Y:S04]  /*58950*/  LDL.LU.64 R4, [R1+0x17b0] ;  /* 0x0017b00001047983 */ /* 0x001ee80000300a00 */
[----:B------:R-:W-:Y:S04]  /*58960*/  STL.64 [R1+0x900], R16 ;  /* 0x0009001001007387 */ /* 0x000fe80000100a00 */
[----:B------:R-:W-:Y:S04]  /*58970*/  STL.64 [R1+0x908], R18 ;  /* 0x0009081201007387 */ /* 0x000fe80000100a00 */
[----:B-1----:R-:W3:Y:S01]  /*58980*/  LDL.LU.64 R6, [R1+0x17b8] ;  /* 0x0017b80001067983 */ /* 0x002ee20000300a00 */
[----:B------:R-:W-:Y:S01]  /*58990*/  HMMA.16816.F32 R8, R28, R26, R52 ;  /* 0x0000001a1c08723c */ /* 0x000fe20000001834 */
[----:B------:R-:W-:-:S15]  /*589a0*/  IMAD R0, R57, 0x100, R56 ;  /* 0x0000010039007824 */ /* 0x000fde00078e0238 */
[----:B------:R-:W-:-:S03]  /*589b0*/  NOP ;  /* 0x0000000000007918 */ /* 0x000fc60000000000 */
[----:B------:R0:W-:Y:S04]  /*589c0*/  STL.64 [R1+0x8f0], R8 ;  /* 0x0008f00801007387 */ /* 0x0001e80000100a00 */
[----:B------:R1:W-:Y:S04]  /*589d0*/  STL.64 [R1+0x8f8], R10 ;  /* 0x0008f80a01007387 */ /* 0x0003e80000100a00 */
[----:B------:R-:W4:Y:S01]  /*589e0*/  LDL R46, [R1] ;  /* 0x00000000012e7983 */ /* 0x000f220000100800 */
[----:B0-----:R-:W-:-:S03]  /*589f0*/  IMAD R9, R49, 0x100, R48 ;  /* 0x0000010031097824 */ /* 0x001fc600078e0230 */
[----:B------:R-:W4:Y:S01]  /*58a00*/  LDL R47, [R1+0x4] ;  /* 0x00000400012f7983 */ /* 0x000f220000100800 */
[----:B------:R-:W-:Y:S02]  /*58a10*/  IMAD R8, R51, 0x100, R50 ;  /* 0x0000010033087824 */ /* 0x000fe400078e0232 */
[----:B-1----:R-:W-:Y:S01]  /*58a20*/  IMAD R10, R45, 0x100, R44 ;  /* 0x000001002d0a7824 */ /* 0x002fe200078e022c */
[----:B------:R-:W4:Y:S04]  /*58a30*/  LDL R54, [R1+0x8] ;  /* 0x0000080001367983 */ /* 0x000f280000100800 */
[----:B------:R-:W4:Y:S04]  /*58a40*/  LDL R55, [R1+0xc] ;  /* 0x00000c0001377983 */ /* 0x000f280000100800 */
[----:B------:R-:W4:Y:S04]  /*58a50*/  LDL.64 R52, [R1+0x10] ;  /* 0x0000100001347983 */ /* 0x000f280000100a00 */
[----:B------:R-:W-:Y:S04]  /*58a60*/  STL.64 [R1+0x54d0], R26 ;  /* 0x0054d01a01007387 */ /* 0x000fe80000100a00 */
[----:B------:R0:W-:Y:S01]  /*58a70*/  STL.64 [R1+0x54c8], R24 ;  /* 0x0054c81801007387 */ /* 0x0001e20000100a00 */
[----:B--2---:R-:W-:Y:S01]  /*58a80*/  HMMA.16816.F32 R12, R28, R32, R12 ;  /* 0x000000201c0c723c */ /* 0x004fe2000000180c */
[----:B------:R-:W-:-:S02]  /*58a90*/  F2FP.F16.E5M2.UNPACK_B R28, R10 ;  /* 0x0000000aff1c723e */ /* 0x000fc400020004ff */
[----:B------:R-:W-:Y:S02]  /*58aa0*/  F2FP.F16.E5M2.UNPACK_B R29, R9 ;  /* 0x00000009ff1d723e */ /* 0x000fe400020004ff */
[----:B------:R-:W-:Y:S02]  /*58ab0*/  F2FP.F16.E5M2.UNPACK_B R30, R8 ;  /* 0x00000008ff1e723e */ /* 0x000fe400020004ff */
[----:B------:R-:W-:-:S12]  /*58ac0*/  F2FP.F16.E5M2.UNPACK_B R31, R0 ;  /* 0x00000000ff1f723e */ /* 0x000fd800020004ff */
[----:B------:R1:W-:Y:S04]  /*58ad0*/  STL.64 [R1+0x4b0], R12 ;  /* 0x0004b00c01007387 */ /* 0x0003e80000100a00 */
[----:B------:R2:W-:Y:S04]  /*58ae0*/  STL.64 [R1+0x4b8], R14 ;  /* 0x0004b80e01007387 */ /* 0x0005e80000100a00 */
[----:B------:R-:W4:Y:S04]  /*58af0*/  LDL.LU.64 R8, [R1+0x17a0] ;  /* 0x0017a00001087983 */ /* 0x000f280000300a00 */
[----:B------:R-:W4:Y:S01]  /*58b00*/  LDL.LU.64 R10, [R1+0x17a8] ;  /* 0x0017a800010a7983 */ /* 0x000f220000300a00 */
[----:B---3--:R-:W-:-:S15]  /*58b10*/  HMMA.16816.F32 R4, R28, R58, R4 ;  /* 0x0000003a1c04723c */ /* 0x008fde0000001804 */
[----:B------:R-:W-:-:S04]  /*58b20*/  NOP ;  /* 0x0000000000007918 */ /* 0x000fc80000000000 */
[----:B------:R3:W-:Y:S04]  /*58b30*/  STL.64 [R1+0x8e0], R4 ;  /* 0x0008e00401007387 */ /* 0x0007e80000100a00 */
[----:B------:R0:W-:Y:S04]  /*58b40*/  STL.64 [R1+0x8e8], R6 ;  /* 0x0008e80601007387 */ /* 0x0001e80000100a00 */
        /* <DEDUP_REMOVED lines=8> */
[----:B0-----:R-:W4:Y:S04]  /*58bd0*/  LDL.LU.64 R24, [R1+0x1750] ;  /* 0x0017500001187983 */ /* 0x001f280000300a00 */
[----:B------:R-:W4:Y:S04]  /*58be0*/  LDL.LU.64 R26, [R1+0x1758] ;  /* 0x00175800011a7983 */ /* 0x000f280000300a00 */
[----:B------:R-:W4:Y:S04]  /*58bf0*/  LDL.LU.64 R20, [R1+0x1740] ;  /* 0x0017400001147983 */ /* 0x000f280000300a00 */
[----:B------:R-:W4:Y:S04]  /*58c00*/  LDL.LU.64 R22, [R1+0x1748] ;  /* 0x0017480001167983 */ /* 0x000f280000300a00 */
[----:B------:R-:W4:Y:S04]  /*58c10*/  LDL.LU.64 R16, [R1+0x1730] ;  /* 0x0017300001107983 */ /* 0x000f280000300a00 */
[----:B------:R-:W4:Y:S04]  /*58c20*/  LDL.LU.64 R18, [R1+0x1738] ;  /* 0x0017380001127983 */ /* 0x000f280000300a00 */
[----:B-1----:R-:W4:Y:S04]  /*58c30*/  LDL.LU.64 R12, [R1+0x1720] ;  /* 0x00172000010c7983 */ /* 0x002f280000300a00 */
[----:B--2---:R-:W2:Y:S04]  /*58c40*/  LDL.LU.64 R14, [R1+0x1728] ;  /* 0x00172800010e7983 */ /* 0x004ea80000300a00 */
[----:B---3--:R-:W3:Y:S04]  /*58c50*/  LDL.LU.64 R4, [R1+0x1710] ;  /* 0x0017100001047983 */ /* 0x008ee80000300a00 */
[----:B------:R-:W3:Y:S01]  /*58c60*/  LDL.LU.64 R6, [R1+0x1718] ;  /* 0x0017180001067983 */ /* 0x000ee20000300a00 */
[----:B----4-:R-:W-:-:S15]  /*58c70*/  HMMA.16816.F32 R8, R28, R52, R8 ;  /* 0x000000341c08723c */ /* 0x010fde0000001808 */
[----:B------:R-:W-:-:S04]  /*58c80*/  NOP ;  /* 0x0000000000007918 */ /* 0x000fc80000000000 */
[----:B------:R0:W-:Y:S04]  /*58c90*/  STL.64 [R1+0x8d0], R8 ;  /* 0x0008d00801007387 */ /* 0x0001e80000100a00 */
[----:B------:R1:W-:Y:S04]  /*58ca0*/  STL.64 [R1+0x8d8], R10 ;  /* 0x0008d80a01007387 */ /* 0x0003e80000100a00 */
[----:B0-----:R-:W4:Y:S01]  /*58cb0*/  LDL.LU.64 R8, [R1+0x5590] ;  /* 0x0055900001087983 */ /* 0x001f220000300a00 */
[----:B-1----:R-:W-:Y:S02]  /*58cc0*/  IMAD.MOV.U32 R10, RZ, RZ, R52 ;  /* 0x000000ffff0a7224 */ /* 0x002fe400078e0034 */
[----:B------:R-:W-:-:S02]  /*58cd0*/  IMAD.MOV.U32 R11, RZ, RZ, R53 ;  /* 0x000000ffff0b7224 */ /* 0x000fc400078e0035 */
[C---:B------:R-:W-:Y:S01]  /*58ce0*/  HMMA.16816.F32 R52, R28.reuse, R54, R56 ;  /* 0x000000361c34723c */ /* 0x040fe20000001838 */
[----:B------:R-:W2:Y:S04]  /*58cf0*/  LDL.LU.64 R58, [R1+0x5588] ;  /* 0x00558800013a7983 */ /* 0x000ea80000300a00 */
[----:B------:R-:W3:Y:S03]  /*58d00*/  LDL.LU.64 R56, [R1+0x5580] ;  /* 0x0055800001387983 */ /* 0x000ee60000300a00 */
[C---:B------:R-:W-:Y:S11]  /*58d10*/  HMMA.16816.F32 R44, R28.reuse, R46, R48 ;  /* 0x0000002e1c2c723c */ /* 0x040ff60000001830 */
[----:B------:R-:W-:Y:S04]  /*58d20*/  STL.64 [R1+0x8c0], R52 ;  /* 0x0008c03401007387 */ /* 0x000fe80000100a00 */
[----:B------:R0:W-:Y:S04]  /*58d30*/  STL.64 [R1+0x8c8], R54 ;  /* 0x0008c83601007387 */ /* 0x0001e80000100a00 */
[----:B0-----:R-:W4:Y:S04]  /*58d40*/  LDL.LU.64 R54, [R1+0x5578] ;  /* 0x0055780001367983 */ /* 0x001f280000300a00 */
[----:B------:R-:W4:Y:S04]  /*58d50*/  LDL.LU.64 R52, [R1+0x5570] ;  /* 0x0055700001347983 */ /* 0x000f280000300a00 */
[----:B------:R-:W4:Y:S01]  /*58d60*/  LDL.LU.64 R50, [R1+0x5568] ;  /* 0x0055680001327983 */ /* 0x000f220000300a00 */
[C---:B------:R-:W-:Y:S03]  /*58d70*/  HMMA.16816.F32 R40, R28.reuse, R60, R40 ;  /* 0x0000003c1c28723c */ /* 0x040fe60000001828 */
        /* <DEDUP_REMOVED lines=8> */
[----:B------:R-:W4:Y:S04]  /*58e00*/  LDL.LU.64 R40, [R1+0x5540] ;  /* 0x0055400001287983 */ /* 0x000f280000300a00 */
[----:B------:R-:W-:Y:S01]  /*58e10*/  STL.64 [R1+0x54b0], R60 ;  /* 0x0054b03c01007387 */ /* 0x000fe20000100a00 */
[C---:B--2---:R-:W-:Y:S08]  /*58e20*/  HMMA.16816.F32 R36, R28.reuse, R58, R36 ;  /* 0x0000003a1c24723c */ /* 0x044ff00000001824 */
[C---:B---3--:R-:W-:Y:S01]  /*58e30*/  HMMA.16816.F32 R24, R28.reuse, R56, R24 ;  /* 0x000000381c18723c */ /* 0x048fe20000001818 */
[----:B------:R-:W-:Y:S10]  /*58e40*/  STL.64 [R1+0x54c0], R58 ;  /* 0x0054c03a01007387 */ /* 0x000ff40000100a00 */
[----:B------:R0:W-:Y:S01]  /*58e50*/  STL.64 [R1+0x890], R36 ;  /* 0x0008902401007387 */ /* 0x0001e20000100a00 */
[C---:B----4-:R-:W-:Y:S08]  /*58e60*/  HMMA.16816.F32 R20, R28.reuse, R54, R20 ;  /* 0x000000361c14723c */ /* 0x050ff00000001814 */
[C---:B------:R-:W-:Y:S08]  /*58e70*/  HMMA.16816.F32 R16, R28.reuse, R52, R16 ;  /* 0x000000341c10723c */ /* 0x040ff00000001810 */
[C---:B------:R-:W-:Y:S01]  /*58e80*/  HMMA.16816.F32 R12, R28.reuse, R50, R12 ;  /* 0x000000321c0c723c */ /* 0x040fe2000000180c */
        /* <DEDUP_REMOVED lines=10> */
[----:B0-----:R-:W2:Y:S04]  /*58f30*/  LDL.LU.64 R36, [R1+0x1700] ;  /* 0x0017000001247983 */ /* 0x001ea80000300a00 */
[----:B------:R-:W-:Y:S04]  /*58f40*/  STL.64 [R1+0x850], R12 ;  /* 0x0008500c01007387 */ /* 0x000fe80000100a00 */
[----:B------:R-:W-:Y:S04]  /*58f50*/  STL.64 [R1+0x858], R14 ;  /* 0x0008580e01007387 */ /* 0x000fe80000100a00 */
[----:B-1----:R-:W2:Y:S01]  /*58f60*/  LDL.LU.64 R38, [R1+0x1708] ;  /* 0x0017080001267983 */ /* 0x002ea20000300a00 */
[----:B------:R-:W-:-:S15]  /*58f70*/  HMMA.16816.F32 R4, R28, R48, R4 ;  /* 0x000000301c04723c */ /* 0x000fde0000001804 */
[----:B------:R-:W-:-:S04]  /*58f80*/  NOP ;  /* 0x0000000000007918 */ /* 0x000fc80000000000 */
[----:B------:R0:W-:Y:S04]  /*58f90*/  STL.64 [R1+0x840], R4 ;  /* 0x0008400401007387 */ /* 0x0001e80000100a00 */
[----:B------:R1:W-:Y:S04]  /*58fa0*/  STL.64 [R1+0x848], R6 ;  /* 0x0008480601007387 */ /* 0x0003e80000100a00 */
[----:B0-----:R-:W3:Y:S04]  /*58fb0*/  LDL.LU.64 R4, [R1+0x16f0] ;  /* 0x0016f00001047983 */ /* 0x001ee80000300a00 */
[----:B-1----:R-:W3:Y:S04]  /*58fc0*/  LDL.LU.64 R6, [R1+0x16f8] ;  /* 0x0016f80001067983 */ /* 0x002ee80000300a00 */
        /* <DEDUP_REMOVED lines=12> */
[----:B------:R-:W-:Y:S04]  /*59090*/  STL.64 [R1+0x5478], R50 ;  /* 0x0054783201007387 */ /* 0x000fe80000100a00 */
[----:B------:R0:W-:Y:S04]  /*590a0*/  STL.64 [R1+0x5470], R48 ;  /* 0x0054703001007387 */ /* 0x0001e80000100a00 */
[----:B0-----:R-:W4:Y:S04]  /*590b0*/  LDL.LU.64 R48, [R1+0x16e0] ;  /* 0x0016e00001307983 */ /* 0x001f280000300a00 */
[----:B------:R-:W4:Y:S01]  /*590c0*/  LDL.LU.64 R50, [R1+0x16e8] ;  /* 0x0016e80001327983 */ /* 0x000f220000300a00 */
[----:B--2---:R-:W-:-:S15]  /*590d0*/  HMMA.16816.F32 R36, R28, R46, R36 ;  /* 0x0000002e1c24723c */ /* 0x004fde0000001824 */
[----:B------:R-:W-:-:S04]  /*590e0*/  NOP ;  /* 0x0000000000007918 */ /* 0x000fc80000000000 */
[----:B------:R-:W-:Y:S04]  /*590f0*/  STL.64 [R1+0x830], R36 ;  /* 0x0008302401007387 */ /* 0x000fe80000100a00 */
[----:B------:R0:W-:Y:S04]  /*59100*/  STL.64 [R1+0x838], R38 ;  /* 0x0008382601007387 */ /* 0x0001e80000100a00 */
[----:B0-----:R-:W2:Y:S04]  /*59110*/  LDL.LU.64 R38, [R1+0x5538] ;  /* 0x0055380001267983 */ /* 0x001ea80000300a00 */
[----:B------:R-:W2:Y:S01]  /*59120*/  LDL.LU.64 R36, [R1+0x5530] ;  /* 0x0055300001247983 */ /* 0x000ea20000300a00 */
[----:B---3--:R-:W-:-:S15]  /*59130*/  HMMA.16816.F32 R4, R28, R44, R4 ;  /* 0x0000002c1c04723c */ /* 0x008fde0000001804 */
[----:B------:R-:W-:-:S04]  /*59140*/  NOP ;  /* 0x0000000000007918 */ /* 0x000fc80000000000 */
[----:B------:R-:W-:Y:S04]  /*59150*/  STL.64 [R1+0x820], R4 ;  /* 0x0008200401007387 */ /* 0x000fe80000100a00 */
[----:B------:R0:W-:Y:S04]  /*59160*/  STL.64 [R1+0x828], R6 ;  /* 0x0008280601007387 */ /* 0x0001e80000100a00 */
[----:B0-----:R-:W3:Y:S04]  /*59170*/  LDL.LU.64 R6, [R1+0x5528] ;  /* 0x0055280001067983 */ /* 0x001ee80000300a00 */
[----:B------:R-:W3:Y:S04]  /*59180*/  LDL.LU.64 R4, [R1+0x5520] ;  /* 0x0055200001047983 */ /* 0x000ee80000300a00 */
[----:B------:R-:W-:Y:S04]  /*59190*/  STL.64 [R1+0x5488], R46 ;  /* 0x0054882e01007387 */ /* 0x000fe80000100a00 */
[----:B------:R0:W-:Y:S01]  /*591a0*/  STL.64 [R1+0x5480], R44 ;  /* 0x0054802c01007387 */ /* 0x0001e20000100a00 */
[C---:B----4-:R-:W-:Y:S03]  /*591b0*/  HMMA.16816.F32 R48, R28.reuse, R42, R48 ;  /* 0x0000002a1c30723c */ /* 0x050fe60000001830 */
[----:B------:R-:W-:Y:S05]  /*591c0*/  STL.64 [R1+0x54a8], R42 ;  /* 0x0054a82a01007387 */ /* 0x000fea0000100a00 */
[C---:B0-----:R-:W-:Y:S11]  /*591d0*/  HMMA.16816.F32 R44, R28.reuse, R40, R56 ;  /* 0x000000281c2c723c */ /* 0x041ff60000001838 */
[----:B------:R-:W-:Y:S04]  /*591e0*/  STL.64 [R1+0x810], R48 ;  /* 0x0008103001007387 */ /* 0x000fe80000100a00 */
[----:B------:R-:W-:Y:S04]  /*591f0*/  STL.64 [R1+0x818], R50 ;  /* 0x0008183201007387 */ /* 0x000fe80000100a00 */
[----:B------:R2:W-:Y:S01]  /*59200*/  STL.64 [R1+0x54a0], R40 ;  /* 0x0054a02801007387 */ /* 0x0005e20000100a00 */
[C---:B------:R-:W-:Y:S08]  /*59210*/  HMMA.16816.F32 R20, R28.reuse, R34, R20 ;  /* 0x000000221c14723c */ /* 0x040ff00000001814 */
[C---:B------:R-:W-:Y:S01]  /*59220*/  HMMA.16816.F32 R16, R28.reuse, R2, R16 ;  /* 0x000000021c10723c */ /* 0x040fe20000001810 */
[----:B------:R-:W-:Y:S04]  /*59230*/  STL.64 [R1+0x800], R44 ;  /* 0x0008002c01007387 */ /* 0x000fe80000100a00 */
[----:B------:R-:W-:Y:S03]  /*59240*/  STL.64 [R1+0x808], R46 ;  /* 0x0008082e01007387 */ /* 0x000fe60000100a00 */
[C---:B--2---:R-:W-:Y:S08]  /*59250*/  HMMA.16816.F32 R40, R28.reuse, R38, R52 ;  /* 0x000000261c28723c */ /* 0x044ff00000001834 */
[C---:B------:R-:W-:Y:S01]  /*59260*/  HMMA.16816.F32 R24, R28.reuse, R36, R24 ;  /* 0x000000241c18723c */ /* 0x040fe20000001818 */
[----:B------:R-:W-:Y:S10]  /*59270*/  STL.64 [R1+0x5468], R38 ;  /* 0x0054682601007387 */ /* 0x000ff40000100a00 */
[----:B------:R-:W-:Y:S04]  /*59280*/  STL.64 [R1+0x7f0], R40 ;  /* 0x0007f02801007387 */ /* 0x000fe80000100a00 */
[----:B------:R-:W-:Y:S04]  /*59290*/  STL.64 [R1+0x7f8], R42 ;  /* 0x0007f82a01007387 */ /* 0x000fe80000100a00 */
[----:B------:R0:W-:Y:S04]  /*592a0*/  STL.64 [R1+0x5460], R36 ;  /* 0x0054602401007387 */ /* 0x0001e80000100a00 */
[----:B------:R1:W-:Y:S04]  /*592b0*/  STL.64 [R1+0x7e0], R24 ;  /* 0x0007e01801007387 */ /* 0x0003e80000100a00 */
[----:B------:R2:W-:Y:S04]  /*592c0*/  STL.64 [R1+0x7e8], R26 ;  /* 0x0007e81a01007387 */ /* 0x0005e80000100a00 */
[----:B------:R-:W-:Y:S04]  /*592d0*/  STL.64 [R1+0x5500], R34 ;  /* 0x0055002201007387 */ /* 0x000fe80000100a00 */
[----:B------:R-:W-:Y:S04]  /*592e0*/  STL.64 [R1+0x54f8], R32 ;  /* 0x0054f82001007387 */ /* 0x000fe80000100a00 */
[----:B------:R-:W-:Y:S04]  /*592f0*/  STL.64 [R1+0x7d0], R20 ;  /* 0x0007d01401007387 */ /* 0x000fe80000100a00 */
[----:B------:R-:W-:Y:S04]  /*59300*/  STL.64 [R1+0x7d8], R22 ;  /* 0x0007d81601007387 */ /* 0x000fe80000100a00 */
[----:B0-----:R-:W4:Y:S04]  /*59310*/  LDL.LU.64 R36, [R1+0x1670] ;  /* 0x0016700001247983 */ /* 0x001f280000300a00 */
[----:B------:R-:W-:Y:S04]  /*59320*/  STL.64 [R1+0x7c0], R16 ;  /* 0x0007c01001007387 */ /* 0x000fe80000100a00 */
[----:B------:R-:W-:Y:S04]  /*59330*/  STL.64 [R1+0x7c8], R18 ;  /* 0x0007c81201007387 */ /* 0x000fe80000100a00 */
[----:B------:R-:W4:Y:S01]  /*59340*/  LDL.LU.64 R38, [R1+0x1678] ;  /* 0x0016780001267983 */ /* 0x000f220000300a00 */
[----:B---3--:R-:W-:-:S15]  /*59350*/  HMMA.16816.F32 R12, R28, R4, R12 ;  /* 0x000000041c0c723c */ /* 0x008fde000000180c */
[----:B------:R-:W-:-:S04]  /*59360*/  NOP ;  /* 0x0000000000007918 */ /* 0x000fc80000000000 */
[----:B------:R0:W-:Y:S04]  /*59370*/  STL.64 [R1+0x7b0], R12 ;  /* 0x0007b00c01007387 */ /* 0x0001e80000100a00 */
[----:B------:R3:W-:Y:S04]  /*59380*/  STL.64 [R1+0x7b8], R14 ;  /* 0x0007b80e01007387 */ /* 0x0007e80000100a00 */
[----:B-1----:R-:W4:Y:S04]  /*59390*/  LDL.LU.64 R24, [R1+0x1660] ;  /* 0x0016600001187983 */ /* 0x002f280000300a00 */
[----:B--2---:R-:W2:Y:S04]  /*593a0*/  LDL.LU.64 R26, [R1+0x1668] ;  /* 0x00166800011a7983 */ /* 0x004ea80000300a00 */
[----:B0-----:R-:W2:Y:S04]  /*593b0*/  LDL.LU.64 R12, [R1+0x1650] ;  /* 0x00165000010c7983 */ /* 0x001ea80000300a00 */
[----:B---3--:R-:W3:Y:S04]  /*593c0*/  LDL.LU.64 R14, [R1+0x1658] ;  /* 0x00165800010e7983 */ /* 0x008ee80000300a00 */
        /* <DEDUP_REMOVED lines=8> */
[----:B------:R-:W3:Y:S04]  /*59450*/  LDL.LU R43, [R1+0x2004] ;  /* 0x00200400012b7983 */ /* 0x000ee80000300800 */
[----:B------:R-:W3:Y:S04]  /*59460*/  LDL.LU R48, [R1+0x2000] ;  /* 0x0020000001307983 */ /* 0x000ee80000300800 */
[----:B------:R-:W3:Y:S04]  /*59470*/  LDL.LU R49, [R1+0x200c] ;  /* 0x00200c0001317983 */ /* 0x000ee80000300800 */
[----:B------:R-:W3:Y:S01]  /*59480*/  LDL.LU R52, [R1+0x2008] ;  /* 0x0020080001347983 */ /* 0x000ee20000300800 */
[----:B------:R-:W-:-:S03]  /*59490*/  IMAD.MOV.U32 R58, RZ, RZ, R10 ;  /* 0x000000ffff3a7224 */ /* 0x000fc600078e000a */
[----:B------:R-:W3:Y:S04]  /*594a0*/  LDL.LU R53, [R1+0x2014] ;  /* 0x0020140001357983 */ /* 0x000ee80000300800 */
[----:B------:R-:W3:Y:S04]  /*594b0*/  LDL.LU R54, [R1+0x2010] ;  /* 0x0020100001367983 */ /* 0x000ee80000300800 */
[----:B------:R-:W3:Y:S01]  /*594c0*/  LDL.LU R55, [R1+0x201c] ;  /* 0x00201c0001377983 */ /* 0x000ee20000300800 */
[----:B------:R-:W-:-:S03]  /*594d0*/  IMAD.MOV.U32 R59, RZ, RZ, R11 ;  /* 0x000000ffff3b7224 */ /* 0x000fc600078e000b */
[----:B------:R-:W3:Y:S04]  /*594e0*/  LDL.LU R0, [R1+0x2018] ;  /* 0x0020180001007983 */ /* 0x000ee80000300800 */
[----:B------:R-:W3:Y:S01]  /*594f0*/  LDL.LU R10, [R1+0x551c] ;  /* 0x00551c00010a7983 */ /* 0x000ee20000300800 */
[----:B----4-:R-:W-:-:S15]  /*59500*/  HMMA.16816.F32 R36, R28, R6, R36 ;  /* 0x000000061c24723c */ /* 0x010fde0000001824 */
[----:B------:R-:W-:-:S04]  /*59510*/  NOP ;  /* 0x0000000000007918 */ /* 0x000fc80000000000 */
[----:B------:R-:W-:Y:S04]  /*59520*/  STL.64 [R1+0x7a0], R36 ;  /* 0x0007a02401007387 */ /* 0x000fe80000100a00 */
[----:B------:R2:W-:Y:S04]  /*59530*/  STL.64 [R1+0x7a8], R38 ;  /* 0x0007a82601007387 */ /* 0x0005e80000100a00 */
[----:B------:R-:W3:Y:S01]  /*59540*/  LDL.LU R11, [R1+0x5518] ;  /* 0x00551800010b7983 */ /* 0x000ee20000300800 */
[----:B--2---:R-:W-:Y:S03]  /*59550*/  HMMA.16816.F32 R36, R28, R8, R24 ;  /* 0x000000081c24723c */ /* 0x004fe60000001818 */
[----:B------:R-:W2:Y:S04]  /*59560*/  LDL.LU.64 R24, [R1+0x1600] ;  /* 0x0016000001187983 */ /* 0x000ea80000300a00 */
[----:B------:R-:W2:-:S12]  /*59570*/  LDL.LU.64 R26, [R1+0x1608] ;  /* 0x00160800011a7983 */ /* 0x000e980000300a00 */
[----:B------:R0:W-:Y:S04]  /*59580*/  STL.64 [R1+0x790], R36 ;  /* 0x0007902401007387 */ /* 0x0001e80000100a00 */
[----:B------:R1:W-:Y:S04]  /*59590*/  STL.64 [R1+0x798], R38 ;  /* 0x0007982601007387 */ /* 0x0003e80000100a00 */
[----:B------:R-:W4:Y:S04]  /*595a0*/  LDL R56, [R1+0x18] ;  /* 0x0000180001387983 */ /* 0x000f280000100800 */
[----:B------:R-:W4:Y:S04]  /*595b0*/  LDL R57, [R1+0x1c] ;  /* 0x00001c0001397983 */ /* 0x000f280000100800 */
[----:B0-----:R-:W2:Y:S04]  /*595c0*/  LDL.LU.64 R36, [R1+0x15e0] ;  /* 0x0015e00001247983 */ /* 0x001ea80000300a00 */
[----:B-1----:R-:W2:Y:S01]  /*595d0*/  LDL.LU.64 R38, [R1+0x15e8] ;  /* 0x0015e80001267983 */ /* 0x002ea20000300a00 */
[----:B---3--:R-:W-:-:S15]  /*595e0*/  HMMA.16816.F32 R12, R28, R10, R12 ;  /* 0x0000000a1c0c723c */ /* 0x008fde000000180c */
[----:B------:R-:W-:-:S04]  /*595f0*/  NOP ;  /* 0x0000000000007918 */ /* 0x000fc80000000000 */
[----:B------:R-:W-:Y:S04]  /*59600*/  STL.64 [R1+0x780], R12 ;  /* 0x0007800c01007387 */ /* 0x000fe80000100a00 */
[----:B------:R0:W-:Y:S04]  /*59610*/  STL.64 [R1+0x788], R14 ;  /* 0x0007880e01007387 */ /* 0x0001e80000100a00 */
[----:B0-----:R-:W3:Y:S04]  /*59620*/  LDL.LU.64 R14, [R1+0x5510] ;  /* 0x00551000010e7983 */ /* 0x001ee80000300a00 */
[----:B------:R-:W2:Y:S01]  /*59630*/  LDL.LU.64 R12, [R1+0x5508] ;  /* 0x00550800010c7983 */ /* 0x000ea20000300a00 */
[C---:B---3--:R-:W-:Y:S08]  /*59640*/  HMMA.16816.F32 R16, R28.reuse, R14, R16 ;  /* 0x0000000e1c10723c */ /* 0x048ff00000001810 */
[----:B--2---:R-:W-:-:S15]  /*59650*/  HMMA.16816.F32 R32, R28, R12, R32 ;  /* 0x0000000c1c20723c */ /* 0x004fde0000001820 */
[----:B------:R-:W-:-:S04]  /*59660*/  NOP ;  /* 0x0000000000007918 */ /* 0x000fc80000000000 */
[----:B------:R-:W-:Y:S04]  /*59670*/  STL.64 [R1+0x770], R32 ;  /* 0x0007702001007387 */ /* 0x000fe80000100a00 */
[----:B------:R0:W-:Y:S04]  /*59680*/  STL.64 [R1+0x778], R34 ;  /* 0x0007782201007387 */ /* 0x0001e80000100a00 */
[----:B0-----:R-:W2:Y:S04]  /*59690*/  LDL.LU.64 R34, [R1+0x5500] ;  /* 0x0055000001227983 */ /* 0x001ea80000300a00 */
[----:B------:R-:W3:Y:S04]  /*596a0*/  LDL.LU.64 R32, [R1+0x54f8] ;  /* 0x0054f80001207983 */ /* 0x000ee80000300a00 */
        /* <DEDUP_REMOVED lines=9> */
[----:B------:R-:W2:Y:S01]  /*59740*/  LDL.LU.64 R20, [R1+0x54d8] ;  /* 0x0054d80001147983 */ /* 0x000ea20000300a00 */
[----:B------:R-:W-:-:S15]  /*59750*/  HMMA.16816.F32 R44, R28, R18, R44 ;  /* 0x000000121c2c723c */ /* 0x000fde000000182c */
[----:B------:R-:W-:-:S04]  /*59760*/  NOP ;  /* 0x0000000000007918 */ /* 0x000fc80000000000 */
[----:B------:R0:W-:Y:S04]  /*59770*/  STL.64 [R1+0x740], R44 ;  /* 0x0007402c01007387 */ /* 0x0001e80000100a00 */
[----:B------:R1:W-:Y:S04]  /*59780*/  STL.64 [R1+0x748], R46 ;  /* 0x0007482e01007387 */ /* 0x0003e80000100a00 */
[----:B0-----:R-:W3:Y:S04]  /*59790*/  LDL.LU.64 R44, [R1+0x510] ;  /* 0x00051000012c7983 */ /* 0x001ee80000300a00 */
[----:B-1----:R-:W3:Y:S04]  /*597a0*/  LDL.LU.64 R46, [R1+0x518] ;  /* 0x00051800012e7983 */ /* 0x002ee80000300a00 */
[----:B------:R-:W3:Y:S04]  /*597b0*/  LDL.64 R50, [R1+0x8] ;  /* 0x0000080001327983 */ /* 0x000ee80000100a00 */
[----:B------:R-:W-:Y:S04]  /*597c0*/  STL.64 [R1+0x5448], R18 ;  /* 0x0054481201007387 */ /* 0x000fe80000100a00 */
[----:B------:R0:W-:Y:S04]  /*597d0*/  STL.64 [R1+0x5440], R16 ;  /* 0x0054401001007387 */ /* 0x0001e80000100a00 */
[----:B0-----:R-:W3:Y:S04]  /*597e0*/  LDL.LU.64 R16, [R1+0x15f0] ;  /* 0x0015f00001107983 */ /* 0x001ee80000300a00 */
[----:B------:R-:W3:Y:S01]  /*597f0*/  LDL.LU.64 R18, [R1+0x15f8] ;  /* 0x0015f80001127983 */ /* 0x000ee20000300a00 */
[----:B--2---:R-:W-:-:S15]  /*59800*/  HMMA.16816.F32 R24, R28, R20, R24 ;  /* 0x000000141c18723c */ /* 0x004fde0000001818 */
[----:B------:R-:W-:-:S04]  /*59810*/  NOP ;  /* 0x0000000000007918 */ /* 0x000fc80000000000 */
[----:B------:R-:W-:Y:S04]  /*59820*/  STL.64 [R1+0x730], R24 ;  /* 0x0007301801007387 */ /* 0x000fe80000100a00 */
[----:B------:R0:W-:Y:S04]  /*59830*/  STL.64 [R1+0x738], R26 ;  /* 0x0007381a01007387 */ /* 0x0001e80000100a00 */
[----:B0-----:R-:W2:Y:S04]  /*59840*/  LDL.LU.64 R26, [R1+0x54d0] ;  /* 0x0054d000011a7983 */ /* 0x001ea80000300a00 */
[----:B------:R-:W2:Y:S04]  /*59850*/  LDL.LU.64 R24, [R1+0x54c8] ;  /* 0x0054c80001187983 */ /* 0x000ea80000300a00 */
[----:B------:R-:W-:Y:S01]  /*59860*/  STL.64 [R1+0x5458], R22 ;  /* 0x0054581601007387 */ /* 0x000fe20000100a00 */
[----:B---3--:R-:W-:Y:S03]  /*59870*/  HMMA.16816.F32 R16, R28, R22, R16 ;  /* 0x000000161c10723c */ /* 0x008fe60000001810 */
[----:B------:R0:W-:-:S15]  /*59880*/  STL.64 [R1+0x5450], R20 ;  /* 0x0054501401007387 */ /* 0x0001de0000100a00 */
[----:B------:R-:W-:Y:S01]  /*59890*/  NOP ;  /* 0x0000000000007918 */ /* 0x000fe20000000000 */
[----:B------:R-:W-:Y:S04]  /*598a0*/  STL.64 [R1+0x720], R16 ;  /* 0x0007201001007387 */ /* 0x000fe80000100a00 */
[----:B------:R2:W-:Y:S04]  /*598b0*/  STL.64 [R1+0x728], R18 ;  /* 0x0007281201007387 */ /* 0x0005e80000100a00 */
[----:B0-----:R-:W3:Y:S04]  /*598c0*/  LDL.LU.64 R20, [R1+0x15d0] ;  /* 0x0015d00001147983 */ /* 0x001ee80000300a00 */
[----:B------:R-:W3:Y:S01]  /*598d0*/  LDL.LU.64 R22, [R1+0x15d8] ;  /* 0x0015d80001167983 */ /* 0x000ee20000300a00 */
[----:B--2---:R-:W-:Y:S03]  /*598e0*/  HMMA.16816.F32 R16, R28, R24, R36 ;  /* 0x000000181c10723c */ /* 0x004fe60000001824 */
[----:B------:R-:W4:Y:S04]  /*598f0*/  LDL.LU.64 R36, [R1+0x15c0] ;  /* 0x0015c00001247983 */ /* 0x000f280000300a00 */
[----:B------:R-:W4:-:S12]  /*59900*/  LDL.LU.64 R38, [R1+0x15c8] ;  /* 0x0015c80001267983 */ /* 0x000f180000300a00 */
[----:B------:R0:W-:Y:S04]  /*59910*/  STL.64 [R1+0x710], R16 ;  /* 0x0007101001007387 */ /* 0x0001e80000100a00 */
[----:B------:R1:W-:Y:S04]  /*59920*/  STL.64 [R1+0x718], R18 ;  /* 0x0007181201007387 */ /* 0x0003e80000100a00 */
[----:B0-----:R-:W2:Y:S04]  /*59930*/  LDL.LU.64 R16, [R1+0x15b0] ;  /* 0x0015b00001107983 */ /* 0x001ea80000300a00 */
[----:B-1----:R-:W2:Y:S01]  /*59940*/  LDL.LU.64 R18, [R1+0x15b8] ;  /* 0x0015b80001127983 */ /* 0x002ea20000300a00 */
[----:B------:R-:W-:-:S03]  /*59950*/  IMAD R42, R48, 0x100, R43 ;  /* 0x00000100302a7824 */ /* 0x000fc600078e022b */
[----:B------:R-:W2:Y:S01]  /*59960*/  LDL.64 R60, [R1] ;  /* 0x00000000013c7983 */ /* 0x000ea20000100a00 */
[C---:B---3--:R-:W-:Y:S08]  /*59970*/  HMMA.16816.F32 R20, R28.reuse, R26, R20 ;  /* 0x0000001a1c14723c */ /* 0x048ff00000001814 */
[----:B------:R-:W-:Y:S01]  /*59980*/  HMMA.16816.F32 R28, R28, R32, R44 ;  /* 0x000000201c1c723c */ /* 0x000fe2000000182c */
[----:B------:R-:W-:-:S02]  /*59990*/  IMAD R41, R52, 0x100, R49 ;  /* 0x0000010034297824 */ /* 0x000fc400078e0231 */
[----:B------:R-:W-:Y:S02]  /*599a0*/  IMAD R40, R54, 0x100, R53 ;  /* 0x0000010036287824 */ /* 0x000fe400078e0235 */
[----:B------:R-:W-:-:S06]  /*599b0*/  IMAD R0, R0, 0x100, R55 ;  /* 0x0000010000007824 */ /* 0x000fcc00078e0237 */
[----:B------:R0:W-:Y:S04]  /*599c0*/  STL.64 [R1+0x700], R20 ;  /* 0x0007001401007387 */ /* 0x0001e80000100a00 */
[----:B------:R1:W-:Y:S04]  /*599d0*/  STL.64 [R1+0x708], R22 ;  /* 0x0007081601007387 */ /* 0x0003e80000100a00 */
[----:B0-----:R-:W3:Y:S04]  /*599e0*/  LDL.LU.64 R20, [R1+0x15a0] ;  /* 0x0015a00001147983 */ /* 0x001ee80000300a00 */
[----:B-1----:R-:W3:Y:S04]  /*599f0*/  LDL.LU.64 R22, [R1+0x15a8] ;  /* 0x0015a80001167983 */ /* 0x002ee80000300a00 */
[----:B------:R0:W-:Y:S04]  /*59a00*/  STL.64 [R1+0x4a0], R28 ;  /* 0x0004a01c01007387 */ /* 0x0001e80000100a00 */
[----:B------:R1:W-:Y:S01]  /*59a10*/  STL.64 [R1+0x4a8], R30 ;  /* 0x0004a81e01007387 */ /* 0x0003e20000100a00 */
[----:B0-----:R-:W-:-:S02]  /*59a20*/  F2FP.F16.E5M2.UNPACK_B R28, R42 ;  /* 0x0000002aff1c723e */ /* 0x001fc400020004ff */
[----:B------:R-:W-:Y:S02]  /*59a30*/  F2FP.F16.E5M2.UNPACK_B R29, R41 ;  /* 0x00000029ff1d723e */ /* 0x000fe400020004ff */
[----:B-1----:R-:W-:Y:S02]  /*59a40*/  F2FP.F16.E5M2.UNPACK_B R30, R40 ;  /* 0x00000028ff1e723e */ /* 0x002fe400020004ff */
[----:B------:R-:W-:Y:S01]  /*59a50*/  F2FP.F16.E5M2.UNPACK_B R31, R0 ;  /* 0x00000000ff1f723e */ /* 0x000fe200020004ff */
[----:B------:R-:W-:Y:S04]  /*59a60*/  STL [R1+0x543c], R32 ;  /* 0x00543c2001007387 */ /* 0x000fe80000100800 */
[----:B------:R0:W-:Y:S02]  /*59a70*/  STL [R1+0x5438], R33 ;  /* 0x0054382101007387 */ /* 0x0001e40000100800 */
[----:B----4-:R-:W-:Y:S02]  /*59a80*/  HMMA.16816.F32 R36, R28, R56, R36 ;  /* 0x000000381c24723c */ /* 0x010fe40000001824 */
[----:B------:R-:W4:-:S15]  /*59a90*/  LDL.LU.64 R56, [R1+0x1590] ;  /* 0x0015900001387983 */ /* 0x000f1e0000300a00 */
[----:B------:R-:W-:Y:S02]  /*59aa0*/  NOP ;  /* 0x0000000000007918 */ /* 0x000fe40000000000 */
[----:B------:R-:W-:Y:S04]  /*59ab0*/  STL.64 [R1+0x6f0], R36 ;  /* 0x0006f02401007387 */ /* 0x000fe80000100a00 */
[----:B------:R-:W-:Y:S01]  /*59ac0*/  STL.64 [R1+0x6f8], R38 ;  /* 0x0006f82601007387 */ /* 0x000fe20000100a00 */
[----:B--2---:R-:W-:Y:S03]  /*59ad0*/  HMMA.16816.F32 R16, R28, R58, R16 ;  /* 0x0000003a1c10723c */ /* 0x004fe60000001810 */
[----:B------:R-:W4:Y:S01]  /*59ae0*/  LDL.LU.64 R58, [R1+0x1598] ;  /* 0x00159800013a7983 */ /* 0x000f220000300a00 */
[----:B0-----:R-:W-:-:S15]  /*59af0*/  IMAD.MOV.U32 R33, RZ, RZ, R50 ;  /* 0x000000ffff217224 */ /* 0x001fde00078e0032 */
[----:B------:R0:W-:Y:S04]  /*59b00*/  STL.64 [R1+0x6e0], R16 ;  /* 0x0006e01001007387 */ /* 0x0001e80000100a00 */
[----:B------:R1:W-:Y:S04]  /*59b10*/  STL.64 [R1+0x6e8], R18 ;  /* 0x0006e81201007387 */ /* 0x0003e80000100a00 */
[----:B0-----:R-:W2:Y:S04]  /*59b20*/  LDL.LU.64 R16, [R1+0x1580] ;  /* 0x0015800001107983 */ /* 0x001ea80000300a00 */
[----:B-1----:R-:W2:Y:S04]  /*59b30*/  LDL.LU.64 R18, [R1+0x1588] ;  /* 0x0015880001127983 */ /* 0x002ea80000300a00 */
[----:B------:R-:W2:Y:S04]  /*59b40*/  LDL.LU.64 R40, [R1+0x1570] ;  /* 0x0015700001287983 */ /* 0x000ea80000300a00 */
[----:B------:R-:W2:Y:S04]  /*59b50*/  LDL.LU.64 R42, [R1+0x1578] ;  /* 0x00157800012a7983 */ /* 0x000ea80000300a00 */
[----:B------:R-:W2:Y:S04]  /*59b60*/  LDL.LU.64 R52, [R1+0x1560] ;  /* 0x0015600001347983 */ /* 0x000ea80000300a00 */
[----:B------:R-:W2:Y:S04]  /*59b70*/  LDL.LU.64 R54, [R1+0x1568] ;  /* 0x0015680001367983 */ /* 0x000ea80000300a00 */
[----:B------:R-:W2:Y:S01]  /*59b80*/  LDL.LU.64 R44, [R1+0x1550] ;  /* 0x00155000012c7983 */ /* 0x000ea20000300a00 */
[----:B---3--:R-:W-:Y:S01]  /*59b90*/  HMMA.16816.F32 R20, R28, R50, R20 ;  /* 0x000000321c14723c */ /* 0x008fe20000001814 */
[----:B------:R-:W-:-:S15]  /*59ba0*/  IMAD.MOV.U32 R32, RZ, RZ, R61 ;  /* 0x000000ffff207224 */ /* 0x000fde00078e003d */
[----:B------:R-:W-:-:S03]  /*59bb0*/  NOP ;  /* 0x0000000000007918 */ /* 0x000fc60000000000 */
[----:B------:R0:W-:Y:S04]  /*59bc0*/  STL.64 [R1+0x6d0], R20 ;  /* 0x0006d01401007387 */ /* 0x0001e80000100a00 */
[----:B------:R1:W-:Y:S04]  /*59bd0*/  STL.64 [R1+0x6d8], R22 ;  /* 0x0006d81601007387 */ /* 0x0003e80000100a00 */
[----:B------:R-:W3:Y:S04]  /*59be0*/  LDL.LU.64 R46, [R1+0x1558] ;  /* 0x00155800012e7983 */ /* 0x000ee80000300a00 */
[----:B------:R-:W2:Y:S04]  /*59bf0*/  LDL.LU.64 R48, [R1+0x1540] ;  /* 0x0015400001307983 */ /* 0x000ea80000300a00 */
[----:B------:R-:W2:Y:S04]  /*59c00*/  LDL.LU.64 R50, [R1+0x1548] ;  /* 0x0015480001327983 */ /* 0x000ea80000300a00 */
[----:B------:R-:W2:Y:S04]  /*59c10*/  LDL.LU.64 R36, [R1+0x1530] ;  /* 0x0015300001247983 */ /* 0x000ea80000300a00 */
[----:B------:R-:W2:Y:S04]  /*59c20*/  LDL.LU.64 R38, [R1+0x1538] ;  /* 0x0015380001267983 */ /* 0x000ea80000300a00 */
[----:B0-----:R-:W2:Y:S04]  /*59c30*/  LDL.LU.64 R20, [R1+0x1520] ;  /* 0x0015200001147983 */ /* 0x001ea80000300a00 */
[----:B-1----:R-:W2:Y:S01]  /*59c40*/  LDL.LU.64 R22, [R1+0x1528] ;  /* 0x0015280001167983 */ /* 0x002ea20000300a00 */
[----:B----4-:R-:W-:-:S15]  /*59c50*/  HMMA.16816.F32 R56, R28, R60, R56 ;  /* 0x0000003c1c38723c */ /* 0x010fde0000001838 */
[----:B------:R-:W-:-:S04]  /*59c60*/  NOP ;  /* 0x0000000000007918 */ /* 0x000fc80000000000 */
[----:B------:R-:W-:Y:S04]  /*59c70*/  STL.64 [R1+0x6c0], R56 ;  /* 0x0006c03801007387 */ /* 0x000fe80000100a00 */
[----:B------:R0:W-:Y:S04]  /*59c80*/  STL.64 [R1+0x6c8], R58 ;  /* 0x0006c83a01007387 */ /* 0x0001e80000100a00 */
[----:B0-----:R-:W2:Y:S04]  /*59c90*/  LDL.LU.64 R58, [R1+0x54c0] ;  /* 0x0054c000013a7983 */ /* 0x001ea80000300a00 */
[----:B------:R-:W4:Y:S04]  /*59ca0*/  LDL.LU.64 R56, [R1+0x54b8] ;  /* 0x0054b80001387983 */ /* 0x000f280000300a00 */
[----:B------:R-:W3:Y:S01]  /*59cb0*/  LDL.LU.64 R60, [R1+0x54b0] ;  /* 0x0054b000013c7983 */ /* 0x000ee20000300a00 */
[C---:B--2---:R-:W-:Y:S08]  /*59cc0*/  HMMA.16816.F32 R40, R28.reuse, R58, R40 ;  /* 0x0000003a1c28723c */ /* 0x044ff00000001828 */
[C---:B---3--:R-:W-:Y:S08]  /*59cd0*/  HMMA.16816.F32 R16, R28.reuse, R60, R16 ;  /* 0x0000003c1c10723c */ /* 0x048ff00000001810 */
[C---:B----4-:R-:W-:Y:S11]  /*59ce0*/  HMMA.16816.F32 R52, R28.reuse, R56, R52 ;  /* 0x000000381c34723c */ /* 0x050ff60000001834 */
        /* <DEDUP_REMOVED lines=21> */
[----:B------:R-:W4:Y:S04]  /*59e40*/  LDL.LU.64 R44, [R1+0x5480] ;  /* 0x00548000012c7983 */ /* 0x000f280000300a00 */
[----:B------:R-:W-:Y:S04]  /*59e50*/  STL.64 [R1+0x670], R48 ;  /* 0x0006703001007387 */ /* 0x000fe80000100a00 */
[----:B------:R0:W-:Y:S04]  /*59e60*/  STL.64 [R1+0x678], R50 ;  /* 0x0006783201007387 */ /* 0x0001e80000100a00 */
[----:B0-----:R-:W3:Y:S04]  /*59e70*/  LDL.LU.64 R50, [R1+0x5478] ;  /* 0x0054780001327983 */ /* 0x001ee80000300a00 */
[----:B------:R-:W2:Y:S04]  /*59e80*/  LDL.LU.64 R48, [R1+0x5470] ;  /* 0x0054700001307983 */ /* 0x000ea80000300a00 */
[----:B------:R-:W-:Y:S04]  /*59e90*/  STL.64 [R1+0x53d8], R54 ;  /* 0x0053d83601007387 */ /* 0x000fe80000100a00 */
[----:B------:R3:W-:Y:S02]  /*59ea0*/  STL.64 [R1+0x53d0], R52 ;  /* 0x0053d03401007387 */ /* 0x0007e40000100a00 */
[C---:B---3--:R-:W-:Y:S08]  /*59eb0*/  HMMA.16816.F32 R52, R28.reuse, R50, R36 ;  /* 0x000000321c34723c */ /* 0x048ff00000001824 */
[C---:B--2---:R-:W-:Y:S01]  /*59ec0*/  HMMA.16816.F32 R36, R28.reuse, R48, R20 ;  /* 0x000000301c24723c */ /* 0x044fe20000001814 */
[----:B------:R-:W2:Y:S10]  /*59ed0*/  LDL.LU.64 R20, [R1+0x14f0] ;  /* 0x0014f00001147983 */ /* 0x000eb40000300a00 */
[----:B------:R-:W-:Y:S04]  /*59ee0*/  STL.64 [R1+0x660], R52 ;  /* 0x0006603401007387 */ /* 0x000fe80000100a00 */
[----:B------:R-:W-:Y:S04]  /*59ef0*/  STL.64 [R1+0x668], R54 ;  /* 0x0006683601007387 */ /* 0x000fe80000100a00 */
[----:B------:R-:W2:Y:S04]  /*59f00*/  LDL.LU.64 R22, [R1+0x14f8] ;  /* 0x0014f80001167983 */ /* 0x000ea80000300a00 */
[----:B------:R0:W-:Y:S04]  /*59f10*/  STL.64 [R1+0x650], R36 ;  /* 0x0006502401007387 */ /* 0x0001e80000100a00 */
[----:B------:R1:W-:Y:S04]  /*59f20*/  STL.64 [R1+0x658], R38 ;  /* 0x0006582601007387 */ /* 0x0003e80000100a00 */
[----:B------:R-:W-:Y:S04]  /*59f30*/  STL.64 [R1+0x53e8], R50 ;  /* 0x0053e83201007387 */ /* 0x000fe80000100a00 */
[----:B------:R4:W-:Y:S04]  /*59f40*/  STL.64 [R1+0x53e0], R48 ;  /* 0x0053e03001007387 */ /* 0x0009e80000100a00 */
[----:B0-----:R-:W3:Y:S04]  /*59f50*/  LDL.LU.64 R36, [R1+0x14e0] ;  /* 0x0014e00001247983 */ /* 0x001ee80000300a00 */
[----:B-1----:R-:W3:Y:S01]  /*59f60*/  LDL.LU.64 R38, [R1+0x14e8] ;  /* 0x0014e80001267983 */ /* 0x002ee20000300a00 */
[C---:B------:R-:W-:Y:S08]  /*59f70*/  HMMA.16816.F32 R16, R28.reuse, R46, R16 ;  /* 0x0000002e1c10723c */ /* 0x040ff00000001810 */
[C---:B----4-:R-:W-:Y:S11]  /*59f80*/  HMMA.16816.F32 R48, R28.reuse, R44, R56 ;  /* 0x0000002c1c30723c */ /* 0x050ff60000001838 */
[----:B------:R0:W-:Y:S04]  /*59f90*/  STL.64 [R1+0x640], R16 ;  /* 0x0006401001007387 */ /* 0x0001e80000100a00 */
[----:B------:R1:W-:Y:S04]  /*59fa0*/  STL.64 [R1+0x648], R18 ;  /* 0x0006481201007387 */ /* 0x0003e80000100a00 */
[----:B0-----:R-:W4:Y:S04]  /*59fb0*/  LDL.LU.64 R16, [R1+0x14c0] ;  /* 0x0014c00001107983 */ /* 0x001f280000300a00 */
[----:B-1----:R-:W4:Y:S04]  /*59fc0*/  LDL.LU.64 R18, [R1+0x14c8] ;  /* 0x0014c80001127983 */ /* 0x002f280000300a00 */
[----:B------:R-:W4:Y:S04]  /*59fd0*/  LDL.LU.64 R56, [R1+0x14b0] ;  /* 0x0014b00001387983 */ /* 0x000f280000300a00 */
[----:B------:R-:W4:Y:S04]  /*59fe0*/  LDL.LU.64 R58, [R1+0x14b8] ;  /* 0x0014b800013a7983 */ /* 0x000f280000300a00 */
[----:B------:R0:W-:Y:S04]  /*59ff0*/  STL.64 [R1+0x630], R48 ;  /* 0x0006303001007387 */ /* 0x0001e80000100a00 */
[----:B------:R1:W-:Y:S04]  /*5a000*/  STL.64 [R1+0x638], R50 ;  /* 0x0006383201007387 */ /* 0x0003e80000100a00 */
[----:B------:R-:W4:Y:S04]  /*5a010*/  LDL.LU.64 R52, [R1+0x14a0] ;  /* 0x0014a00001347983 */ /* 0x000f280000300a00 */
[----:B------:R-:W4:Y:S04]  /*5a020*/  LDL.LU.64 R54, [R1+0x14a8] ;  /* 0x0014a80001367983 */ /* 0x000f280000300a00 */
[----:B0-----:R-:W4:Y:S04]  /*5a030*/  LDL.LU.64 R48, [R1+0x1490] ;  /* 0x0014900001307983 */ /* 0x001f280000300a00 */
[----:B-1----:R-:W4:Y:S04]  /*5a040*/  LDL.LU.64 R50, [R1+0x1498] ;  /* 0x0014980001327983 */ /* 0x002f280000300a00 */
[----:B------:R-:W-:Y:S04]  /*5a050*/  STL.64 [R1+0x53f8], R46 ;  /* 0x0053f82e01007387 */ /* 0x000fe80000100a00 */
[----:B------:R0:W-:Y:S04]  /*5a060*/  STL.64 [R1+0x53f0], R44 ;  /* 0x0053f02c01007387 */ /* 0x0001e80000100a00 */
[----:B0-----:R-:W4:Y:S04]  /*5a070*/  LDL.LU.64 R44, [R1+0x14d0] ;  /* 0x0014d000012c7983 */ /* 0x001f280000300a00 */
        /* <DEDUP_REMOVED lines=9> */
[----:B0-----:R-:W4:Y:S04]  /*5a110*/  LDL.LU.64 R38, [R1+0x5468] ;  /* 0x0054680001267983 */ /* 0x001f280000300a00 */
[----:B------:R-:W3:Y:S04]  /*5a120*/  LDL.LU.64 R36, [R1+0x5460] ;  /* 0x0054600001247983 */ /* 0x000ee80000300a00 */
[----:B------:R-:W-:Y:S04]  /*5a130*/  STL.64 [R1+0x5408], R42 ;  /* 0x0054082a01007387 */ /* 0x000fe80000100a00 */
[----:B------:R3:W-:Y:S01]  /*5a140*/  STL.64 [R1+0x5400], R40 ;  /* 0x0054002801007387 */ /* 0x0007e20000100a00 */
[C---:B----4-:R-:W-:Y:S08]  /*5a150*/  HMMA.16816.F32 R44, R28.reuse, R38, R44 ;  /* 0x000000261c2c723c */ /* 0x050ff0000000182c */
[C---:B---3--:R-:W-:Y:S01]  /*5a160*/  HMMA.16816.F32 R40, R28.reuse, R36, R16 ;  /* 0x000000241c28723c */ /* 0x048fe20000001810 */
[----:B------:R-:W3:Y:S10]  /*5a170*/  LDL.LU.64 R16, [R1+0x1470] ;  /* 0x0014700001107983 */ /* 0x000ef40000300a00 */
[----:B------:R-:W-:Y:S04]  /*5a180*/  STL.64 [R1+0x600], R44 ;  /* 0x0006002c01007387 */ /* 0x000fe80000100a00 */
[----:B------:R0:W-:Y:S04]  /*5a190*/  STL.64 [R1+0x608], R46 ;  /* 0x0006082e01007387 */ /* 0x0001e80000100a00 */
[----:B------:R-:W3:Y:S04]  /*5a1a0*/  LDL.LU.64 R18, [R1+0x1478] ;  /* 0x0014780001127983 */ /* 0x000ee80000300a00 */
[----:B------:R-:W-:Y:S01]  /*5a1b0*/  STL.64 [R1+0x5f0], R40 ;  /* 0x0005f02801007387 */ /* 0x000fe20000100a00 */
[C---:B0-----:R-:W-:Y:S03]  /*5a1c0*/  HMMA.16816.F32 R44, R28.reuse, R34, R56 ;  /* 0x000000221c2c723c */ /* 0x041fe60000001838 */
[----:B------:R0:W-:Y:S04]  /*5a1d0*/  STL.64 [R1+0x5f8], R42 ;  /* 0x0005f82a01007387 */ /* 0x0001e80000100a00 */
[----:B------:R-:W-:Y:S04]  /*5a1e0*/  STL.64 [R1+0x53b8], R38 ;  /* 0x0053b82601007387 */ /* 0x000fe80000100a00 */
[----:B------:R1:W-:Y:S01]  /*5a1f0*/  STL.64 [R1+0x53b0], R36 ;  /* 0x0053b02401007387 */ /* 0x0003e20000100a00 */
[C---:B0-----:R-:W-:Y:S08]  /*5a200*/  HMMA.16816.F32 R40, R28.reuse, R2, R52 ;  /* 0x000000021c28723c */ /* 0x041ff00000001834 */
[C---:B-1----:R-:W-:Y:S01]  /*5a210*/  HMMA.16816.F32 R36, R28.reuse, R4, R48 ;  /* 0x000000041c24723c */ /* 0x042fe20000001830 */
[----:B------:R-:W-:Y:S07]  /*5a220*/  STL.64 [R1+0x5e0], R44 ;  /* 0x0005e02c01007387 */ /* 0x000fee0000100a00 */
[C---:B--2---:R-:W-:Y:S01]  /*5a230*/  HMMA.16816.F32 R20, R28.reuse, R6, R20 ;  /* 0x000000061c14723c */ /* 0x044fe20000001814 */
[----:B------:R-:W-:Y:S04]  /*5a240*/  STL.64 [R1+0x5e8], R46 ;  /* 0x0005e82e01007387 */ /* 0x000fe80000100a00 */
[----:B------:R-:W2:Y:S04]  /*5a250*/  LDL.LU R53, [R1+0x2024] ;  /* 0x0020240001357983 */ /* 0x000ea80000300800 */
[----:B------:R-:W-:Y:S04]  /*5a260*/  STL.64 [R1+0x5d0], R40 ;  /* 0x0005d02801007387 */ /* 0x000fe80000100a00 */
[----:B------:R-:W-:Y:S04]  /*5a270*/  STL.64 [R1+0x5d8], R42 ;  /* 0x0005d82a01007387 */ /* 0x000fe80000100a00 */
[----:B------:R-:W2:Y:S04]  /*5a280*/  LDL.LU R54, [R1+0x2020] ;  /* 0x0020200001367983 */ /* 0x000ea80000300800 */
[----:B------:R0:W-:Y:S04]  /*5a290*/  STL.64 [R1+0x5c0], R36 ;  /* 0x0005c02401007387 */ /* 0x0001e80000100a00 */
[----:B------:R1:W-:Y:S04]  /*5a2a0*/  STL.64 [R1+0x5c8], R38 ;  /* 0x0005c82601007387 */ /* 0x0003e80000100a00 */
[----:B------:R-:W4:Y:S04]  /*5a2b0*/  LDL.LU R55, [R1+0x202c] ;  /* 0x00202c0001377983 */ /* 0x000f280000300800 */
[----:B------:R-:W4:Y:S04]  /*5a2c0*/  LDL.LU R56, [R1+0x2028] ;  /* 0x0020280001387983 */ /* 0x000f280000300800 */
[----:B0-----:R-:W2:Y:S04]  /*5a2d0*/  LDL.LU.64 R36, [R1+0x1460] ;  /* 0x0014600001247983 */ /* 0x001ea80000300a00 */
[----:B-1----:R-:W2:Y:S04]  /*5a2e0*/  LDL.LU.64 R38, [R1+0x1468] ;  /* 0x0014680001267983 */ /* 0x002ea80000300a00 */
[----:B------:R0:W-:Y:S04]  /*5a2f0*/  STL.64 [R1+0x5b0], R20 ;  /* 0x0005b01401007387 */ /* 0x0001e80000100a00 */
[----:B------:R1:W-:Y:S04]  /*5a300*/  STL.64 [R1+0x5b8], R22 ;  /* 0x0005b81601007387 */ /* 0x0003e80000100a00 */
[----:B------:R-:W4:Y:S04]  /*5a310*/  LDL.LU R57, [R1+0x2034] ;  /* 0x0020340001397983 */ /* 0x000f280000300800 */
[----:B------:R-:W4:Y:S04]  /*5a320*/  LDL.LU R58, [R1+0x2030] ;  /* 0x00203000013a7983 */ /* 0x000f280000300800 */
[----:B------:R-:W-:Y:S04]  /*5a330*/  STL.64 [R1+0x5378], R6 ;  /* 0x0053780601007387 */ /* 0x000fe80000100a00 */
[----:B------:R3:W-:Y:S04]  /*5a340*/  STL.64 [R1+0x5370], R4 ;  /* 0x0053700401007387 */ /* 0x0007e80000100a00 */
[----:B0-----:R-:W4:Y:S04]  /*5a350*/  LDL.LU.64 R20, [R1+0x1450] ;  /* 0x0014500001147983 */ /* 0x001f280000300a00 */
[----:B-1----:R-:W4:Y:S01]  /*5a360*/  LDL.LU.64 R22, [R1+0x1458] ;  /* 0x0014580001167983 */ /* 0x002f220000300a00 */
[----:B---3--:R-:W-:-:S15]  /*5a370*/  HMMA.16816.F32 R4, R28, R8, R16 ;  /* 0x000000081c04723c */ /* 0x008fde0000001810 */
[----:B------:R-:W-:-:S04]  /*5a380*/  NOP ;  /* 0x0000000000007918 */ /* 0x000fc80000000000 */
[----:B------:R-:W-:Y:S04]  /*5a390*/  STL.64 [R1+0x5a0], R4 ;  /* 0x0005a00401007387 */ /* 0x000fe80000100a00 */
[----:B------:R2:W-:Y:S04]  /*5a3a0*/  STL.64 [R1+0x5a8], R6 ;  /* 0x0005a80601007387 */ /* 0x0005e80000100a00 */
        /* <DEDUP_REMOVED lines=9> */
[----:B------:R-:W3:Y:S01]  /*5a440*/  LDL.LU R0, [R1+0x2038] ;  /* 0x0020380001007983 */ /* 0x000ee20000300800 */
[----:B--2---:R-:W-:Y:S03]  /*5a450*/  HMMA.16816.F32 R4, R28, R10, R36 ;  /* 0x0000000a1c04723c */ /* 0x004fe60000001824 */
[----:B------:R-:W2:Y:S04]  /*5a460*/  LDL.LU.64 R36, [R1+0x11f0] ;  /* 0x0011f00001247983 */ /* 0x000ea80000300a00 */
[----:B------:R-:W2:-:S12]  /*5a470*/  LDL.LU.64 R38, [R1+0x11f8] ;  /* 0x0011f80001267983 */ /* 0x000e980000300a00 */
[----:B------:R0:W-:Y:S01]  /*5a480*/  STL.64 [R1+0x590], R4 ;  /* 0x0005900401007387 */ /* 0x0001e20000100a00 */
[C---:B----4-:R-:W-:Y:S03]  /*5a490*/  HMMA.16816.F32 R20, R28.reuse, R12, R20 ;  /* 0x0000000c1c14723c */ /* 0x050fe60000001814 */
        /* <DEDUP_REMOVED lines=16> */
[----:B------:R-:W2:Y:S04]  /*5a5a0*/  LDL.LU.64 R16, [R1+0x5440] ;  /* 0x0054400001107983 */ /* 0x000ea80000300a00 */
[----:B------:R-:W-:Y:S04]  /*5a5b0*/  STL.64 [R1+0x5348], R14 ;  /* 0x0053480e01007387 */ /* 0x000fe80000100a00 */
[----:B------:R2:W-:Y:S01]  /*5a5c0*/  STL.64 [R1+0x5340], R12 ;  /* 0x0053400c01007387 */ /* 0x0005e20000100a00 */
[----:B------:R-:W-:Y:S01]  /*5a5d0*/  IMAD.MOV.U32 R52, RZ, RZ, R33 ;  /* 0x000000ffff347224 */ /* 0x000fe200078e0021 */
[C---:B----4-:R-:W-:Y:S08]  /*5a5e0*/  HMMA.16816.F32 R4, R28.reuse, R26, R4 ;  /* 0x0000001a1c04723c */ /* 0x050ff00000001804 */
[C---:B--2---:R-:W-:Y:S01]  /*5a5f0*/  HMMA.16816.F32 R12, R28.reuse, R16, R8 ;  /* 0x000000101c0c723c */ /* 0x044fe20000001808 */
[----:B---3--:R-:W-:Y:S07]  /*5a600*/  STL.64 [R1+0x5368], R18 ;  /* 0x0053681201007387 */ /* 0x008fee0000100a00 */
[C---:B------:R-:W-:Y:S11]  /*5a610*/  HMMA.16816.F32 R8, R28.reuse, R18, R48 ;  /* 0x000000121c08723c */ /* 0x040ff60000001830 */
[----:B------:R-:W-:Y:S04]  /*5a620*/  STL.64 [R1+0x560], R12 ;  /* 0x0005600c01007387 */ /* 0x000fe80000100a00 */
[----:B------:R0:W-:Y:S02]  /*5a630*/  STL.64 [R1+0x568], R14 ;  /* 0x0005680e01007387 */ /* 0x0001e40000100a00 */
[C---:B0-----:R-:W-:Y:S02]  /*5a640*/  HMMA.16816.F32 R12, R28.reuse, R20, R44 ;  /* 0x000000141c0c723c */ /* 0x041fe4000000182c */
[----:B------:R-:W-:Y:S04]  /*5a650*/  STL.64 [R1+0x5360], R16 ;  /* 0x0053601001007387 */ /* 0x000fe80000100a00 */
[----:B------:R-:W-:Y:S04]  /*5a660*/  STL.64 [R1+0x550], R8 ;  /* 0x0005500801007387 */ /* 0x000fe80000100a00 */
[----:B------:R0:W-:Y:S04]  /*5a670*/  STL.64 [R1+0x558], R10 ;  /* 0x0005580a01007387 */ /* 0x0001e80000100a00 */
[----:B------:R-:W-:Y:S05]  /*5a680*/  STL.64 [R1+0x5388], R22 ;  /* 0x0053881601007387 */ /* 0x000fea0000100a00 */
[----:B------:R-:W-:Y:S01]  /*5a690*/  STL.64 [R1+0x540], R12 ;  /* 0x0005400c01007387 */ /* 0x000fe20000100a00 */
[C---:B0-----:R-:W-:Y:S03]  /*5a6a0*/  HMMA.16816.F32 R8, R28.reuse, R22, R40 ;  /* 0x000000161c08723c */ /* 0x041fe60000001828 */
[----:B------:R0:W-:Y:S05]  /*5a6b0*/  STL.64 [R1+0x548], R14 ;  /* 0x0005480e01007387 */ /* 0x0001ea0000100a00 */
[----:B0-----:R-:W-:Y:S01]  /*5a6c0*/  HMMA.16816.F32 R12, R28, R24, R36 ;  /* 0x000000181c0c723c */ /* 0x001fe20000001824 */
[----:B------:R-:W-:Y:S10]  /*5a6d0*/  STL.64 [R1+0x5380], R20 ;  /* 0x0053801401007387 */ /* 0x000ff40000100a00 */
[----:B------:R0:W-:Y:S04]  /*5a6e0*/  STL.64 [R1+0x530], R8 ;  /* 0x0005300801007387 */ /* 0x0001e80000100a00 */
[----:B------:R1:W-:Y:S04]  /*5a6f0*/  STL.64 [R1+0x538], R10 ;  /* 0x0005380a01007387 */ /* 0x0003e80000100a00 */
[----:B0-----:R-:W2:Y:S04]  /*5a700*/  LDL.LU.64 R8, [R1+0x490] ;  /* 0x0004900001087983 */ /* 0x001ea80000300a00 */
[----:B-1----:R-:W2:Y:S04]  /*5a710*/  LDL.LU.64 R10, [R1+0x498] ;  /* 0x00049800010a7983 */ /* 0x002ea80000300a00 */
[----:B------:R-:W-:Y:S04]  /*5a720*/  STL.64 [R1+0x520], R12 ;  /* 0x0005200c01007387 */ /* 0x000fe80000100a00 */
[----:B------:R-:W-:Y:S04]  /*5a730*/  STL.64 [R1+0x528], R14 ;  /* 0x0005280e01007387 */ /* 0x000fe80000100a00 */
[----:B------:R-:W-:Y:S04]  /*5a740*/  STL.64 [R1+0x5398], R26 ;  /* 0x0053981a01007387 */ /* 0x000fe80000100a00 */
[----:B------:R-:W-:Y:S04]  /*5a750*/  STL.64 [R1+0x5390], R24 ;  /* 0x0053901801007387 */ /* 0x000fe80000100a00 */
[----:B------:R0:W-:Y:S04]  /*5a760*/  STL.64 [R1+0x510], R4 ;  /* 0x0005100401007387 */ /* 0x0001e80000100a00 */
[----:B------:R-:W-:Y:S01]  /*5a770*/  STL.64 [R1+0x518], R6 ;  /* 0x0005180601007387 */ /* 0x000fe20000100a00 */
[----:B0-----:R-:W-:-:S02]  /*5a780*/  IMAD R4, R54, 0x100, R53 ;  /* 0x0000010036047824 */ /* 0x001fc400078e0235 */
[----:B------:R-:W-:Y:S01]  /*5a790*/  IMAD R5, R56, 0x100, R55 ;  /* 0x0000010038057824 */ /* 0x000fe200078e0237 */
[----:B------:R-:W3:Y:S01]  /*5a7a0*/  LDL.LU R54, [R1] ;  /* 0x0000000001367983 */ /* 0x000ee20000300800 */
[----:B------:R-:W-:-:S03]  /*5a7b0*/  IMAD.MOV.U32 R55, RZ, RZ, R32 ;  /* 0x000000ffff377224 */ /* 0x000fc600078e0020 */
[----:B------:R-:W2:Y:S04]  /*5a7c0*/  LDL.LU R32, [R1+0x543c] ;  /* 0x00543c0001207983 */ /* 0x000ea80000300800 */
[----:B------:R-:W2:Y:S04]  /*5a7d0*/  LDL.LU R33, [R1+0x5438] ;  /* 0x0054380001217983 */ /* 0x000ea80000300800 */
[----:B------:R-:W4:Y:S04]  /*5a7e0*/  LDL.LU R53, [R1+0xc] ;  /* 0x00000c0001357983 */ /* 0x000f280000300800 */
[----:B---3--:R-:W-:Y:S04]  /*5a7f0*/  STL.64 [R1+0x5418], R54 ;  /* 0x0054183601007387 */ /* 0x008fe80000100a00 */
[----:B----4-:R0:W-:Y:S04]  /*5a800*/  STL.64 [R1+0x5410], R52 ;  /* 0x0054103401007387 */ /* 0x0101e80000100a00 */
[----:B------:R-:W3:Y:S04]  /*5a810*/  LDL.LU R42, [R1+0x10] ;  /* 0x00001000012a7983 */ /* 0x000ee80000300800 */
[----:B------:R-:W3:Y:S01]  /*5a820*/  LDL.LU R43, [R1+0x14] ;  /* 0x00001400012b7983 */ /* 0x000ee20000300800 */
[----:B--2---:R-:W-:Y:S03]  /*5a830*/  HMMA.16816.F32 R8, R28, R32, R8 ;  /* 0x000000201c08723c */ /* 0x004fe60000001808 */
[----:B---3--:R1:W-:Y:S04]  /*5a840*/  STL.64 [R1+0x5420], R42 ;  /* 0x0054202a01007387 */ /* 0x0083e80000100a00 */
[----:B------:R-:W2:-:S12]  /*5a850*/  LDL.LU R40, [R1+0x18] ;  /* 0x0000180001287983 */ /* 0x000e980000300800 */
[----:B------:R-:W-:Y:S04]  /*5a860*/  STL.64 [R1+0x490], R8 ;  /* 0x0004900801007387 */ /* 0x000fe80000100a00 */
[----:B------:R-:W-:Y:S04]  /*5a870*/  STL.64 [R1+0x498], R10 ;  /* 0x0004980a01007387 */ /* 0x000fe80000100a00 */
[----:B------:R-:W2:Y:S04]  /*5a880*/  LDL.LU R41, [R1+0x1c] ;  /* 0x00001c0001297983 */ /* 0x000ea80000300800 */
[----:B0-----:R-:W3:Y:S04]  /*5a890*/  LDL.LU.64 R52, [R1+0x11b0] ;  /* 0x0011b00001347983 */ /* 0x001ee80000300a00 */
[----:B------:R-:W4:Y:S01]  /*5a8a0*/  LDL.LU.64 R54, [R1+0x11b8] ;  /* 0x0011b80001367983 */ /* 0x000f220000300a00 */
[----:B------:R-:W-:-:S02]  /*5a8b0*/  IMAD R6, R58, 0x100, R57 ;  /* 0x000001003a067824 */ /* 0x000fc400078e0239 */
[----:B------:R-:W-:Y:S02]  /*5a8c0*/  IMAD.MOV.U32 R31, RZ, RZ, R4 ;  /* 0x000000ffff1f7224 */ /* 0x000fe400078e0004 */
[----:B------:R-:W-:Y:S02]  /*5a8d0*/  IMAD R0, R0, 0x100, R59 ;  /* 0x0000010000007824 */ /* 0x000fe400078e023b */
[----:B-1----:R-:W-:Y:S02]  /*5a8e0*/  IMAD.MOV.U32 R43, RZ, RZ, R6 ;  /* 0x000000ffff2b7224 */ /* 0x002fe400078e0006 */
[----:B------:R-:W-:Y:S01]  /*5a8f0*/  IMAD.MOV.U32 R42, RZ, RZ, R5 ;  /* 0x000000ffff2a7224 */ /* 0x000fe200078e0005 */
[----:B----4-:R-:W-:Y:S04]  /*5a900*/  STL.64 [R1+0x5430], R54 ;  /* 0x0054303601007387 */ /* 0x010fe80000100a00 */
[----:B---3--:R0:W-:Y:S04]  /*5a910*/  STL.64 [R1+0x5428], R52 ;  /* 0x0054283401007387 */ /* 0x0081e80000100a00 */
[----:B0-----:R-:W2:Y:S04]  /*5a920*/  LDL.LU.64 R52, [R1+0x11c0] ;  /* 0x0011c00001347983 */ /* 0x001ea80000300a00 */
[----:B------:R-:W2:Y:S01]  /*5a930*/  LDL.LU.64 R54, [R1+0x11c8] ;  /* 0x0011c80001367983 */ /* 0x000ea20000300a00 */
[----:B------:R-:W-:-:S02]  /*5a940*/  F2FP.F16.E5M2.UNPACK_B R28, R31 ;  /* 0x0000001fff1c723e */ /* 0x000fc400020004ff */
[----:B------:R-:W-:Y:S01]  /*5a950*/  F2FP.F16.E5M2.UNPACK_B R29, R42 ;  /* 0x0000002aff1d723e */ /* 0x000fe200020004ff */
[----:B------:R-:W3:Y:S01]  /*5a960*/  LDL.LU.64 R44, [R1+0x11a0] ;  /* 0x0011a000012c7983 */ /* 0x000ee20000300a00 */
[----:B------:R-:W-:Y:S02]  /*5a970*/  F2FP.F16.E5M2.UNPACK_B R30, R43 ;  /* 0x0000002bff1e723e */ /* 0x000fe400020004ff */
[----:B------:R-:W-:Y:S01]  /*5a980*/  F2FP.F16.E5M2.UNPACK_B R31, R0 ;  /* 0x00000000ff1f723e */ /* 0x000fe200020004ff */
[----:B------:R-:W3:Y:S04]  /*5a990*/  LDL.LU.64 R46, [R1+0x11a8] ;  /* 0x0011a800012e7983 */ /* 0x000ee80000300a00 */
[----:B------:R-:W4:Y:S04]  /*5a9a0*/  LDL.LU.64 R48, [R1+0x1190] ;  /* 0x0011900001307983 */ /* 0x000f280000300a00 */
[----:B------:R-:W4:Y:S04]  /*5a9b0*/  LDL.LU.64 R50, [R1+0x1198] ;  /* 0x0011980001327983 */ /* 0x000f280000300a00 */
        /* <DEDUP_REMOVED lines=20> */
[----:B--2---:R-:W-:Y:S03]  /*5ab00*/  HMMA.16816.F32 R40, R28, R40, R52 ;  /* 0x000000281c28723c */ /* 0x004fe60000001834 */
[----:B------:R-:W2:Y:S04]  /*5ab10*/  LDL.LU.64 R54, [R1+0x5430] ;  /* 0x0054300001367983 */ /* 0x000ea80000300a00 */
[----:B------:R-:W2:-:S12]  /*5ab20*/  LDL.LU.64 R52, [R1+0x5428] ;  /* 0x0054280001347983 */ /* 0x000e980000300a00 */
[----:B------:R-:W-:Y:S04]  /*5ab30*/  STL.64 [R1+0x480], R40 ;  /* 0x0004802801007387 */ /* 0x000fe80000100a00 */
[----:B------:R0:W-:Y:S04]  /*5ab40*/  STL.64 [R1+0x488], R42 ;  /* 0x0004882a01007387 */ /* 0x0001e80000100a00 */
[----:B0-----:R-:W2:Y:S02]  /*5ab50*/  LDL.LU.64 R42, [R1+0x5420] ;  /* 0x00542000012a7983 */ /* 0x001ea40000300a00 */
[C---:B--2---:R-:W-:Y:S02]  /*5ab60*/  HMMA.16816.F32 R40, R28.reuse, R42, R52 ;  /* 0x0000002a1c28723c */ /* 0x044fe40000001834 */
[----:B------:R-:W4:Y:S04]  /*5ab70*/  LDL.LU.64 R54, [R1+0x5418] ;  /* 0x0054180001367983 */ /* 0x000f280000300a00 */
[----:B------:R-:W2:Y:S02]  /*5ab80*/  LDL.LU.64 R52, [R1+0x5410] ;  /* 0x0054100001347983 */ /* 0x000ea40000300a00 */
[C---:B---3--:R-:W-:Y:S11]  /*5ab90*/  HMMA.16816.F32 R56, R28.reuse, R60, R56 ;  /* 0x0000003c1c38723c */ /* 0x048ff60000001838 */
[----:B------:R-:W-:Y:S04]  /*5aba0*/  STL.64 [R1+0x460], R40 ;  /* 0x0004602801007387 */ /* 0x000fe80000100a00 */
[----:B------:R0:W-:Y:S04]  /*5abb0*/  STL.64 [R1+0x468], R42 ;  /* 0x0004682a01007387 */ /* 0x0001e80000100a00 */
[----:B0-----:R-:W3:Y:S04]  /*5abc0*/  LDL.LU.64 R42, [R1+0x5408] ;  /* 0x00540800012a7983 */ /* 0x001ee80000300a00 */
[----:B------:R-:W3:Y:S01]  /*5abd0*/  LDL.LU.64 R40, [R1+0x5400] ;  /* 0x0054000001287983 */ /* 0x000ee20000300a00 */
[C---:B--2---:R-:W-:Y:S08]  /*5abe0*/  HMMA.16816.F32 R44, R28.reuse, R52, R44 ;  /* 0x000000341c2c723c */ /* 0x044ff0000000182c */
[C---:B----4-:R-:W-:Y:S11]  /*5abf0*/  HMMA.16816.F32 R52, R28.reuse, R54, R48 ;  /* 0x000000361c34723c */ /* 0x050ff60000001830 */
[----:B------:R-:W-:Y:S04]  /*5ac00*/  STL.64 [R1+0x440], R44 ;  /* 0x0004402c01007387 */ /* 0x000fe80000100a00 */
[----:B------:R0:W-:Y:S04]  /*5ac10*/  STL.64 [R1+0x448], R46 ;  /* 0x0004482e01007387 */ /* 0x0001e80000100a00 */
[----:B0-----:R-:W2:Y:S04]  /*5ac20*/  LDL.LU.64 R46, [R1+0x53f8] ;  /* 0x0053f800012e7983 */ /* 0x001ea80000300a00 */
[----:B------:R-:W4:Y:S04]  /*5ac30*/  LDL.LU.64 R44, [R1+0x53f0] ;  /* 0x0053f000012c7983 */ /* 0x000f280000300a00 */
[----:B------:R-:W3:Y:S04]  /*5ac40*/  LDL.LU.64 R50, [R1+0x53e8] ;  /* 0x0053e80001327983 */ /* 0x000ee80000300a00 */
        /* <DEDUP_REMOVED lines=14> */
[C---:B------:R-:W-:Y:S11]  /*5ad30*/  HMMA.16816.F32 R20, R28.reuse, R52, R20 ;  /* 0x000000341c14723c */ /* 0x040ff60000001814 */
[----:B------:R-:W-:Y:S04]  /*5ad40*/  STL.64 [R1+0x3e0], R32 ;  /* 0x0003e02001007387 */ /* 0x000fe80000100a00 */
[----:B------:R0:W-:Y:S02]  /*5ad50*/  STL.64 [R1+0x3e8], R34 ;  /* 0x0003e82201007387 */ /* 0x0001e40000100a00 */
[C---:B0-----:R-:W-:Y:S08]  /*5ad60*/  HMMA.16816.F32 R32, R28.reuse, R56, R36 ;  /* 0x000000381c20723c */ /* 0x041ff00000001824 */
[C---:B------:R-:W-:Y:S11]  /*5ad70*/  HMMA.16816.F32 R4, R28.reuse, R44, R4 ;  /* 0x0000002c1c04723c */ /* 0x040ff60000001804 */
[----:B------:R0:W-:Y:S04]  /*5ad80*/  STL.64 [R1+0x3b0], R32 ;  /* 0x0003b02001007387 */ /* 0x0001e80000100a00 */
[----:B------:R1:W-:Y:S04]  /*5ad90*/  STL.64 [R1+0x3b8], R34 ;  /* 0x0003b82201007387 */ /* 0x0003e80000100a00 */
[----:B------:R2:W-:Y:S04]  /*5ada0*/  STL.64 [R1+0x390], R24 ;  /* 0x0003901801007387 */ /* 0x0005e80000100a00 */
[----:B------:R3:W-:Y:S04]  /*5adb0*/  STL.64 [R1+0x398], R26 ;  /* 0x0003981a01007387 */ /* 0x0007e80000100a00 */
[----:B------:R4:W-:Y:S04]  /*5adc0*/  STL.64 [R1+0x360], R20 ;  /* 0x0003601401007387 */ /* 0x0009e80000100a00 */
[----:B------:R0:W-:Y:S04]  /*5add0*/  STL.64 [R1+0x368], R22 ;  /* 0x0003681601007387 */ /* 0x0001e80000100a00 */
[----:B------:R-:W-:Y:S04]  /*5ade0*/  STL.64 [R1+0x340], R16 ;  /* 0x0003401001007387 */ /* 0x000fe80000100a00 */
[----:B------:R-:W-:Y:S04]  /*5adf0*/  STL.64 [R1+0x348], R18 ;  /* 0x0003481201007387 */ /* 0x000fe80000100a00 */
[----:B------:R-:W-:Y:S04]  /*5ae00*/  STL.64 [R1+0x320], R12 ;  /* 0x0003200c01007387 */ /* 0x000fe80000100a00 */
[----:B------:R-:W-:Y:S04]  /*5ae10*/  STL.64 [R1+0x328], R14 ;  /* 0x0003280e01007387 */ /* 0x000fe80000100a00 */
[----:B------:R-:W4:Y:S04]  /*5ae20*/  LDL.LU.64 R44, [R1+0x1120] ;  /* 0x00112000012c7983 */ /* 0x000f280000300a00 */
[----:B------:R-:W-:Y:S04]  /*5ae30*/  STL.64 [R1+0x2f0], R8 ;  /* 0x0002f00801007387 */ /* 0x000fe80000100a00 */
[----:B------:R-:W-:Y:S04]  /*5ae40*/  STL.64 [R1+0x2f8], R10 ;  /* 0x0002f80a01007387 */ /* 0x000fe80000100a00 */
[----:B------:R-:W4:Y:S04]  /*5ae50*/  LDL.LU.64 R46, [R1+0x1128] ;  /* 0x00112800012e7983 */ /* 0x000f280000300a00 */
[----:B------:R0:W-:Y:S04]  /*5ae60*/  STL.64 [R1+0x2d0], R4 ;  /* 0x0002d00401007387 */ /* 0x0001e80000100a00 */
[----:B------:R0:W-:Y:S04]  /*5ae70*/  STL.64 [R1+0x2d8], R6 ;  /* 0x0002d80601007387 */ /* 0x0001e80000100a00 */
[----:B------:R-:W4:Y:S04]  /*5ae80*/  LDL.LU.64 R36, [R1+0x1110] ;  /* 0x0011100001247983 */ /* 0x000f280000300a00 */
[----:B------:R-:W4:Y:S04]  /*5ae90*/  LDL.LU.64 R38, [R1+0x1118] ;  /* 0x0011180001267983 */ /* 0x000f280000300a00 */
[----:B0-----:R-:W4:Y:S04]  /*5aea0*/  LDL.LU.64 R32, [R1+0x1100] ;  /* 0x0011000001207983 */ /* 0x001f280000300a00 */
[----:B-1----:R-:W4:Y:S04]  /*5aeb0*/  LDL.LU.64 R34, [R1+0x1108] ;  /* 0x0011080001227983 */ /* 0x002f280000300a00 */
[----:B--2---:R-:W2:Y:S04]  /*5aec0*/  LDL.LU.64 R24, [R1+0x10f0] ;  /* 0x0010f00001187983 */ /* 0x004ea80000300a00 */
[----:B---3--:R-:W2:Y:S04]  /*5aed0*/  LDL.LU.64 R26, [R1+0x10f8] ;  /* 0x0010f800011a7983 */ /* 0x008ea80000300a00 */
[----:B----4-:R-:W3:Y:S04]  /*5aee0*/  LDL.LU.64 R20, [R1+0x10e0] ;  /* 0x0010e00001147983 */ /* 0x010ee80000300a00 */
[----:B------:R-:W3:Y:S04]  /*5aef0*/  LDL.LU.64 R22, [R1+0x10e8] ;  /* 0x0010e80001167983 */ /* 0x000ee80000300a00 */
        /* <DEDUP_REMOVED lines=13> */
[----:B------:R-:W2:Y:S01]  /*5afd0*/  LDL.LU.64 R50, [R1+0x98] ;  /* 0x0000980001327983 */ /* 0x000ea20000300a00 */
[C---:B------:R-:W-:Y:S08]  /*5afe0*/  HMMA.16816.F32 R44, R28.reuse, R42, R44 ;  /* 0x0000002a1c2c723c */ /* 0x040ff0000000182c */
[C---:B------:R-:W-:Y:S11]  /*5aff0*/  HMMA.16816.F32 R40, R28.reuse, R40, R36 ;  /* 0x000000281c28723c */ /* 0x040ff60000001824 */
[----:B------:R0:W-:Y:S04]  /*5b000*/  STL.64 [R1+0x2b0], R44 ;  /* 0x0002b02c01007387 */ /* 0x0001e80000100a00 */
[----:B------:R1:W-:Y:S04]  /*5b010*/  STL.64 [R1+0x2b8], R46 ;  /* 0x0002b82e01007387 */ /* 0x0003e80000100a00 */
[----:B0-----:R-:W2:Y:S04]  /*5b020*/  LDL.LU.64 R44, [R1+0x70] ;  /* 0x00007000012c7983 */ /* 0x001ea80000300a00 */
[----:B-1----:R-:W2:Y:S04]  /*5b030*/  LDL.LU.64 R46, [R1+0x78] ;  /* 0x00007800012e7983 */ /* 0x002ea80000300a00 */
[----:B------:R-:W2:Y:S04]  /*5b040*/  LDL.LU.64 R38, [R1+0x53b8] ;  /* 0x0053b80001267983 */ /* 0x000ea80000300a00 */
[----:B------:R-:W3:Y:S04]  /*5b050*/  LDL.LU.64 R36, [R1+0x53b0] ;  /* 0x0053b00001247983 */ /* 0x000ee80000300a00 */
[----:B------:R0:W-:Y:S04]  /*5b060*/  STL.64 [R1+0x290], R40 ;  /* 0x0002902801007387 */ /* 0x0001e80000100a00 */
[----:B------:R1:W-:Y:S04]  /*5b070*/  STL.64 [R1+0x298], R42 ;  /* 0x0002982a01007387 */ /* 0x0003e80000100a00 */
[----:B0-----:R-:W3:Y:S04]  /*5b080*/  LDL.LU.64 R40, [R1+0x180] ;  /* 0x0001800001287983 */ /* 0x001ee80000300a00 */
[----:B-1----:R-:W3:Y:S01]  /*5b090*/  LDL.LU.64 R42, [R1+0x188] ;  /* 0x00018800012a7983 */ /* 0x002ee20000300a00 */
[----:B--2---:R-:W-:-:S15]  /*5b0a0*/  HMMA.16816.F32 R32, R28, R38, R32 ;  /* 0x000000261c20723c */ /* 0x004fde0000001820 */
[----:B------:R-:W-:-:S04]  /*5b0b0*/  NOP ;  /* 0x0000000000007918 */ /* 0x000fc80000000000 */
[----:B------:R-:W-:Y:S04]  /*5b0c0*/  STL.64 [R1+0x270], R32 ;  /* 0x0002702001007387 */ /* 0x000fe80000100a00 */
[----:B------:R0:W-:Y:S04]  /*5b0d0*/  STL.64 [R1+0x278], R34 ;  /* 0x0002782201007387 */ /* 0x0001e80000100a00 */
[----:B0-----:R-:W2:Y:S01]  /*5b0e0*/  LDL.LU.64 R34, [R1+0x53a8] ;  /* 0x0053a80001227983 */ /* 0x001ea20000300a00 */
[C---:B---3--:R-:W-:Y:S03]  /*5b0f0*/  HMMA.16816.F32 R36, R28.reuse, R36, R24 ;  /* 0x000000241c24723c */ /* 0x048fe60000001818 */
[----:B------:R-:W3:Y:S04]  /*5b100*/  LDL.LU.64 R32, [R1+0x53a0] ;  /* 0x0053a00001207983 */ /* 0x000ee80000300a00 */
[----:B------:R-:W3:Y:S01]  /*5b110*/  LDL.LU.64 R26, [R1+0x5398] ;  /* 0x00539800011a7983 */ /* 0x000ee20000300a00 */
[C---:B----4-:R-:W-:Y:S03]  /*5b120*/  HMMA.16816.F32 R4, R28.reuse, R2, R4 ;  /* 0x000000021c04723c */ /* 0x050fe60000001804 */
[----:B------:R-:W4:Y:S08]  /*5b130*/  LDL.LU.64 R24, [R1+0x5390] ;  /* 0x0053900001187983 */ /* 0x000f300000300a00 */
        /* <DEDUP_REMOVED lines=20> */
[----:B------:R-:W2:Y:S04]  /*5b280*/  LDL.LU.64 R10, [R1+0x5358] ;  /* 0x00535800010a7983 */ /* 0x000ea80000300a00 */
[----:B------:R-:W2:Y:S04]  /*5b290*/  LDL.LU.64 R8, [R1+0x5350] ;  /* 0x0053500001087983 */ /* 0x000ea80000300a00 */
        /* <DEDUP_REMOVED lines=9> */
[----:B------:R-:W4:Y:S01]  /*5b330*/  LDL.LU.64 R12, [R1+0x5340] ;  /* 0x00534000010c7983 */ /* 0x000f220000300a00 */
[----:B---3--:R-:W-:-:S15]  /*5b340*/  HMMA.16816.F32 R4, R28, R10, R4 ;  /* 0x0000000a1c04723c */ /* 0x008fde0000001804 */
[----:B------:R-:W-:-:S04]  /*5b350*/  NOP ;  /* 0x0000000000007918 */ /* 0x000fc80000000000 */
[----:B------:R-:W-:Y:S04]  /*5b360*/  STL.64 [R1+0x190], R4 ;  /* 0x0001900401007387 */ /* 0x000fe80000100a00 */
[----:B------:R2:W-:Y:S02]  /*5b370*/  STL.64 [R1+0x198], R6 ;  /* 0x0001980601007387 */ /* 0x0005e40000100a00 */
[C---:B--2---:R-:W-:Y:S08]  /*5b380*/  HMMA.16816.F32 R4, R28.reuse, R14, R40 ;  /* 0x0000000e1c04723c */ /* 0x044ff00000001828 */
[C---:B----4-:R-:W-:Y:S08]  /*5b390*/  HMMA.16816.F32 R8, R28.reuse, R12, R36 ;  /* 0x0000000c1c08723c */ /* 0x050ff00000001824 */
[C---:B------:R-:W-:Y:S11]  /*5b3a0*/  HMMA.16816.F32 R12, R28.reuse, R16, R56 ;  /* 0x000000101c0c723c */ /* 0x040ff60000001838 */
[----:B------:R-:W-:Y:S04]  /*5b3b0*/  STL.64 [R1+0x160], R8 ;  /* 0x0001600801007387 */ /* 0x000fe80000100a00 */
[----:B------:R0:W-:Y:S04]  /*5b3c0*/  STL.64 [R1+0x168], R10 ;  /* 0x0001680a01007387 */ /* 0x0001e80000100a00 */
[----:B------:R-:W-:Y:S04]  /*5b3d0*/  STL.64 [R1+0x140], R4 ;  /* 0x0001400401007387 */ /* 0x000fe80000100a00 */
[----:B------:R1:W-:Y:S01]  /*5b3e0*/  STL.64 [R1+0x148], R6 ;  /* 0x0001480601007387 */ /* 0x0003e20000100a00 */
[C---:B0-----:R-:W-:Y:S08]  /*5b3f0*/  HMMA.16816.F32 R8, R28.reuse, R18, R52 ;  /* 0x000000121c08723c */ /* 0x041ff00000001834 */
[----:B-1----:R-:W-:Y:S01]  /*5b400*/  HMMA.16816.F32 R4, R28, R20, R48 ;  /* 0x000000141c04723c */ /* 0x002fe20000001830 */
[----:B------:R-:W-:Y:S04]  /*5b410*/  STL.64 [R1+0xd0], R12 ;  /* 0x0000d00c01007387 */ /* 0x000fe80000100a00 */
[----:B------:R-:W-:-:S14]  /*5b420*/  STL.64 [R1+0xd8], R14 ;  /* 0x0000d80e01007387 */ /* 0x000fdc0000100a00 */
[----:B------:R-:W-:Y:S01]  /*5b430*/  IMAD.MOV.U32 R0, RZ, RZ, R7 ;  /* 0x000000ffff007224 */ /* 0x000fe200078e0007 */
[----:B------:R-:W-:Y:S04]  /*5b440*/  STL.64 [R1+0x80], R4 ;  /* 0x0000800401007387 */ /* 0x000fe80000100a00 */
[----:B------:R-:W-:Y:S04]  /*5b450*/  STL.64 [R1+0xa0], R8 ;  /* 0x0000a00801007387 */ /* 0x000fe80000100a00 */
[----:B------:R-:W-:Y:S04]  /*5b460*/  STL.64 [R1+0xa8], R10 ;  /* 0x0000a80a01007387 */ /* 0x000fe80000100a00 */
[----:B------:R0:W-:Y:S04]  /*5b470*/  STL [R1+0x88], R6 ;  /* 0x0000880601007387 */ /* 0x0001e80000100800 */
[----:B------:R-:W-:Y:S04]  /*5b480*/  STL [R1+0x4c08], R0 ;  /* 0x004c080001007387 */ /* 0x000fe80000100800 */
[----:B------:R-:W2:Y:S04]  /*5b490*/  LDL.LU.64 R16, [R1+0x50] ;  /* 0x0000500001107983 */ /* 0x000ea80000300a00 */
[----:B------:R-:W2:Y:S01]  /*5b4a0*/  LDL.LU.64 R18, [R1+0x58] ;  /* 0x0000580001127983 */ /* 0x000ea20000300a00 */
[----:B0-----:R-:W-:-:S15]  /*5b4b0*/  HMMA.16816.F32 R4, R28, R22, R44 ;  /* 0x000000161c04723c */ /* 0x001fde000000182c */
[----:B------:R-:W-:-:S04]  /*5b4c0*/  NOP ;  /* 0x0000000000007918 */ /* 0x000fc80000000000 */
[----:B------:R-:W-:Y:S04]  /*5b4d0*/  STL.64 [R1+0x70], R4 ;  /* 0x0000700401007387 */ /* 0x000fe80000100a00 */
[----:B------:R0:W-:Y:S04]  /*5b4e0*/  STL.64 [R1+0x78], R6 ;  /* 0x0000780601007387 */ /* 0x0001e80000100a00 */
[----:B------:R-:W3:Y:S04]  /*5b4f0*/  LDL.LU R48, [R1+0x100] ;  /* 0x0001000001307983 */ /* 0x000ee80000300800 */
[----:B------:R-:W3:Y:S04]  /*5b500*/  LDL.LU R49, [R1+0x104] ;  /* 0x0001040001317983 */ /* 0x000ee80000300800 */
[----:B------:R-:W3:Y:S04]  /*5b510*/  LDL.LU R50, [R1+0x108] ;  /* 0x0001080001327983 */ /* 0x000ee80000300800 */
[----:B------:R-:W3:Y:S04]  /*5b520*/  LDL.LU R51, [R1+0x10c] ;  /* 0x00010c0001337983 */ /* 0x000ee80000300800 */
[----:B------:R-:W4:Y:S04]  /*5b530*/  LDL.LU.64 R12, [R1+0x40] ;  /* 0x00004000010c7983 */ /* 0x000f280000300a00 */
[----:B------:R-:W4:Y:S04]  /*5b540*/  LDL.LU.64 R14, [R1+0x48] ;  /* 0x00004800010e7983 */ /* 0x000f280000300a00 */
[----:B0-----:R-:W3:Y:S04]  /*5b550*/  LDL.LU R6, [R1+0x2044] ;  /* 0x0020440001067983 */ /* 0x001ee80000300800 */
        /* <DEDUP_REMOVED lines=21> */
[----:B------:R-:W3:Y:S04]  /*5b6b0*/  LDL.LU.64 R10, [R1+0x38] ;  /* 0x00003800010a7983 */ /* 0x000ee80000300a00 */
[----:B------:R-:W3:Y:S04]  /*5b6c0*/  LDL.LU R53, [R1+0x1244] ;  /* 0x0012440001357983 */ /* 0x000ee80000300800 */
[----:B------:R-:W3:Y:S04]  /*5b6d0*/  LDL.LU R54, [R1+0x1250] ;  /* 0x0012500001367983 */ /* 0x000ee80000300800 */
[----:B------:R-:W3:Y:S01]  /*5b6e0*/  LDL.LU R61, [R1+0x1264] ;  /* 0x00126400013d7983 */ /* 0x000ee20000300800 */
[----:B--2---:R-:W-:-:S15]  /*5b6f0*/  HMMA.16816.F32 R16, R28, R24, R16 ;  /* 0x000000181c10723c */ /* 0x004fde0000001810 */
[----:B------:R-:W-:-:S04]  /*5b700*/  NOP ;  /* 0x0000000000007918 */ /* 0x000fc80000000000 */
[----:B------:R-:W-:Y:S04]  /*5b710*/  STL.64 [R1+0x50], R16 ;  /* 0x0000501001007387 */ /* 0x000fe80000100a00 */
[----:B------:R-:W-:Y:S04]  /*5b720*/  STL [R1+0x58], R18 ;  /* 0x0000581201007387 */ /* 0x000fe80000100800 */
[----:B------:R-:W2:Y:S04]  /*5b730*/  LDL.LU R55, [R1+0x1254] ;  /* 0x0012540001377983 */ /* 0x000ea80000300800 */
[----:B------:R-:W2:Y:S04]  /*5b740*/  LDL.LU R60, [R1+0x1260] ;  /* 0x00126000013c7983 */ /* 0x000ea80000300800 */
[----:B------:R-:W2:Y:S04]  /*5b750*/  LDL.LU R56, [R1+0x110] ;  /* 0x0001100001387983 */ /* 0x000ea80000300800 */
[----:B------:R-:W2:Y:S04]  /*5b760*/  LDL.LU R57, [R1+0x114] ;  /* 0x0001140001397983 */ /* 0x000ea80000300800 */
[----:B------:R-:W2:Y:S04]  /*5b770*/  LDL.LU R58, [R1+0x118] ;  /* 0x00011800013a7983 */ /* 0x000ea80000300800 */
[----:B------:R-:W2:Y:S01]  /*5b780*/  LDL.LU R59, [R1+0x11c] ;  /* 0x00011c00013b7983 */ /* 0x000ea20000300800 */
[----:B----4-:R-:W-:Y:S01]  /*5b790*/  HMMA.16816.F32 R12, R28, R26, R12 ;  /* 0x0000001a1c0c723c */ /* 0x010fe2000000180c */
[----:B------:R-:W-:-:S02]  /*5b7a0*/  IMAD.MOV.U32 R0, RZ, RZ, R19 ;  /* 0x000000ffff007224 */ /* 0x000fc400078e0013 */
[----:B---3--:R-:W-:-:S03]  /*5b7b0*/  IMAD R2, R2, 0x100, R6 ;  /* 0x0000010002027824 */ /* 0x008fc600078e0206 */
[----:B------:R0:W-:Y:S01]  /*5b7c0*/  STL [R1+0x4c30], R0 ;  /* 0x004c300001007387 */ /* 0x0001e20000100800 */
[----:B------:R-:W-:Y:S02]  /*5b7d0*/  IMAD R3, R3, 0x100, R7 ;  /* 0x0000010003037824 */ /* 0x000fe400078e0207 */
[----:B------:R-:W-:Y:S02]  /*5b7e0*/  IMAD R4, R5, 0x100, R4 ;  /* 0x0000010005047824 */ /* 0x000fe400078e0204 */
[----:B------:R-:W-:-:S08]  /*5b7f0*/  IMAD R5, R35, 0x100, R34 ;  /* 0x0000010023057824 */ /* 0x000fd000078e0222 */
[----:B------:R-:W-:Y:S04]  /*5b800*/  STL.64 [R1+0x40], R12 ;  /* 0x0000400c01007387 */ /* 0x000fe80000100a00 */
[----:B------:R-:W-:Y:S01]  /*5b810*/  STL.64 [R1+0x48], R14 ;  /* 0x0000480e01007387 */ /* 0x000fe20000100a00 */
[----:B------:R-:W-:Y:S02]  /*5b820*/  F2FP.F16.E5M2.UNPACK_B R6, R40.H1 ;  /* 0x00000028ff06723e */ /* 0x000fe400030004ff */
[----:B------:R-:W-:Y:S01]  /*5b830*/  F2FP.F16.E5M2.UNPACK_B R7, R41.H1 ;  /* 0x00000029ff07723e */ /* 0x000fe200030004ff */
[----:B------:R-:W-:Y:S01]  /*5b840*/  HMMA.16816.F32 R8, R28, R32, R8 ;  /* 0x000000201c08723c */ /* 0x000fe20000001808 */
[----:B------:R-:W-:Y:S02]  /*5b850*/  F2FP.F16.E5M2.UNPACK_B R28, R2 ;  /* 0x00000002ff1c723e */ /* 0x000fe400020004ff */
[----:B------:R-:W-:-:S02]  /*5b860*/  F2FP.F16.E5M2.UNPACK_B R29, R3 ;  /* 0x00000003ff1d723e */ /* 0x000fc400020004ff */
[----:B------:R-:W-:Y:S02]  /*5b870*/  F2FP.F16.E5M2.UNPACK_B R30, R4 ;  /* 0x00000004ff1e723e */ /* 0x000fe400020004ff */
[----:B------:R-:W-:-:S12]  /*5b880*/  F2FP.F16.E5M2.UNPACK_B R31, R5 ;  /* 0x00000005ff1f723e */ /* 0x000fd800020004ff */
[----:B------:R-:W-:Y:S01]  /*5b890*/  STL.64 [R1+0x30], R8 ;  /* 0x0000300801007387 */ /* 0x000fe20000100a00 */
[----:B0-----:R-:W-:-:S03]  /*5b8a0*/  IMAD.MOV.U32 R0, RZ, RZ, R11 ;  /* 0x000000ffff007224 */ /* 0x001fc600078e000b */
[----:B------:R0:W-:Y:S02]  /*5b8b0*/  STL [R1+0x38], R10 ;  /* 0x0000380a01007387 */ /* 0x0001e40000100800 */
[C---:B0-----:R-:W-:Y:S01]  /*5b8c0*/  HMMA.16816.F32 R8, R28.reuse, R6, R36 ;  /* 0x000000061c08723c */ /* 0x041fe20000001824 */
[----:B------:R-:W-:Y:S02]  /*5b8d0*/  F2FP.F16.E5M2.UNPACK_B R2, R42.H1 ;  /* 0x0000002aff02723e */ /* 0x000fe400030004ff */
[----:B------:R-:W-:Y:S01]  /*5b8e0*/  F2FP.F16.E5M2.UNPACK_B R3, R43.H1 ;  /* 0x0000002bff03723e */ /* 0x000fe200030004ff */
[----:B------:R-:W-:Y:S04]  /*5b8f0*/  STL [R1+0x4ca8], R0 ;  /* 0x004ca80001007387 */ /* 0x000fe80000100800 */
[----:B------:R-:W-:Y:S11]  /*5b900*/  STL.64 [R1+0x18], R6 ;  /* 0x0000180601007387 */ /* 0x000ff60000100a00 */
[----:B------:R-:W-:Y:S04]  /*5b910*/  STL.64 [R1+0x60], R8 ;  /* 0x0000600801007387 */ /* 0x000fe80000100a00 */
[----:B------:R0:W-:Y:S02]  /*5b920*/  STL.64 [R1+0x68], R10 ;  /* 0x0000680a01007387 */ /* 0x0001e40000100a00 */
[----:B0-----:R-:W-:Y:S01]  /*5b930*/  HMMA.16816.F32 R8, R28, R2, R44 ;  /* 0x000000021c08723c */ /* 0x001fe2000000182c */
[----:B------:R-:W-:-:S02]  /*5b940*/  F2FP.F16.E5M2.UNPACK_B R4, R52.H1 ;  /* 0x00000034ff04723e */ /* 0x000fc400030004ff */
[----:B------:R-:W-:Y:S01]  /*5b950*/  F2FP.F16.E5M2.UNPACK_B R5, R53.H1 ;  /* 0x00000035ff05723e */ /* 0x000fe200030004ff */
[----:B------:R0:W-:Y:S02]  /*5b960*/  STL.64 [R1+0x10], R2 ;  /* 0x0000100201007387 */ /* 0x0001e40000100a00 */
[----:B------:R-:W-:Y:S02]  /*5b970*/  IMAD.MOV.U32 R25, RZ, RZ, R4 ;  /* 0x000000ffff197224 */ /* 0x000fe400078e0004 */
[----:B------:R-:W-:Y:S01]  /*5b980*/  IMAD.MOV.U32 R0, RZ, RZ, R5 ;  /* 0x000000ffff007224 */ /* 0x000fe200078e0005 */
[----:B0-----:R-:W-:-:S10]  /*5b990*/  F2FP.F16.E5M2.UNPACK_B R2, R54.H1 ;  /* 0x00000036ff02723e */ /* 0x001fd400030004ff */
[----:B------:R-:W-:Y:S04]  /*5b9a0*/  STL.64 [R1+0x90], R8 ;  /* 0x0000900801007387 */ /* 0x000fe80000100a00 */
[----:B------:R0:W-:Y:S04]  /*5b9b0*/  STL.64 [R1+0x98], R10 ;  /* 0x0000980a01007387 */ /* 0x0001e80000100a00 */
[----:B------:R1:W-:Y:S01]  /*5b9c0*/  STL.64 [R1+0x8], R4 ;  /* 0x0000080401007387 */ /* 0x0003e20000100a00 */
[----:B0-----:R-:W-:-:S15]  /*5b9d0*/  HMMA.16816.F32 R8, R28, R4, R48 ;  /* 0x000000041c08723c */ /* 0x001fde0000001830 */
[----:B------:R-:W-:-:S04]  /*5b9e0*/  NOP ;  /* 0x0000000000007918 */ /* 0x000fc80000000000 */
[----:B------:R-:W-:Y:S04]  /*5b9f0*/  STL.64 [R1+0xc0], R8 ;  /* 0x0000c00801007387 */ /* 0x000fe80000100a00 */
[----:B------:R-:W-:Y:S04]  /*5ba00*/  STL.64 [R1+0xc8], R10 ;  /* 0x0000c80a01007387 */ /* 0x000fe80000100a00 */
[----:B------:R-:W-:Y:S04]  /*5ba10*/  STL [R1], R2 ;  /* 0x0000000201007387 */ /* 0x000fe80000100800 */
[----:B------:R-:W-:Y:S01]  /*5ba20*/  STL [R1+0x5328], R25 ;  /* 0x0053281901007387 */ /* 0x000fe20000100800 */
[----:B--2---:R-:W-:-:S07]  /*5ba30*/  F2FP.F16.E5M2.UNPACK_B R3, R55.H1 ;  /* 0x00000037ff03723e */ /* 0x004fce00030004ff */
[----:B-1----:R-:W-:Y:S01]  /*5ba40*/  HMMA.16816.F32 R4, R28, R2, R56 ;  /* 0x000000021c04723c */ /* 0x002fe20000001838 */
[----:B------:R-:W-:Y:S04]  /*5ba50*/  STL [R1+0x4], R3 ;  /* 0x0000040301007387 */ /* 0x000fe80000100800 */
[----:B------:R-:W2:-:S14]  /*5ba60*/  LDL.LU R36, [R1+0x240] ;  /* 0x0002400001247983 */ /* 0x000e9c0000300800 */
[----:B------:R0:W-:Y:S04]  /*5ba70*/  STL.64 [R1+0xf0], R4 ;  /* 0x0000f00401007387 */ /* 0x0001e80000100a00 */
[----:B------:R1:W-:Y:S04]  /*5ba80*/  STL.64 [R1+0xf8], R6 ;  /* 0x0000f80601007387 */ /* 0x0003e80000100a00 */
[----:B------:R-:W2:Y:S04]  /*5ba90*/  LDL.LU R37, [R1+0x244] ;  /* 0x0002440001257983 */ /* 0x000ea80000300800 */
[----:B------:R-:W3:Y:S04]  /*5baa0*/  LDL.LU R38, [R1+0x248] ;  /* 0x0002480001267983 */ /* 0x000ee80000300800 */
[----:B------:R-:W3:Y:S04]  /*5bab0*/  LDL.LU R39, [R1+0x24c] ;  /* 0x00024c0001277983 */ /* 0x000ee80000300800 */
[----:B---3--:R-:W-:Y:S04]  /*5bac0*/  STL.64 [R1+0x5338], R38 ;  /* 0x0053382601007387 */ /* 0x008fe80000100a00 */
[----:B--2---:R2:W-:Y:S04]  /*5bad0*/  STL.64 [R1+0x5330], R36 ;  /* 0x0053302401007387 */ /* 0x0045e80000100a00 */
[----:B------:R-:W3:Y:S04]  /*5bae0*/  LDL.LU R12, [R1+0x1f0] ;  /* 0x0001f000010c7983 */ /* 0x000ee80000300800 */
[----:B------:R-:W3:Y:S04]  /*5baf0*/  LDL.LU R13, [R1+0x1f4] ;  /* 0x0001f400010d7983 */ /* 0x000ee80000300800 */
[----:B------:R-:W3:Y:S04]  /*5bb00*/  LDL.LU R14, [R1+0x1f8] ;  /* 0x0001f800010e7983 */ /* 0x000ee80000300800 */
[----:B------:R-:W3:Y:S04]  /*5bb10*/  LDL.LU R15, [R1+0x1fc] ;  /* 0x0001fc00010f7983 */ /* 0x000ee80000300800 */
[----:B------:R-:W4:Y:S04]  /*5bb20*/  LDL.LU R20, [R1+0x1a0] ;  /* 0x0001a00001147983 */ /* 0x000f280000300800 */
[----:B------:R-:W4:Y:S04]  /*5bb30*/  LDL.LU R21, [R1+0x1a4] ;  /* 0x0001a40001157983 */ /* 0x000f280000300800 */
[----:B------:R-:W4:Y:S04]  /*5bb40*/  LDL.LU R22, [R1+0x1a8] ;  /* 0x0001a80001167983 */ /* 0x000f280000300800 */
[----:B------:R-:W4:Y:S04]  /*5bb50*/  LDL.LU R23, [R1+0x1ac] ;  /* 0x0001ac0001177983 */ /* 0x000f280000300800 */
[----:B0-----:R-:W3:Y:S04]  /*5bb60*/  LDL.LU R4, [R1+0x150] ;  /* 0x0001500001047983 */ /* 0x001ee80000300800 */
[----:B------:R-:W3:Y:S04]  /*5bb70*/  LDL.LU R5, [R1+0x154] ;  /* 0x0001540001057983 */ /* 0x000ee80000300800 */
[----:B-1----:R-:W3:Y:S04]  /*5bb80*/  LDL.LU R6, [R1+0x158] ;  /* 0x0001580001067983 */ /* 0x002ee80000300800 */
[----:B------:R-:W3:Y:S04]  /*5bb90*/  LDL.LU R7, [R1+0x15c] ;  /* 0x00015c0001077983 */ /* 0x000ee80000300800 */
[----:B--2---:R-:W2:Y:S04]  /*5bba0*/  LDL.LU R36, [R1+0x120] ;  /* 0x0001200001247983 */ /* 0x004ea80000300800 */
[----:B------:R-:W2:Y:S04]  /*5bbb0*/  LDL.LU R37, [R1+0x124] ;  /* 0x0001240001257983 */ /* 0x000ea80000300800 */
[----:B------:R-:W2:Y:S04]  /*5bbc0*/  LDL.LU R38, [R1+0x128] ;  /* 0x0001280001267983 */ /* 0x000ea80000300800 */
[----:B------:R-:W2:Y:S04]  /*5bbd0*/  LDL.LU R39, [R1+0x12c] ;  /* 0x00012c0001277983 */ /* 0x000ea80000300800 */
        /* <DEDUP_REMOVED lines=24> */
[----:B------:R-:W-:-:S02]  /*5bd60*/  F2FP.F16.E5M2.UNPACK_B R60, R60.H1 ;  /* 0x0000003cff3c723e */ /* 0x000fc400030004ff */
[----:B------:R-:W-:Y:S01]  /*5bd70*/  F2FP.F16.E5M2.UNPACK_B R61, R61.H1 ;  /* 0x0000003dff3d723e */ /* 0x000fe200030004ff */
        /* <DEDUP_REMOVED lines=9> */
[----:B--2---:R-:W-:-:S15]  /*5be10*/  HMMA.16816.F32 R36, R28, R60, R36 ;  /* 0x0000003c1c24723c */ /* 0x004fde0000001824 */
[----:B------:R-:W-:-:S04]  /*5be20*/  NOP ;  /* 0x0000000000007918 */ /* 0x000fc80000000000 */
[----:B------:R-:W-:Y:S04]  /*5be30*/  STL.64 [R1+0x110], R36 ;  /* 0x0001102401007387 */ /* 0x000fe80000100a00 */
[----:B------:R0:W-:Y:S04]  /*5be40*/  STL.64 [R1+0x118], R38 ;  /* 0x0001182601007387 */ /* 0x0001e80000100a00 */
[----:B0-----:R-:W2:Y:S04]  /*5be50*/  LDL.LU.64 R38, [R1+0x5338] ;  /* 0x0053380001267983 */ /* 0x001ea80000300a00 */
[----:B------:R-:W2:Y:S01]  /*5be60*/  LDL.LU.64 R36, [R1+0x5330] ;  /* 0x0053300001247983 */ /* 0x000ea20000300a00 */
[----:B---3--:R-:W-:-:S02]  /*5be70*/  F2FP.F16.E5M2.UNPACK_B R58, R58.H1 ;  /* 0x0000003aff3a723e */ /* 0x008fc400030004ff */
[----:B------:R-:W-:Y:S02]  /*5be80*/  F2FP.F16.E5M2.UNPACK_B R59, R59.H1 ;  /* 0x0000003bff3b723e */ /* 0x000fe400030004ff */
[----:B------:R-:W-:Y:S02]  /*5be90*/  F2FP.F16.E5M2.UNPACK_B R56, R56.H1 ;  /* 0x00000038ff38723e */ /* 0x000fe400030004ff */
[----:B------:R-:W-:-:S03]  /*5bea0*/  F2FP.F16.E5M2.UNPACK_B R57, R57.H1 ;  /* 0x00000039ff39723e */ /* 0x000fc600030004ff */
[C---:B------:R-:W-:Y:S08]  /*5beb0*/  HMMA.16816.F32 R24, R28.reuse, R58, R24 ;  /* 0x0000003a1c18723c */ /* 0x040ff00000001818 */
[----:B------:R-:W-:Y:S01]  /*5bec0*/  HMMA.16816.F32 R4, R28, R56, R4 ;  /* 0x000000381c04723c */ /* 0x000fe20000001804 */
[----:B------:R-:W-:Y:S02]  /*5bed0*/  F2FP.F16.E5M2.UNPACK_B R54, R54.H1 ;  /* 0x00000036ff36723e */ /* 0x000fe400030004ff */
[----:B------:R-:W-:-:S08]  /*5bee0*/  F2FP.F16.E5M2.UNPACK_B R55, R55.H1 ;  /* 0x00000037ff37723e */ /* 0x000fd000030004ff */
[----:B------:R0:W-:Y:S04]  /*5bef0*/  STL.64 [R1+0x120], R24 ;  /* 0x0001201801007387 */ /* 0x0001e80000100a00 */
[----:B------:R-:W-:Y:S04]  /*5bf00*/  STL.64 [R1+0x128], R26 ;  /* 0x0001281a01007387 */ /* 0x000fe80000100a00 */
[----:B0-----:R-:W3:Y:S04]  /*5bf10*/  LDL.LU R25, [R1+0x5328] ;  /* 0x0053280001197983 */ /* 0x001ee80000300800 */
[----:B------:R-:W-:Y:S04]  /*5bf20*/  STL.64 [R1+0x52f8], R58 ;  /* 0x0052f83a01007387 */ /* 0x000fe80000100a00 */
[----:B------:R-:W-:Y:S04]  /*5bf30*/  STL.64 [R1+0x52f0], R56 ;  /* 0x0052f03801007387 */ /* 0x000fe80000100a00 */
[----:B------:R-:W-:Y:S04]  /*5bf40*/  STL.64 [R1+0x130], R4 ;  /* 0x0001300401007387 */ /* 0x000fe80000100a00 */
[----:B------:R4:W-:Y:S02]  /*5bf50*/  STL.64 [R1+0x138], R6 ;  /* 0x0001380601007387 */ /* 0x0009e40000100a00 */
[----:B----4-:R-:W-:Y:S01]  /*5bf60*/  HMMA.16816.F32 R4, R28, R54, R32 ;  /* 0x000000361c04723c */ /* 0x010fe20000001820 */
[----:B------:R-:W-:-:S02]  /*5bf70*/  F2FP.F16.E5M2.UNPACK_B R52, R52.H1 ;  /* 0x00000034ff34723e */ /* 0x000fc400030004ff */
[----:B------:R-:W-:-:S15]  /*5bf80*/  F2FP.F16.E5M2.UNPACK_B R53, R53.H1 ;  /* 0x00000035ff35723e */ /* 0x000fde00030004ff */
[----:B------:R-:W-:Y:S01]  /*5bf90*/  NOP ;  /* 0x0000000000007918 */ /* 0x000fe20000000000 */
[----:B------:R-:W-:Y:S04]  /*5bfa0*/  STL.64 [R1+0x180], R4 ;  /* 0x0001800401007387 */ /* 0x000fe80000100a00 */
[----:B------:R0:W-:Y:S02]  /*5bfb0*/  STL.64 [R1+0x188], R6 ;  /* 0x0001880601007387 */ /* 0x0001e40000100a00 */
[C---:B0-----:R-:W-:Y:S01]  /*5bfc0*/  HMMA.16816.F32 R4, R28.reuse, R52, R20 ;  /* 0x000000341c04723c */ /* 0x041fe20000001814 */
[----:B------:R-:W-:Y:S02]  /*5bfd0*/  F2FP.F16.E5M2.UNPACK_B R50, R50.H1 ;  /* 0x00000032ff32723e */ /* 0x000fe400030004ff */
[----:B------:R-:W-:Y:S01]  /*5bfe0*/  F2FP.F16.E5M2.UNPACK_B R51, R51.H1 ;  /* 0x00000033ff33723e */ /* 0x000fe200030004ff */
[----:B------:R-:W-:Y:S04]  /*5bff0*/  STL.64 [R1+0x52d8], R54 ;  /* 0x0052d83601007387 */ /* 0x000fe80000100a00 */
[----:B------:R-:W-:Y:S11]  /*5c000*/  STL.64 [R1+0x52d0], R52 ;  /* 0x0052d03401007387 */ /* 0x000ff60000100a00 */
[----:B------:R-:W-:Y:S04]  /*5c010*/  STL.64 [R1+0x1a0], R4 ;  /* 0x0001a00401007387 */ /* 0x000fe80000100a00 */
[----:B------:R0:W-:Y:S02]  /*5c020*/  STL.64 [R1+0x1a8], R6 ;  /* 0x0001a80601007387 */ /* 0x0001e40000100a00 */
[----:B0-----:R-:W-:Y:S01]  /*5c030*/  HMMA.16816.F32 R4, R28, R50, R16 ;  /* 0x000000321c04723c */ /* 0x001fe20000001810 */
        /* <DEDUP_REMOVED lines=17> */
[----:B------:R2:W-:Y:S04]  /*5c150*/  STL.64 [R1+0x228], R6 ;  /* 0x0002280601007387 */ /* 0x0005e80000100a00 */
[----:B------:R-:W4:Y:S01]  /*5c160*/  LDL.LU R16, [R1+0x330] ;  /* 0x0003300001107983 */ /* 0x000f220000300800 */
[----:B--2---:R-:W-:-:S15]  /*5c170*/  HMMA.16816.F32 R4, R28, R44, R36 ;  /* 0x0000002c1c04723c */ /* 0x004fde0000001824 */
[----:B------:R-:W-:-:S04]  /*5c180*/  NOP ;  /* 0x0000000000007918 */ /* 0x000fc80000000000 */
[----:B------:R-:W-:Y:S04]  /*5c190*/  STL.64 [R1+0x240], R4 ;  /* 0x0002400401007387 */ /* 0x000fe80000100a00 */
[----:B------:R-:W-:Y:S04]  /*5c1a0*/  STL.64 [R1+0x248], R6 ;  /* 0x0002480601007387 */ /* 0x000fe80000100a00 */
[----:B------:R-:W4:Y:S04]  /*5c1b0*/  LDL.LU R17, [R1+0x334] ;  /* 0x0003340001117983 */ /* 0x000f280000300800 */
[----:B------:R-:W2:Y:S04]  /*5c1c0*/  LDL.LU R18, [R1+0x338] ;  /* 0x0003380001127983 */ /* 0x000ea80000300800 */
[----:B------:R-:W2:Y:S01]  /*5c1d0*/  LDL.LU R19, [R1+0x33c] ;  /* 0x00033c0001137983 */ /* 0x000ea20000300800 */
[----:B------:R-:W-:-:S03]  /*5c1e0*/  F2FP.F16.E5M2.UNPACK_B R42, R43.H1 ;  /* 0x0000002bff2a723e */ /* 0x000fc600030004ff */
[----:B--2---:R-:W-:Y:S04]  /*5c1f0*/  STL.64 [R1+0x5320], R18 ;  /* 0x0053201201007387 */ /* 0x004fe80000100a00 */
[----:B----4-:R0:W-:Y:S04]  /*5c200*/  STL.64 [R1+0x5318], R16 ;  /* 0x0053181001007387 */ /* 0x0101e80000100a00 */
[----:B------:R-:W2:Y:S04]  /*5c210*/  LDL.LU R20, [R1+0x300] ;  /* 0x0003000001147983 */ /* 0x000ea80000300800 */
[----:B------:R-:W2:Y:S04]  /*5c220*/  LDL.LU R21, [R1+0x304] ;  /* 0x0003040001157983 */ /* 0x000ea80000300800 */
[----:B------:R-:W2:Y:S04]  /*5c230*/  LDL.LU R22, [R1+0x308] ;  /* 0x0003080001167983 */ /* 0x000ea80000300800 */
[----:B------:R-:W2:Y:S04]  /*5c240*/  LDL.LU R23, [R1+0x30c] ;  /* 0x00030c0001177983 */ /* 0x000ea80000300800 */
[----:B------:R-:W4:Y:S04]  /*5c250*/  LDL.LU R52, [R1+0x2c0] ;  /* 0x0002c00001347983 */ /* 0x000f280000300800 */
[----:B------:R-:W4:Y:S04]  /*5c260*/  LDL.LU R53, [R1+0x2c4] ;  /* 0x0002c40001357983 */ /* 0x000f280000300800 */
[----:B------:R-:W4:Y:S04]  /*5c270*/  LDL.LU R54, [R1+0x2c8] ;  /* 0x0002c80001367983 */ /* 0x000f280000300800 */
[----:B------:R-:W4:Y:S04]  /*5c280*/  LDL.LU R55, [R1+0x2cc] ;  /* 0x0002cc0001377983 */ /* 0x000f280000300800 */
[----:B0-----:R-:W2:Y:S04]  /*5c290*/  LDL.LU R16, [R1+0x260] ;  /* 0x0002600001107983 */ /* 0x001ea80000300800 */
[----:B------:R-:W2:Y:S04]  /*5c2a0*/  LDL.LU R17, [R1+0x264] ;  /* 0x0002640001117983 */ /* 0x000ea80000300800 */
        /* <DEDUP_REMOVED lines=30> */
[----:B------:R-:W-:Y:S04]  /*5c490*/  STL.64 [R1+0x5298], R46 ;  /* 0x0052982e01007387 */ /* 0x000fe80000100a00 */
[----:B------:R0:W-:Y:S04]  /*5c4a0*/  STL.64 [R1+0x5290], R44 ;  /* 0x0052902c01007387 */ /* 0x0001e80000100a00 */
[----:B0-----:R-:W4:Y:S04]  /*5c4b0*/  LDL.LU R44, [R1+0x280] ;  /* 0x00028000012c7983 */ /* 0x001f280000300800 */
[----:B------:R-:W4:Y:S04]  /*5c4c0*/  LDL.LU R45, [R1+0x284] ;  /* 0x00028400012d7983 */ /* 0x000f280000300800 */
[----:B------:R-:W4:Y:S04]  /*5c4d0*/  LDL.LU R46, [R1+0x288] ;  /* 0x00028800012e7983 */ /* 0x000f280000300800 */
[----:B------:R-:W4:Y:S01]  /*5c4e0*/  LDL.LU R47, [R1+0x28c] ;  /* 0x00028c00012f7983 */ /* 0x000f220000300800 */
[----:B--2---:R-:W-:-:S07]  /*5c4f0*/  F2FP.F16.E5M2.UNPACK_B R43, R43.H1 ;  /* 0x0000002bff2b723e */ /* 0x004fce00030004ff */
[----:B------:R-:W-:-:S15]  /*5c500*/  HMMA.16816.F32 R16, R28, R42, R16 ;  /* 0x0000002a1c10723c */ /* 0x000fde0000001810 */
        /* <DEDUP_REMOVED lines=8> */
[----:B------:R-:W-:Y:S01]  /*5c590*/  F2FP.F16.E5M2.UNPACK_B R39, R39.H1 ;  /* 0x00000027ff27723e */ /* 0x000fe200030004ff */
[----:B------:R-:W-:Y:S04]  /*5c5a0*/  STL.64 [R1+0x5278], R42 ;  /* 0x0052782a01007387 */ /* 0x000fe80000100a00 */
[----:B------:R0:W-:Y:S01]  /*5c5b0*/  STL.64 [R1+0x5270], R40 ;  /* 0x0052702801007387 */ /* 0x0001e20000100a00 */
[----:B------:R-:W-:-:S02]  /*5c5c0*/  F2FP.F16.E5M2.UNPACK_B R36, R36.H1 ;  /* 0x00000024ff24723e */ /* 0x000fc400030004ff */
[----:B------:R-:W-:Y:S02]  /*5c5d0*/  F2FP.F16.E5M2.UNPACK_B R37, R37.H1 ;  /* 0x00000025ff25723e */ /* 0x000fe400030004ff */
[----:B------:R-:W-:Y:S02]  /*5c5e0*/  F2FP.F16.E5M2.UNPACK_B R34, R34.H1 ;  /* 0x00000022ff22723e */ /* 0x000fe400030004ff */
[----:B----4-:R-:W-:Y:S02]  /*5c5f0*/  F2FP.F16.E5M2.UNPACK_B R35, R35.H1 ;  /* 0x00000023ff23723e */ /* 0x010fe400030004ff */
[----:B------:R-:W-:Y:S02]  /*5c600*/  F2FP.F16.E5M2.UNPACK_B R2, R24.H1 ;  /* 0x00000018ff02723e */ /* 0x000fe400030004ff */
[----:B------:R-:W-:Y:S02]  /*5c610*/  F2FP.F16.E5M2.UNPACK_B R3, R10.H1 ;  /* 0x0000000aff03723e */ /* 0x000fe400030004ff */
[----:B------:R-:W-:-:S02]  /*5c620*/  F2FP.F16.E5M2.UNPACK_B R4, R11.H1 ;  /* 0x0000000bff04723e */ /* 0x000fc400030004ff */
[----:B------:R-:W-:-:S03]  /*5c630*/  F2FP.F16.E5M2.UNPACK_B R5, R8.H1 ;  /* 0x00000008ff05723e */ /* 0x000fc600030004ff */
[----:B------:R-:W-:Y:S01]  /*5c640*/  HMMA.16816.F32 R20, R28, R2, R20 ;  /* 0x000000021c14723c */ /* 0x000fe20000001814 */
[----:B------:R-:W-:Y:S02]  /*5c650*/  F2FP.F16.E5M2.UNPACK_B R6, R6.H1 ;  /* 0x00000006ff06723e */ /* 0x000fe400030004ff */
[----:B------:R-:W-:-:S05]  /*5c660*/  F2FP.F16.E5M2.UNPACK_B R7, R7.H1 ;  /* 0x00000007ff07723e */ /* 0x000fca00030004ff */
[C---:B------:R-:W-:Y:S08]  /*5c670*/  HMMA.16816.F32 R44, R28.reuse, R40, R44 ;  /* 0x000000281c2c723c */ /* 0x040ff0000000182c */
[C---:B0-----:R-:W-:Y:S11]  /*5c680*/  HMMA.16816.F32 R40, R28.reuse, R38, R48 ;  /* 0x000000261c28723c */ /* 0x041ff60000001830 */
[----:B------:R-:W-:Y:S04]  /*5c690*/  STL.64 [R1+0x310], R44 ;  /* 0x0003102c01007387 */ /* 0x000fe80000100a00 */
[----:B------:R-:W-:Y:S04]  /*5c6a0*/  STL.64 [R1+0x318], R46 ;  /* 0x0003182e01007387 */ /* 0x000fe80000100a00 */
[----:B------:R-:W-:Y:S04]  /*5c6b0*/  STL.64 [R1+0x370], R40 ;  /* 0x0003702801007387 */ /* 0x000fe80000100a00 */
[----:B------:R0:W-:Y:S04]  /*5c6c0*/  STL.64 [R1+0x378], R42 ;  /* 0x0003782a01007387 */ /* 0x0001e80000100a00 */
[----:B------:R-:W-:Y:S04]  /*5c6d0*/  STL.64 [R1+0x5288], R38 ;  /* 0x0052882601007387 */ /* 0x000fe80000100a00 */
[----:B------:R1:W-:Y:S01]  /*5c6e0*/  STL.64 [R1+0x5280], R36 ;  /* 0x0052802401007387 */ /* 0x0003e20000100a00 */
[C---:B0-----:R-:W-:Y:S08]  /*5c6f0*/  HMMA.16816.F32 R40, R28.reuse, R36, R52 ;  /* 0x000000241c28723c */ /* 0x041ff00000001834 */
[C---:B-1----:R-:W-:Y:S08]  /*5c700*/  HMMA.16816.F32 R36, R28.reuse, R34, R56 ;  /* 0x000000221c24723c */ /* 0x042ff00000001838 */
[C---:B------:R-:W-:Y:S03]  /*5c710*/  HMMA.16816.F32 R12, R28.reuse, R6, R12 ;  /* 0x000000061c0c723c */ /* 0x040fe6000000180c */
[----:B------:R-:W-:Y:S04]  /*5c720*/  STL.64 [R1+0x3c0], R40 ;  /* 0x0003c02801007387 */ /* 0x000fe80000100a00 */
[----:B------:R-:W-:Y:S04]  /*5c730*/  STL.64 [R1+0x3c8], R42 ;  /* 0x0003c82a01007387 */ /* 0x000fe80000100a00 */
[----:B------:R-:W-:Y:S04]  /*5c740*/  STL.64 [R1+0x5310], R34 ;  /* 0x0053102201007387 */ /* 0x000fe80000100a00 */
[----:B------:R0:W-:Y:S04]  /*5c750*/  STL.64 [R1+0x2e0], R36 ;  /* 0x0002e02401007387 */ /* 0x0001e80000100a00 */
[----:B------:R1:W-:Y:S04]  /*5c760*/  STL.64 [R1+0x2e8], R38 ;  /* 0x0002e82601007387 */ /* 0x0003e80000100a00 */
[----:B------:R-:W-:Y:S04]  /*5c770*/  STL.64 [R1+0x10c0], R20 ;  /* 0x0010c01401007387 */ /* 0x000fe80000100a00 */
[----:B------:R-:W-:Y:S01]  /*5c780*/  STL.64 [R1+0x10c8], R22 ;  /* 0x0010c81601007387 */ /* 0x000fe20000100a00 */
[----:B------:R-:W-:Y:S01]  /*5c790*/  F2FP.F16.E5M2.UNPACK_B R8, R9.H1 ;  /* 0x00000009ff08723e */ /* 0x000fe200030004ff */
[----:B--2---:R-:W-:-:S15]  /*5c7a0*/  HMMA.16816.F32 R16, R28, R4, R16 ;  /* 0x000000041c10723c */ /* 0x004fde0000001810 */
[----:B------:R-:W-:-:S04]  /*5c7b0*/  NOP ;  /* 0x0000000000007918 */ /* 0x000fc80000000000 */
[----:B------:R-:W-:Y:S04]  /*5c7c0*/  STL.64 [R1+0x10d0], R16 ;  /* 0x0010d01001007387 */ /* 0x000fe80000100a00 */
[----:B------:R-:W-:Y:S04]  /*5c7d0*/  STL.64 [R1+0x10d8], R18 ;  /* 0x0010d81201007387 */ /* 0x000fe80000100a00 */
[----:B------:R-:W2:Y:S04]  /*5c7e0*/  LDL.LU R52, [R1+0x450] ;  /* 0x0004500001347983 */ /* 0x000ea80000300800 */
[----:B------:R3:W-:Y:S04]  /*5c7f0*/  STL.64 [R1+0x10e0], R12 ;  /* 0x0010e00c01007387 */ /* 0x0007e80000100a00 */
[----:B------:R4:W-:Y:S04]  /*5c800*/  STL.64 [R1+0x10e8], R14 ;  /* 0x0010e80e01007387 */ /* 0x0009e80000100a00 */
        /* <DEDUP_REMOVED lines=9> */
[----:B-1----:R-:W2:Y:S04]  /*5c8a0*/  LDL.LU R38, [R1+0x3d8] ;  /* 0x0003d80001267983 */ /* 0x002ea80000300800 */
        /* <DEDUP_REMOVED lines=8> */
[----:B---3--:R-:W3:Y:S04]  /*5c930*/  LDL.LU R12, [R1+0x1390] ;  /* 0x00139000010c7983 */ /* 0x008ee80000300800 */
[----:B------:R-:W3:Y:S04]  /*5c940*/  LDL.LU R13, [R1+0x1394] ;  /* 0x00139400010d7983 */ /* 0x000ee80000300800 */
[----:B----4-:R-:W4:Y:S04]  /*5c950*/  LDL.LU R14, [R1+0x13a0] ;  /* 0x0013a000010e7983 */ /* 0x010f280000300800 */
        /* <DEDUP_REMOVED lines=28> */
[----:B--2---:R-:W-:-:S02]  /*5cb20*/  F2FP.F16.E5M2.UNPACK_B R9, R9.H1 ;  /* 0x00000009ff09723e */ /* 0x004fc400030004ff */
[----:B------:R-:W-:Y:S02]  /*5cb30*/  F2FP.F16.E5M2.UNPACK_B R10, R10.H1 ;  /* 0x0000000aff0a723e */ /* 0x000fe400030004ff */
[----:B------:R-:W-:-:S03]  /*5cb40*/  F2FP.F16.E5M2.UNPACK_B R11, R11.H1 ;  /* 0x0000000bff0b723e */ /* 0x000fc600030004ff */
[----:B------:R-:W-:Y:S01]  /*5cb50*/  HMMA.16816.F32 R32, R28, R8, R32 ;  /* 0x000000081c20723c */ /* 0x000fe20000001820 */
[----:B---3--:R-:W-:Y:S02]  /*5cb60*/  F2FP.F16.E5M2.UNPACK_B R12, R12.H1 ;  /* 0x0000000cff0c723e */ /* 0x008fe400030004ff */
[----:B------:R-:W-:-:S15]  /*5cb70*/  F2FP.F16.E5M2.UNPACK_B R13, R13.H1 ;  /* 0x0000000dff0d723e */ /* 0x000fde00030004ff */
[----:B------:R-:W-:Y:S01]  /*5cb80*/  NOP ;  /* 0x0000000000007918 */ /* 0x000fe20000000000 */
[----:B------:R-:W-:Y:S04]  /*5cb90*/  STL.64 [R1+0x10f0], R32 ;  /* 0x0010f02001007387 */ /* 0x000fe80000100a00 */
[----:B------:R0:W-:Y:S04]  /*5cba0*/  STL.64 [R1+0x10f8], R34 ;  /* 0x0010f82201007387 */ /* 0x0001e80000100a00 */
[----:B0-----:R-:W2:Y:S04]  /*5cbb0*/  LDL.LU.64 R34, [R1+0x5310] ;  /* 0x0053100001227983 */ /* 0x001ea80000300a00 */
[----:B------:R-:W-:Y:S01]  /*5cbc0*/  STL [R1+0x5268], R11 ;  /* 0x0052680b01007387 */ /* 0x000fe20000100800 */
[----:B----4-:R-:W-:-:S02]  /*5cbd0*/  F2FP.F16.E5M2.UNPACK_B R14, R14.H1 ;  /* 0x0000000eff0e723e */ /* 0x010fc400030004ff */
[----:B------:R-:W-:Y:S02]  /*5cbe0*/  F2FP.F16.E5M2.UNPACK_B R15, R15.H1 ;  /* 0x0000000fff0f723e */ /* 0x000fe400030004ff */
[----:B------:R-:W-:Y:S02]  /*5cbf0*/  F2FP.F16.E5M2.UNPACK_B R16, R16.H1 ;  /* 0x00000010ff10723e */ /* 0x000fe400030004ff */
[----:B------:R-:W-:Y:S02]  /*5cc00*/  F2FP.F16.E5M2.UNPACK_B R17, R17.H1 ;  /* 0x00000011ff11723e */ /* 0x000fe400030004ff */
[----:B------:R-:W-:Y:S02]  /*5cc10*/  F2FP.F16.E5M2.UNPACK_B R18, R18.H1 ;  /* 0x00000012ff12723e */ /* 0x000fe400030004ff */
[----:B------:R-:W-:Y:S01]  /*5cc20*/  F2FP.F16.E5M2.UNPACK_B R19, R19.H1 ;  /* 0x00000013ff13723e */ /* 0x000fe200030004ff */
[----:B------:R-:W-:-:S15]  /*5cc30*/  HMMA.16816.F32 R4, R28, R10, R4 ;  /* 0x0000000a1c04723c */ /* 0x000fde0000001804 */
[----:B------:R-:W-:-:S04]  /*5cc40*/  NOP ;  /* 0x0000000000007918 */ /* 0x000fc80000000000 */
[----:B------:R-:W-:Y:S04]  /*5cc50*/  STL.64 [R1+0x1100], R4 ;  /* 0x0011000401007387 */ /* 0x000fe80000100a00 */
[----:B------:R0:W-:Y:S02]  /*5cc60*/  STL.64 [R1+0x1108], R6 ;  /* 0x0011080601007387 */ /* 0x0001e40000100a00 */
[----:B0-----:R-:W-:-:S15]  /*5cc70*/  HMMA.16816.F32 R4, R28, R12, R36 ;  /* 0x0000000c1c04723c */ /* 0x001fde0000001824 */
        /* <DEDUP_REMOVED lines=8> */
[----:B0-----:R-:W-:Y:S01]  /*5cd00*/  HMMA.16816.F32 R4, R28, R16, R44 ;  /* 0x000000101c04723c */ /* 0x001fe2000000182c */
[----:B------:R-:W-:Y:S02]  /*5cd10*/  F2FP.F16.E5M2.UNPACK_B R20, R20.H1 ;  /* 0x00000014ff14723e */ /* 0x000fe400030004ff */
[----:B------:R-:W-:-:S15]  /*5cd20*/  F2FP.F16.E5M2.UNPACK_B R21, R21.H1 ;  /* 0x00000015ff15723e */ /* 0x000fde00030004ff */
[----:B------:R-:W-:Y:S01]  /*5cd30*/  NOP ;  /* 0x0000000000007918 */ /* 0x000fe20000000000 */
        /* <DEDUP_REMOVED lines=12> */
[----:B------:R0:W-:Y:S04]  /*5ce00*/  STL.64 [R1+0x1178], R6 ;  /* 0x0011780601007387 */ /* 0x0001e80000100a00 */
[----:B------:R-:W3:Y:S01]  /*5ce10*/  LDL.LU R52, [R1+0x1070] ;  /* 0x0010700001347983 */ /* 0x000ee20000300800 */
[----:B0-----:R-:W-:-:S15]  /*5ce20*/  HMMA.16816.F32 R4, R28, R22, R56 ;  /* 0x000000161c04723c */ /* 0x001fde0000001838 */
[----:B------:R-:W-:-:S04]  /*5ce30*/  NOP ;  /* 0x0000000000007918 */ /* 0x000fc80000000000 */
[----:B------:R-:W-:Y:S04]  /*5ce40*/  STL.64 [R1+0x1180], R4 ;  /* 0x0011800401007387 */ /* 0x000fe80000100a00 */
[----:B------:R-:W-:Y:S04]  /*5ce50*/  STL.64 [R1+0x1188], R6 ;  /* 0x0011880601007387 */ /* 0x000fe80000100a00 */
[----:B------:R-:W3:Y:S04]  /*5ce60*/  LDL.LU R53, [R1+0x1074] ;  /* 0x0010740001357983 */ /* 0x000ee80000300800 */
[----:B------:R-:W4:Y:S04]  /*5ce70*/  LDL.LU R54, [R1+0x1078] ;  /* 0x0010780001367983 */ /* 0x000f280000300800 */
[----:B------:R-:W4:Y:S01]  /*5ce80*/  LDL.LU R55, [R1+0x107c] ;  /* 0x00107c0001377983 */ /* 0x000f220000300800 */
[----:B------:R-:W-:-:S02]  /*5ce90*/  IMAD.MOV.U32 R56, RZ, RZ, R25 ;  /* 0x000000ffff387224 */ /* 0x000fc400078e0019 */
[----:B------:R-:W-:Y:S01]  /*5cea0*/  IMAD.MOV.U32 R57, RZ, RZ, R0 ;  /* 0x000000ffff397224 */ /* 0x000fe200078e0000 */
[----:B----4-:R-:W-:Y:S04]  /*5ceb0*/  STL.64 [R1+0x5308], R54 ;  /* 0x0053083601007387 */ /* 0x010fe80000100a00 */
[----:B---3--:R0:W-:Y:S04]  /*5cec0*/  STL.64 [R1+0x5300], R52 ;  /* 0x0053003401007387 */ /* 0x0081e80000100a00 */
[----:B0-----:R-:W3:Y:S04]  /*5ced0*/  LDL.LU R52, [R1+0x500] ;  /* 0x0005000001347983 */ /* 0x001ee80000300800 */
[----:B------:R-:W3:Y:S04]  /*5cee0*/  LDL.LU R53, [R1+0x504] ;  /* 0x0005040001357983 */ /* 0x000ee80000300800 */
[----:B------:R-:W3:Y:S04]  /*5cef0*/  LDL.LU R54, [R1+0x508] ;  /* 0x0005080001367983 */ /* 0x000ee80000300800 */
[----:B------:R-:W3:Y:S04]  /*5cf00*/  LDL.LU R55, [R1+0x50c] ;  /* 0x00050c0001377983 */ /* 0x000ee80000300800 */
        /* <DEDUP_REMOVED lines=21> */
[----:B------:R-:W2:Y:S04]  /*5d060*/  LDL.64 R44, [R1+0x18] ;  /* 0x00001800012c7983 */ /* 0x000ea80000100a00 */
        /* <DEDUP_REMOVED lines=9> */
[----:B------:R-:W2:Y:S04]  /*5d100*/  LDL.64 R58, [R1] ;  /* 0x00000000013a7983 */ /* 0x000ea80000100a00 */
[----:B------:R-:W-:Y:S04]  /*5d110*/  STL.64 [R1+0x5220], R22 ;  /* 0x0052201601007387 */ /* 0x000fe80000100a00 */
[----:B------:R0:W-:Y:S04]  /*5d120*/  STL.64 [R1+0x5218], R20 ;  /* 0x0052181401007387 */ /* 0x0001e80000100a00 */
[----:B0-----:R-:W2:Y:S04]  /*5d130*/  LDL.LU R20, [R1+0x10b0] ;  /* 0x0010b00001147983 */ /* 0x001ea80000300800 */
[----:B------:R-:W2:Y:S04]  /*5d140*/  LDL.LU R21, [R1+0x10b4] ;  /* 0x0010b40001157983 */ /* 0x000ea80000300800 */
[----:B------:R-:W2:Y:S04]  /*5d150*/  LDL.LU R22, [R1+0x10b8] ;  /* 0x0010b80001167983 */ /* 0x000ea80000300800 */
[----:B------:R-:W2:Y:S01]  /*5d160*/  LDL.LU R23, [R1+0x10bc] ;  /* 0x0010bc0001177983 */ /* 0x000ea20000300800 */
[----:B------:R-:W-:-:S02]  /*5d170*/  F2FP.F16.E5M2.UNPACK_B R24, R24.H1 ;  /* 0x00000018ff18723e */ /* 0x000fc400030004ff */
[----:B----4-:R-:W-:-:S07]  /*5d180*/  F2FP.F16.E5M2.UNPACK_B R25, R25.H1 ;  /* 0x00000019ff19723e */ /* 0x010fce00030004ff */
[----:B---3--:R-:W-:-:S15]  /*5d190*/  HMMA.16816.F32 R52, R28, R24, R52 ;  /* 0x000000181c34723c */ /* 0x008fde0000001834 */
[----:B------:R-:W-:-:S04]  /*5d1a0*/  NOP ;  /* 0x0000000000007918 */ /* 0x000fc80000000000 */
[----:B------:R-:W-:Y:S04]  /*5d1b0*/  STL.64 [R1+0x1190], R52 ;  /* 0x0011903401007387 */ /* 0x000fe80000100a00 */
[----:B------:R0:W-:Y:S04]  /*5d1c0*/  STL.64 [R1+0x1198], R54 ;  /* 0x0011983601007387 */ /* 0x0001e80000100a00 */
[----:B0-----:R-:W3:Y:S04]  /*5d1d0*/  LDL.LU.64 R54, [R1+0x5308] ;  /* 0x0053080001367983 */ /* 0x001ee80000300a00 */
[----:B------:R-:W3:Y:S01]  /*5d1e0*/  LDL.LU.64 R52, [R1+0x5300] ;  /* 0x0053000001347983 */ /* 0x000ee20000300a00 */
[----:B--2---:R-:W-:-:S02]  /*5d1f0*/  F2FP.F16.E5M2.UNPACK_B R26, R26.H1 ;  /* 0x0000001aff1a723e */ /* 0x004fc400030004ff */
[----:B------:R-:W-:Y:S02]  /*5d200*/  F2FP.F16.E5M2.UNPACK_B R27, R27.H1 ;  /* 0x0000001bff1b723e */ /* 0x000fe400030004ff */
[----:B------:R-:W-:Y:S02]  /*5d210*/  F2FP.F16.E5M2.UNPACK_B R32, R32.H1 ;  /* 0x00000020ff20723e */ /* 0x000fe400030004ff */
[----:B------:R-:W-:Y:S01]  /*5d220*/  F2FP.F16.E5M2.UNPACK_B R33, R33.H1 ;  /* 0x00000021ff21723e */ /* 0x000fe200030004ff */
[----:B------:R-:W-:Y:S02]  /*5d230*/  IMAD R6, R6, 0x100, R18 ;  /* 0x0000010006067824 */ /* 0x000fe400078e0212 */
[----:B------:R-:W-:Y:S02]  /*5d240*/  IMAD R5, R5, 0x100, R19 ;  /* 0x0000010005057824 */ /* 0x000fe400078e0213 */
[----:B------:R-:W-:Y:S02]  /*5d250*/  IMAD R4, R4, 0x100, R11 ;  /* 0x0000010004047824 */ /* 0x000fe400078e020b */
[----:B------:R-:W-:Y:S01]  /*5d260*/  IMAD R0, R0, 0x100, R7 ;  /* 0x0000010000007824 */ /* 0x000fe200078e0207 */
[----:B------:R-:W-:Y:S01]  /*5d270*/  HMMA.16816.F32 R12, R28, R32, R12 ;  /* 0x000000201c0c723c */ /* 0x000fe2000000180c */
[----:B------:R-:W-:Y:S04]  /*5d280*/  STL.64 [R1+0x5230], R26 ;  /* 0x0052301a01007387 */ /* 0x000fe80000100a00 */
[----:B------:R-:W-:Y:S01]  /*5d290*/  STL.64 [R1+0x5228], R24 ;  /* 0x0052281801007387 */ /* 0x000fe20000100a00 */
[----:B------:R-:W-:-:S02]  /*5d2a0*/  IMAD.MOV.U32 R11, RZ, RZ, R44 ;  /* 0x000000ffff0b7224 */ /* 0x000fc400078e002c */
[----:B------:R-:W-:Y:S01]  /*5d2b0*/  HMMA.16816.F32 R20, R28, R26, R20 ;  /* 0x0000001a1c14723c */ /* 0x000fe20000001814 */
[----:B------:R-:W-:Y:S02]  /*5d2c0*/  F2FP.F16.E5M2.UNPACK_B R28, R6 ;  /* 0x00000006ff1c723e */ /* 0x000fe400020004ff */
[----:B------:R-:W-:Y:S02]  /*5d2d0*/  F2FP.F16.E5M2.UNPACK_B R29, R5 ;  /* 0x00000005ff1d723e */ /* 0x000fe400020004ff */
[----:B------:R-:W-:Y:S02]  /*5d2e0*/  F2FP.F16.E5M2.UNPACK_B R30, R4 ;  /* 0x00000004ff1e723e */ /* 0x000fe400020004ff */
[----:B------:R-:W-:-:S07]  /*5d2f0*/  F2FP.F16.E5M2.UNPACK_B R31, R0 ;  /* 0x00000000ff1f723e */ /* 0x000fce00020004ff */
[C---:B------:R-:W-:Y:S05]  /*5d300*/  HMMA.16816.F32 R4, R28.reuse, R44, R36 ;  /* 0x0000002c1c04723c */ /* 0x040fea0000001824 */
        /* <DEDUP_REMOVED lines=8> */
[----:B------:R0:W-:Y:S02]  /*5d390*/  STL.64 [R1+0x1208], R6 ;  /* 0x0012080601007387 */ /* 0x0001e40000100a00 */
[C---:B0-----:R-:W-:Y:S01]  /*5d3a0*/  HMMA.16816.F32 R4, R28.reuse, R46, R40 ;  /* 0x0000002e1c04723c */ /* 0x041fe20000001828 */
[----:B------:R-:W-:Y:S01]  /*5d3b0*/  IMAD.MOV.U32 R0, RZ, RZ, R47 ;  /* 0x000000ffff007224 */ /* 0x000fe200078e002f */
[----:B------:R0:W-:Y:S04]  /*5d3c0*/  STL.64 [R1+0x52e0], R8 ;  /* 0x0052e00801007387 */ /* 0x0001e80000100a00 */
[----:B------:R1:W-:Y:S02]  /*5d3d0*/  STL [R1+0x5210], R0 ;  /* 0x0052100001007387 */ /* 0x0003e40000100800 */
[C---:B0-----:R-:W-:Y:S11]  /*5d3e0*/  HMMA.16816.F32 R8, R28.reuse, R56, R48 ;  /* 0x000000381c08723c */ /* 0x041ff60000001830 */
[----:B------:R-:W-:Y:S04]  /*5d3f0*/  STL.64 [R1+0x11f0], R4 ;  /* 0x0011f00401007387 */ /* 0x000fe80000100a00 */
[----:B------:R3:W-:Y:S04]  /*5d400*/  STL.64 [R1+0x11f8], R6 ;  /* 0x0011f80601007387 */ /* 0x0007e80000100a00 */
[----:B------:R0:W-:Y:S04]  /*5d410*/  STL.64 [R1+0x11e0], R8 ;  /* 0x0011e00801007387 */ /* 0x0001e80000100a00 */
[----:B------:R2:W-:Y:S04]  /*5d420*/  STL.64 [R1+0x11e8], R10 ;  /* 0x0011e80a01007387 */ /* 0x0005e80000100a00 */
[----:B------:R-:W4:Y:S01]  /*5d430*/  LDL.LU R16, [R1+0xf70] ;  /* 0x000f700001107983 */ /* 0x000f220000300800 */
[----:B-1----:R-:W-:Y:S01]  /*5d440*/  IMAD.MOV.U32 R0, RZ, RZ, R59 ;  /* 0x000000ffff007224 */ /* 0x002fe200078e003b */
[----:B---3--:R-:W-:-:S15]  /*5d450*/  HMMA.16816.F32 R4, R28, R58, R52 ;  /* 0x0000003a1c04723c */ /* 0x008fde0000001834 */
[----:B------:R-:W-:-:S04]  /*5d460*/  NOP ;  /* 0x0000000000007918 */ /* 0x000fc80000000000 */
[----:B------:R1:W-:Y:S04]  /*5d470*/  STL.64 [R1+0x11d0], R4 ;  /* 0x0011d00401007387 */ /* 0x0003e80000100a00 */
[----:B------:R3:W-:Y:S04]  /*5d480*/  STL.64 [R1+0x11d8], R6 ;  /* 0x0011d80601007387 */ /* 0x0007e80000100a00 */
        /* <DEDUP_REMOVED lines=12> */
[----:B------:R-:W4:Y:S04]  /*5d550*/  LDL.LU R9, [R1+0x1054] ;  /* 0x0010540001097983 */ /* 0x000f280000300800 */
[----:B--2---:R-:W4:Y:S04]  /*5d560*/  LDL.LU R10, [R1+0x1058] ;  /* 0x00105800010a7983 */ /* 0x004f280000300800 */
[----:B------:R-:W4:Y:S04]  /*5d570*/  LDL.LU R11, [R1+0x105c] ;  /* 0x00105c00010b7983 */ /* 0x000f280000300800 */
        /* <DEDUP_REMOVED lines=16> */
[----:B-1----:R-:W4:Y:S04]  /*5d680*/  LDL.LU R4, [R1+0x1010] ;  /* 0x0010100001047983 */ /* 0x002f280000300800 */
[----:B------:R-:W4:Y:S04]  /*5d690*/  LDL.LU R5, [R1+0x1014] ;  /* 0x0010140001057983 */ /* 0x000f280000300800 */
[----:B---3--:R-:W3:Y:S04]  /*5d6a0*/  LDL.LU R6, [R1+0x1018] ;  /* 0x0010180001067983 */ /* 0x008ee80000300800 */
        /* <DEDUP_REMOVED lines=17> */
[----:B--2---:R-:W-:-:S15]  /*5d7c0*/  HMMA.16816.F32 R56, R28, R60, R56 ;  /* 0x0000003c1c38723c */ /* 0x004fde0000001838 */
[----:B------:R-:W-:-:S04]  /*5d7d0*/  NOP ;  /* 0x0000000000007918 */ /* 0x000fc80000000000 */
[----:B------:R-:W-:Y:S04]  /*5d7e0*/  STL.64 [R1+0x11c0], R56 ;  /* 0x0011c03801007387 */ /* 0x000fe80000100a00 */
[----:B------:R0:W-:Y:S04]  /*5d7f0*/  STL.64 [R1+0x11c8], R58 ;  /* 0x0011c83a01007387 */ /* 0x0001e80000100a00 */
[----:B0-----:R-:W4:Y:S04]  /*5d800*/  LDL.LU.64 R58, [R1+0x52f8] ;  /* 0x0052f800013a7983 */ /* 0x001f280000300a00 */
[----:B------:R-:W2:Y:S01]  /*5d810*/  LDL.LU.64 R56, [R1+0x52f0] ;  /* 0x0052f00001387983 */ /* 0x000ea20000300a00 */
        /* <DEDUP_REMOVED lines=9> */
[----:B------:R-:W3:Y:S04]  /*5d8b0*/  LDL.LU.64 R52, [R1+0x52d0] ;  /* 0x0052d00001347983 */ /* 0x000ee80000300a00 */
[----:B------:R-:W-:Y:S04]  /*5d8c0*/  STL.64 [R1+0x51b8], R58 ;  /* 0x0051b83a01007387 */ /* 0x000fe80000100a00 */
[----:B------:R0:W-:Y:S04]  /*5d8d0*/  STL.64 [R1+0x51b0], R56 ;  /* 0x0051b03801007387 */ /* 0x0001e80000100a00 */
[----:B0-----:R-:W4:Y:S04]  /*5d8e0*/  LDL.LU R56, [R1+0xfa0] ;  /* 0x000fa00001387983 */ /* 0x001f280000300800 */
[----:B------:R-:W4:Y:S04]  /*5d8f0*/  LDL.LU R57, [R1+0xfa4] ;  /* 0x000fa40001397983 */ /* 0x000f280000300800 */
[----:B------:R-:W4:Y:S04]  /*5d900*/  LDL.LU R58, [R1+0xfa8] ;  /* 0x000fa800013a7983 */ /* 0x000f280000300800 */
[----:B------:R-:W4:Y:S01]  /*5d910*/  LDL.LU R59, [R1+0xfac] ;  /* 0x000fac00013b7983 */ /* 0x000f220000300800 */
        /* <DEDUP_REMOVED lines=41> */
[----:B------:R-:W4:Y:S04]  /*5dbb0*/  LDL.LU.64 R40, [R1+0x5270] ;  /* 0x0052700001287983 */ /* 0x000f280000300a00 */
[----:B------:R-:W-:Y:S04]  /*5dbc0*/  STL.64 [R1+0x5168], R46 ;  /* 0x0051682e01007387 */ /* 0x000fe80000100a00 */
[----:B------:R0:W-:Y:S04]  /*5dbd0*/  STL.64 [R1+0x5160], R44 ;  /* 0x0051602c01007387 */ /* 0x0001e80000100a00 */
[----:B0-----:R-:W2:Y:S04]  /*5dbe0*/  LDL.LU R44, [R1+0xfd0] ;  /* 0x000fd000012c7983 */ /* 0x001ea80000300800 */
[----:B------:R-:W2:Y:S04]  /*5dbf0*/  LDL.LU R45, [R1+0xfd4] ;  /* 0x000fd400012d7983 */ /* 0x000ea80000300800 */
[----:B------:R-:W2:Y:S04]  /*5dc00*/  LDL.LU R46, [R1+0xfd8] ;  /* 0x000fd800012e7983 */ /* 0x000ea80000300800 */
[----:B------:R-:W2:Y:S01]  /*5dc10*/  LDL.LU R47, [R1+0xfdc] ;  /* 0x000fdc00012f7983 */ /* 0x000ea20000300800 */
[C---:B------:R-:W-:Y:S08]  /*5dc20*/  HMMA.16816.F32 R24, R28.reuse, R34, R24 ;  /* 0x000000221c18723c */ /* 0x040ff00000001818 */
[C---:B------:R-:W-:Y:S08]  /*5dc30*/  HMMA.16816.F32 R20, R28.reuse, R2, R20 ;  /* 0x000000021c14723c */ /* 0x040ff00000001814 */
[C---:B------:R-:W-:Y:S08]  /*5dc40*/  HMMA.16816.F32 R16, R28.reuse, R4, R16 ;  /* 0x000000041c10723c */ /* 0x040ff00000001810 */
[C---:B------:R-:W-:Y:S08]  /*5dc50*/  HMMA.16816.F32 R12, R28.reuse, R6, R12 ;  /* 0x000000061c0c723c */ /* 0x040ff0000000180c */
[----:B--2---:R-:W-:-:S15]  /*5dc60*/  HMMA.16816.F32 R44, R28, R42, R44 ;  /* 0x0000002a1c2c723c */ /* 0x004fde000000182c */
[----:B------:R-:W-:-:S04]  /*5dc70*/  NOP ;  /* 0x0000000000007918 */ /* 0x000fc80000000000 */
[----:B------:R-:W-:Y:S04]  /*5dc80*/  STL.64 [R1+0x1020], R44 ;  /* 0x0010202c01007387 */ /* 0x000fe80000100a00 */
[----:B------:R4:W-:Y:S02]  /*5dc90*/  STL.64 [R1+0x1028], R46 ;  /* 0x0010282e01007387 */ /* 0x0009e40000100a00 */
[----:B----4-:R-:W-:Y:S02]  /*5dca0*/  HMMA.16816.F32 R44, R28, R40, R48 ;  /* 0x000000281c2c723c */ /* 0x010fe40000001830 */
[----:B------:R-:W-:Y:S04]  /*5dcb0*/  STL.64 [R1+0x5188], R42 ;  /* 0x0051882a01007387 */ /* 0x000fe80000100a00 */
[----:B------:R3:W-:-:S13]  /*5dcc0*/  STL.64 [R1+0x5180], R40 ;  /* 0x0051802801007387 */ /* 0x0007da0000100a00 */
        /* <DEDUP_REMOVED lines=17> */
[----:B------:R-:W3:Y:S04]  /*5dde0*/  LDL.LU R48, [R1+0x4e0] ;  /* 0x0004e00001307983 */ /* 0x000ee80000300800 */
[----:B------:R-:W-:Y:S04]  /*5ddf0*/  STL.64 [R1+0xfc0], R16 ;  /* 0x000fc01001007387 */ /* 0x000fe80000100a00 */
[----:B------:R-:W-:Y:S04]  /*5de00*/  STL.64 [R1+0xfc8], R18 ;  /* 0x000fc81201007387 */ /* 0x000fe80000100a00 */
[----:B------:R4:W-:Y:S04]  /*5de10*/  STL.64 [R1+0xfb0], R12 ;  /* 0x000fb00c01007387 */ /* 0x0009e80000100a00 */
[----:B------:R0:W-:Y:S04]  /*5de20*/  STL.64 [R1+0xfb8], R14 ;  /* 0x000fb80e01007387 */ /* 0x0001e80000100a00 */
[----:B------:R-:W3:Y:S04]  /*5de30*/  LDL.LU R49, [R1+0x4e4] ;  /* 0x0004e40001317983 */ /* 0x000ee80000300800 */
[----:B------:R-:W3:Y:S04]  /*5de40*/  LDL.LU R50, [R1+0x4e8] ;  /* 0x0004e80001327983 */ /* 0x000ee80000300800 */
[----:B------:R-:W3:Y:S04]  /*5de50*/  LDL.LU R51, [R1+0x4ec] ;  /* 0x0004ec0001337983 */ /* 0x000ee80000300800 */
[----:B0-----:R-:W3:Y:S04]  /*5de60*/  LDL.LU R36, [R1+0xec0] ;  /* 0x000ec00001247983 */ /* 0x001ee80000300800 */
[----:B------:R-:W3:Y:S04]  /*5de70*/  LDL.LU R37, [R1+0xec4] ;  /* 0x000ec40001257983 */ /* 0x000ee80000300800 */
[----:B------:R-:W3:Y:S04]  /*5de80*/  LDL.LU R38, [R1+0xec8] ;  /* 0x000ec80001267983 */ /* 0x000ee80000300800 */
[----:B------:R-:W3:Y:S04]  /*5de90*/  LDL.LU R39, [R1+0xecc] ;  /* 0x000ecc0001277983 */ /* 0x000ee80000300800 */
[----:B-1----:R-:W3:Y:S04]  /*5dea0*/  LDL.LU R20, [R1+0xf00] ;  /* 0x000f000001147983 */ /* 0x002ee80000300800 */
[----:B------:R-:W3:Y:S04]  /*5deb0*/  LDL.LU R21, [R1+0xf04] ;  /* 0x000f040001157983 */ /* 0x000ee80000300800 */
[----:B--2---:R-:W3:Y:S04]  /*5dec0*/  LDL.LU R22, [R1+0xf08] ;  /* 0x000f080001167983 */ /* 0x004ee80000300800 */
[----:B------:R-:W3:Y:S04]  /*5ded0*/  LDL.LU R23, [R1+0xf0c] ;  /* 0x000f0c0001177983 */ /* 0x000ee80000300800 */
[----:B------:R-:W2:Y:S04]  /*5dee0*/  LDL.LU R52, [R1+0xf50] ;  /* 0x000f500001347983 */ /* 0x000ea80000300800 */
[----:B------:R-:W2:Y:S04]  /*5def0*/  LDL.LU R53, [R1+0xf54] ;  /* 0x000f540001357983 */ /* 0x000ea80000300800 */
[----:B------:R-:W2:Y:S04]  /*5df00*/  LDL.LU R54, [R1+0xf58] ;  /* 0x000f580001367983 */ /* 0x000ea80000300800 */
[----:B------:R-:W2:Y:S04]  /*5df10*/  LDL.LU R55, [R1+0xf5c] ;  /* 0x000f5c0001377983 */ /* 0x000ea80000300800 */
[----:B----4-:R-:W4:Y:S04]  /*5df20*/  LDL.LU R12, [R1+0xf40] ;  /* 0x000f4000010c7983 */ /* 0x010f280000300800 */
[----:B------:R-:W4:Y:S04]  /*5df30*/  LDL.LU R13, [R1+0xf44] ;  /* 0x000f4400010d7983 */ /* 0x000f280000300800 */
[----:B------:R-:W4:Y:S04]  /*5df40*/  LDL.LU R14, [R1+0xf48] ;  /* 0x000f4800010e7983 */ /* 0x000f280000300800 */
[----:B------:R-:W4:Y:S04]  /*5df50*/  LDL.LU R15, [R1+0xf4c] ;  /* 0x000f4c00010f7983 */ /* 0x000f280000300800 */
        /* <DEDUP_REMOVED lines=20> */
[----:B------:R-:W-:Y:S04]  /*5e0a0*/  STL.64 [R1+0x5158], R6 ;  /* 0x0051580601007387 */ /* 0x000fe80000100a00 */
[----:B------:R0:W-:Y:S01]  /*5e0b0*/  STL.64 [R1+0x5150], R4 ;  /* 0x0051500401007387 */ /* 0x0001e20000100a00 */
[----:B------:R-:W-:-:S03]  /*5e0c0*/  IMAD.MOV.U32 R58, RZ, RZ, R11 ;  /* 0x000000ffff3a7224 */ /* 0x000fc600078e000b */
[----:B0-----:R-:W3:Y:S04]  /*5e0d0*/  LDL.LU R4, [R1+0xed0] ;  /* 0x000ed00001047983 */ /* 0x001ee80000300800 */
[----:B------:R-:W3:Y:S04]  /*5e0e0*/  LDL.LU R5, [R1+0xed4] ;  /* 0x000ed40001057983 */ /* 0x000ee80000300800 */
[----:B------:R-:W3:Y:S04]  /*5e0f0*/  LDL.LU R6, [R1+0xed8] ;  /* 0x000ed80001067983 */ /* 0x000ee80000300800 */
[----:B------:R-:W3:Y:S04]  /*5e100*/  LDL.LU R7, [R1+0xedc] ;  /* 0x000edc0001077983 */ /* 0x000ee80000300800 */
[----:B------:R-:W4:Y:S01]  /*5e110*/  LDL.LU R11, [R1+0x5268] ;  /* 0x00526800010b7983 */ /* 0x000f220000300800 */
[----:B--2---:R-:W-:-:S15]  /*5e120*/  HMMA.16816.F32 R52, R28, R8, R52 ;  /* 0x000000081c34723c */ /* 0x004fde0000001834 */
[----:B------:R-:W-:-:S04]  /*5e130*/  NOP ;  /* 0x0000000000007918 */ /* 0x000fc80000000000 */
[----:B------:R0:W-:Y:S04]  /*5e140*/  STL.64 [R1+0xfa0], R52 ;  /* 0x000fa03401007387 */ /* 0x0001e80000100a00 */
[----:B------:R1:W-:Y:S04]  /*5e150*/  STL.64 [R1+0xfa8], R54 ;  /* 0x000fa83601007387 */ /* 0x0003e80000100a00 */
[----:B------:R-:W2:Y:S04]  /*5e160*/  LDL R59, [R1+0x1c] ;  /* 0x00001c00013b7983 */ /* 0x000ea80000100800 */
[----:B0-----:R-:W2:Y:S04]  /*5e170*/  LDL.LU R52, [R1+0xeb0] ;  /* 0x000eb00001347983 */ /* 0x001ea80000300800 */
[----:B------:R-:W2:Y:S04]  /*5e180*/  LDL.LU R53, [R1+0xeb4] ;  /* 0x000eb40001357983 */ /* 0x000ea80000300800 */
[----:B-1----:R-:W2:Y:S04]  /*5e190*/  LDL.LU R54, [R1+0xeb8] ;  /* 0x000eb80001367983 */ /* 0x002ea80000300800 */
[----:B------:R-:W2:Y:S01]  /*5e1a0*/  LDL.LU R55, [R1+0xebc] ;  /* 0x000ebc0001377983 */ /* 0x000ea20000300800 */
        /* <DEDUP_REMOVED lines=8> */
[----:B0-----:R-:W2:Y:S04]  /*5e230*/  LDL.LU R8, [R1+0xee0] ;  /* 0x000ee00001087983 */ /* 0x001ea80000300800 */
[----:B------:R-:W2:Y:S04]  /*5e240*/  LDL.LU R9, [R1+0xee4] ;  /* 0x000ee40001097983 */ /* 0x000ea80000300800 */
[----:B------:R-:W2:Y:S04]  /*5e250*/  LDL.LU R10, [R1+0xee8] ;  /* 0x000ee800010a7983 */ /* 0x000ea80000300800 */
[----:B------:R-:W2:Y:S01]  /*5e260*/  LDL.LU R11, [R1+0xeec] ;  /* 0x000eec00010b7983 */ /* 0x000ea20000300800 */
[C---:B---3--:R-:W-:Y:S08]  /*5e270*/  HMMA.16816.F32 R16, R28.reuse, R14, R16 ;  /* 0x0000000e1c10723c */ /* 0x048ff00000001810 */
        /* <DEDUP_REMOVED lines=17> */
[----:B---3--:R-:W-:-:S15]  /*5e390*/  HMMA.16816.F32 R24, R28, R16, R24 ;  /* 0x000000101c18723c */ /* 0x008fde0000001818 */
        /* <DEDUP_REMOVED lines=10> */
[----:B------:R-:W-:Y:S01]  /*5e440*/  STL.64 [R1+0x50f0], R16 ;  /* 0x0050f01001007387 */ /* 0x000fe20000100a00 */
[C---:B--2---:R-:W-:Y:S08]  /*5e450*/  HMMA.16816.F32 R8, R28.reuse, R22, R8 ;  /* 0x000000161c08723c */ /* 0x044ff00000001808 */
[----:B----4-:R-:W-:Y:S01]  /*5e460*/  HMMA.16816.F32 R12, R28, R20, R12 ;  /* 0x000000141c0c723c */ /* 0x010fe2000000180c */
[----:B------:R-:W-:-:S15]  /*5e470*/  STL.64 [R1+0x5108], R22 ;  /* 0x0051081601007387 */ /* 0x000fde0000100a00 */
[----:B------:R-:W-:-:S03]  /*5e480*/  NOP ;  /* 0x0000000000007918 */ /* 0x000fc60000000000 */
[----:B------:R-:W-:Y:S04]  /*5e490*/  STL.64 [R1+0xf40], R12 ;  /* 0x000f400c01007387 */ /* 0x000fe80000100a00 */
[----:B------:R-:W-:Y:S04]  /*5e4a0*/  STL.64 [R1+0xf48], R14 ;  /* 0x000f480e01007387 */ /* 0x000fe80000100a00 */
[----:B------:R-:W-:Y:S04]  /*5e4b0*/  STL.64 [R1+0x5100], R20 ;  /* 0x0051001401007387 */ /* 0x000fe80000100a00 */
[----:B------:R-:W-:Y:S04]  /*5e4c0*/  STL.64 [R1+0xf30], R8 ;  /* 0x000f300801007387 */ /* 0x000fe80000100a00 */
[----:B------:R3:W-:Y:S02]  /*5e4d0*/  STL.64 [R1+0xf38], R10 ;  /* 0x000f380a01007387 */ /* 0x0007e40000100a00 */
[C---:B---3--:R-:W-:Y:S08]  /*5e4e0*/  HMMA.16816.F32 R8, R28.reuse, R24, R4 ;  /* 0x000000181c08723c */ /* 0x048ff00000001804 */
[C---:B------:R-:W-:Y:S01]  /*5e4f0*/  HMMA.16816.F32 R4, R28.reuse, R26, R36 ;  /* 0x0000001a1c04723c */ /* 0x040fe20000001824 */
[----:B------:R-:W-:Y:S10]  /*5e500*/  STL.64 [R1+0x5128], R26 ;  /* 0x0051281a01007387 */ /* 0x000ff40000100a00 */
[----:B------:R-:W-:Y:S04]  /*5e510*/  STL.64 [R1+0xf20], R8 ;  /* 0x000f200801007387 */ /* 0x000fe80000100a00 */
[----:B------:R0:W-:Y:S04]  /*5e520*/  STL.64 [R1+0xf28], R10 ;  /* 0x000f280a01007387 */ /* 0x0001e80000100a00 */
[----:B------:R-:W-:Y:S04]  /*5e530*/  STL.64 [R1+0x5120], R24 ;  /* 0x0051201801007387 */ /* 0x000fe80000100a00 */
[----:B------:R1:W-:Y:S04]  /*5e540*/  STL.64 [R1+0xf10], R4 ;  /* 0x000f100401007387 */ /* 0x0003e80000100a00 */
[----:B------:R2:W-:Y:S01]  /*5e550*/  STL.64 [R1+0xf18], R6 ;  /* 0x000f180601007387 */ /* 0x0005e20000100a00 */
[----:B0-----:R-:W-:Y:S01]  /*5e560*/  HMMA.16816.F32 R8, R28, R32, R48 ;  /* 0x000000201c08723c */ /* 0x001fe20000001830 */
[----:B-1----:R-:W-:-:S02]  /*5e570*/  IMAD R5, R47, 0x100, R46 ;  /* 0x000001002f057824 */ /* 0x002fc400078e022e */
[----:B------:R-:W-:Y:S02]  /*5e580*/  IMAD R4, R57, 0x100, R56 ;  /* 0x0000010039047824 */ /* 0x000fe400078e0238 */
[----:B--2---:R-:W-:Y:S02]  /*5e590*/  IMAD R7, R43, 0x100, R42 ;  /* 0x000001002b077824 */ /* 0x004fe400078e022a */
[----:B------:R-:W-:Y:S01]  /*5e5a0*/  IMAD R6, R45, 0x100, R44 ;  /* 0x000001002d067824 */ /* 0x000fe200078e022c */
[----:B------:R-:W-:Y:S02]  /*5e5b0*/  F2FP.F16.E5M2.UNPACK_B R30, R5 ;  /* 0x00000005ff1e723e */ /* 0x000fe400020004ff */
[----:B------:R-:W-:Y:S02]  /*5e5c0*/  F2FP.F16.E5M2.UNPACK_B R28, R7 ;  /* 0x00000007ff1c723e */ /* 0x000fe400020004ff */
[----:B------:R-:W-:Y:S02]  /*5e5d0*/  F2FP.F16.E5M2.UNPACK_B R29, R6 ;  /* 0x00000006ff1d723e */ /* 0x000fe400020004ff */
[----:B------:R-:W-:-:S07]  /*5e5e0*/  F2FP.F16.E5M2.UNPACK_B R31, R4 ;  /* 0x00000004ff1f723e */ /* 0x000fce00020004ff */
[----:B------:R-:W-:Y:S01]  /*5e5f0*/  HMMA.16816.F32 R4, R28, R58, R52 ;  /* 0x0000003a1c04723c */ /* 0x000fe20000001834 */
[----:B------:R-:W-:Y:S04]  /*5e600*/  STL.64 [R1+0x51c8], R34 ;  /* 0x0051c82201007387 */ /* 0x000fe80000100a00 */
[----:B------:R-:W-:Y:S04]  /*5e610*/  STL.64 [R1+0x51c0], R32 ;  /* 0x0051c02001007387 */ /* 0x000fe80000100a00 */
[----:B------:R0:W-:Y:S04]  /*5e620*/  STL.64 [R1+0xec0], R8 ;  /* 0x000ec00801007387 */ /* 0x0001e80000100a00 */
[----:B------:R1:W-:Y:S04]  /*5e630*/  STL.64 [R1+0xec8], R10 ;  /* 0x000ec80a01007387 */ /* 0x0003e80000100a00 */
[----:B0-----:R-:W2:Y:S04]  /*5e640*/  LDL.LU R8, [R1+0xdb0] ;  /* 0x000db00001087983 */ /* 0x001ea80000300800 */
[----:B------:R-:W-:Y:S04]  /*5e650*/  STL.64 [R1+0xf00], R4 ;  /* 0x000f000401007387 */ /* 0x000fe80000100a00 */
[----:B------:R-:W-:Y:S04]  /*5e660*/  STL.64 [R1+0xf08], R6 ;  /* 0x000f080601007387 */ /* 0x000fe80000100a00 */
[----:B------:R-:W2:Y:S04]  /*5e670*/  LDL.LU R9, [R1+0xdb4] ;  /* 0x000db40001097983 */ /* 0x000ea80000300800 */
[----:B-1----:R-:W3:Y:S04]  /*5e680*/  LDL.LU R10, [R1+0xdb8] ;  /* 0x000db800010a7983 */ /* 0x002ee80000300800 */
[----:B------:R-:W3:Y:S04]  /*5e690*/  LDL.LU R11, [R1+0xdbc] ;  /* 0x000dbc00010b7983 */ /* 0x000ee80000300800 */
[----:B---3--:R-:W-:Y:S04]  /*5e6a0*/  STL.64 [R1+0x51d8], R10 ;  /* 0x0051d80a01007387 */ /* 0x008fe80000100a00 */
[----:B--2---:R-:W-:Y:S04]  /*5e6b0*/  STL.64 [R1+0x51d0], R8 ;  /* 0x0051d00801007387 */ /* 0x004fe80000100a00 */
[----:B------:R-:W2:Y:S04]  /*5e6c0*/  LDL.LU R16, [R1+0xdd0] ;  /* 0x000dd00001107983 */ /* 0x000ea80000300800 */
[----:B------:R-:W2:Y:S04]  /*5e6d0*/  LDL.LU R17, [R1+0xdd4] ;  /* 0x000dd40001117983 */ /* 0x000ea80000300800 */
[----:B------:R-:W3:Y:S04]  /*5e6e0*/  LDL.LU R18, [R1+0xdd8] ;  /* 0x000dd80001127983 */ /* 0x000ee80000300800 */
[----:B------:R-:W3:Y:S04]  /*5e6f0*/  LDL.LU R19, [R1+0xddc] ;  /* 0x000ddc0001137983 */ /* 0x000ee80000300800 */
[----:B---3--:R-:W-:Y:S04]  /*5e700*/  STL.64 [R1+0x51e8], R18 ;  /* 0x0051e81201007387 */ /* 0x008fe80000100a00 */
[----:B--2---:R0:W-:Y:S04]  /*5e710*/  STL.64 [R1+0x51e0], R16 ;  /* 0x0051e01001007387 */ /* 0x0041e80000100a00 */
[----:B------:R-:W2:Y:S04]  /*5e720*/  LDL.LU R24, [R1+0xdf0] ;  /* 0x000df00001187983 */ /* 0x000ea80000300800 */
[----:B------:R-:W2:Y:S04]  /*5e730*/  LDL.LU R25, [R1+0xdf4] ;  /* 0x000df40001197983 */ /* 0x000ea80000300800 */
[----:B------:R-:W3:Y:S04]  /*5e740*/  LDL.LU R26, [R1+0xdf8] ;  /* 0x000df800011a7983 */ /* 0x000ee80000300800 */
[----:B------:R-:W3:Y:S04]  /*5e750*/  LDL.LU R27, [R1+0xdfc] ;  /* 0x000dfc00011b7983 */ /* 0x000ee80000300800 */
[----:B---3--:R1:W-:Y:S04]  /*5e760*/  STL.64 [R1+0x51f8], R26 ;  /* 0x0051f81a01007387 */ /* 0x0083e80000100a00 */
[----:B--2---:R-:W-:Y:S04]  /*5e770*/  STL.64 [R1+0x51f0], R24 ;  /* 0x0051f01801007387 */ /* 0x004fe80000100a00 */
[----:B------:R-:W2:Y:S04]  /*5e780*/  LDL.LU R52, [R1+0xe50] ;  /* 0x000e500001347983 */ /* 0x000ea80000300800 */
[----:B------:R-:W2:Y:S04]  /*5e790*/  LDL.LU R53, [R1+0xe54] ;  /* 0x000e540001357983 */ /* 0x000ea80000300800 */
[----:B------:R-:W3:Y:S04]  /*5e7a0*/  LDL.LU R54, [R1+0xe58] ;  /* 0x000e580001367983 */ /* 0x000ee80000300800 */
[----:B------:R-:W3:Y:S01]  /*5e7b0*/  LDL.LU R55, [R1+0xe5c] ;  /* 0x000e5c0001377983 */ /* 0x000ee20000300800 */
[----:B------:R-:W-:-:S03]  /*5e7c0*/  IMAD.MOV.U32 R35, RZ, RZ, R0 ;  /* 0x000000ffff237224 */ /* 0x000fc600078e0000 */
[----:B---3--:R-:W-:Y:S04]  /*5e7d0*/  STL.64 [R1+0x5208], R54 ;  /* 0x0052083601007387 */ /* 0x008fe80000100a00 */
[----:B--2---:R2:W-:Y:S04]  /*5e7e0*/  STL.64 [R1+0x5200], R52 ;  /* 0x0052003401007387 */ /* 0x0045e80000100a00 */
[----:B------:R-:W3:Y:S04]  /*5e7f0*/  LDL.LU R56, [R1+0xe70] ;  /* 0x000e700001387983 */ /* 0x000ee80000300800 */
[----:B------:R-:W3:Y:S04]  /*5e800*/  LDL.LU R57, [R1+0xe74] ;  /* 0x000e740001397983 */ /* 0x000ee80000300800 */
[----:B------:R-:W3:Y:S04]  /*5e810*/  LDL.LU R58, [R1+0xe78] ;  /* 0x000e7800013a7983 */ /* 0x000ee80000300800 */
[----:B------:R-:W3:Y:S04]  /*5e820*/  LDL.LU R59, [R1+0xe7c] ;  /* 0x000e7c00013b7983 */ /* 0x000ee80000300800 */
[----:B------:R-:W4:Y:S04]  /*5e830*/  LDL R34, [R1] ;  /* 0x0000000001227983 */ /* 0x000f280000100800 */
[----:B------:R-:W3:Y:S04]  /*5e840*/  LDL.LU R0, [R1+0x5210] ;  /* 0x0052100001007983 */ /* 0x000ee80000300800 */
[----:B------:R-:W4:Y:S04]  /*5e850*/  LDL R32, [R1+0x8] ;  /* 0x0000080001207983 */ /* 0x000f280000100800 */
[----:B------:R-:W4:Y:S04]  /*5e860*/  LDL R33, [R1+0xc] ;  /* 0x00000c0001217983 */ /* 0x000f280000100800 */
[----:B0-----:R-:W4:Y:S04]  /*5e870*/  LDL.LU R16, [R1+0xe90] ;  /* 0x000e900001107983 */ /* 0x001f280000300800 */
[----:B------:R-:W4:Y:S04]  /*5e880*/  LDL.LU R17, [R1+0xe94] ;  /* 0x000e940001117983 */ /* 0x000f280000300800 */
[----:B------:R-:W4:Y:S04]  /*5e890*/  LDL.LU R18, [R1+0xe98] ;  /* 0x000e980001127983 */ /* 0x000f280000300800 */
[----:B------:R-:W4:Y:S04]  /*5e8a0*/  LDL.LU R19, [R1+0xe9c] ;  /* 0x000e9c0001137983 */ /* 0x000f280000300800 */
[----:B-1----:R-:W4:Y:S04]  /*5e8b0*/  LDL R26, [R1+0x10] ;  /* 0x00001000011a7983 */ /* 0x002f280000100800 */
[----:B--2---:R-:W2:Y:S04]  /*5e8c0*/  LDL.LU R52, [R1+0xea0] ;  /* 0x000ea00001347983 */ /* 0x004ea80000300800 */
        /* <DEDUP_REMOVED lines=35> */
[----:B---3--:R-:W-:Y:S01]  /*5eb00*/  IMAD.MOV.U32 R27, RZ, RZ, R0 ;  /* 0x000000ffff1b7224 */ /* 0x008fe200078e0000 */
[C---:B------:R-:W-:Y:S08]  /*5eb10*/  HMMA.16816.F32 R56, R28.reuse, R60, R56 ;  /* 0x0000003c1c38723c */ /* 0x040ff00000001838 */
[C---:B----4-:R-:W-:Y:S08]  /*5eb20*/  HMMA.16816.F32 R16, R28.reuse, R32, R16 ;  /* 0x000000201c10723c */ /* 0x050ff00000001810 */
[C---:B--2---:R-:W-:Y:S01]  /*5eb30*/  HMMA.16816.F32 R24, R28.reuse, R26, R52 ;  /* 0x0000001a1c18723c */ /* 0x044fe20000001834 */
[----:B------:R-:W2:Y:S04]  /*5eb40*/  LDL.LU.64 R54, [R1+0x5208] ;  /* 0x0052080001367983 */ /* 0x000ea80000300a00 */
[----:B------:R-:W2:Y:S03]  /*5eb50*/  LDL.LU.64 R52, [R1+0x5200] ;  /* 0x0052000001347983 */ /* 0x000ea60000300a00 */
[C---:B------:R-:W-:Y:S11]  /*5eb60*/  HMMA.16816.F32 R32, R28.reuse, R34, R8 ;  /* 0x000000221c20723c */ /* 0x040ff60000001808 */
[----:B------:R-:W-:Y:S04]  /*5eb70*/  STL.64 [R1+0xef0], R24 ;  /* 0x000ef01801007387 */ /* 0x000fe80000100a00 */
[----:B------:R0:W-:Y:S04]  /*5eb80*/  STL.64 [R1+0xef8], R26 ;  /* 0x000ef81a01007387 */ /* 0x0001e80000100a00 */
[----:B0-----:R-:W3:Y:S04]  /*5eb90*/  LDL.LU.64 R26, [R1+0x51f8] ;  /* 0x0051f800011a7983 */ /* 0x001ee80000300a00 */
[----:B------:R-:W3:Y:S04]  /*5eba0*/  LDL.LU.64 R24, [R1+0x51f0] ;  /* 0x0051f00001187983 */ /* 0x000ee80000300a00 */
[----:B------:R-:W-:Y:S04]  /*5ebb0*/  STL.64 [R1+0xee0], R16 ;  /* 0x000ee01001007387 */ /* 0x000fe80000100a00 */
[----:B------:R0:W-:Y:S04]  /*5ebc0*/  STL.64 [R1+0xee8], R18 ;  /* 0x000ee81201007387 */ /* 0x0001e80000100a00 */
[----:B0-----:R-:W4:Y:S04]  /*5ebd0*/  LDL.LU.64 R18, [R1+0x51e8] ;  /* 0x0051e80001127983 */ /* 0x001f280000300a00 */
[----:B------:R-:W4:Y:S04]  /*5ebe0*/  LDL.LU.64 R16, [R1+0x51e0] ;  /* 0x0051e00001107983 */ /* 0x000f280000300a00 */
[----:B------:R-:W2:Y:S04]  /*5ebf0*/  LDL.LU.64 R10, [R1+0x51d8] ;  /* 0x0051d800010a7983 */ /* 0x000ea80000300a00 */
        /* <DEDUP_REMOVED lines=8> */
[----:B------:R-:W3:Y:S04]  /*5ec80*/  LDL.LU.64 R56, [R1+0x51b0] ;  /* 0x0051b00001387983 */ /* 0x000ee80000300a00 */
[----:B------:R-:W-:Y:S04]  /*5ec90*/  STL [R1+0x50e4], R60 ;  /* 0x0050e43c01007387 */ /* 0x000fe80000100800 */
[----:B------:R-:W-:Y:S01]  /*5eca0*/  STL [R1+0x50e0], R61 ;  /* 0x0050e03d01007387 */ /* 0x000fe20000100800 */
        /* <DEDUP_REMOVED lines=27> */
[----:B------:R0:W-:Y:S04]  /*5ee60*/  STL.64 [R1+0x5050], R52 ;  /* 0x0050503401007387 */ /* 0x0001e80000100a00 */
[----:B0-----:R-:W2:Y:S04]  /*5ee70*/  LDL.LU R52, [R1+0xe10] ;  /* 0x000e100001347983 */ /* 0x001ea80000300800 */
[----:B------:R-:W2:Y:S04]  /*5ee80*/  LDL.LU R53, [R1+0xe14] ;  /* 0x000e140001357983 */ /* 0x000ea80000300800 */
[----:B------:R-:W2:Y:S04]  /*5ee90*/  LDL.LU R54, [R1+0xe18] ;  /* 0x000e180001367983 */ /* 0x000ea80000300800 */
[----:B------:R-:W2:Y:S01]  /*5eea0*/  LDL.LU R55, [R1+0xe1c] ;  /* 0x000e1c0001377983 */ /* 0x000ea20000300800 */
[----:B---3--:R-:W-:-:S15]  /*5eeb0*/  HMMA.16816.F32 R44, R28, R50, R44 ;  /* 0x000000321c2c723c */ /* 0x008fde000000182c */
[----:B------:R-:W-:-:S04]  /*5eec0*/  NOP ;  /* 0x0000000000007918 */ /* 0x000fc80000000000 */
[----:B------:R-:W-:Y:S04]  /*5eed0*/  STL.64 [R1+0xe70], R44 ;  /* 0x000e702c01007387 */ /* 0x000fe80000100a00 */
[----:B------:R0:W-:Y:S04]  /*5eee0*/  STL.64 [R1+0xe78], R46 ;  /* 0x000e782e01007387 */ /* 0x0001e80000100a00 */
[----:B0-----:R-:W3:Y:S04]  /*5eef0*/  LDL.LU.64 R46, [R1+0x5168] ;  /* 0x00516800012e7983 */ /* 0x001ee80000300a00 */
[----:B------:R-:W3:Y:S01]  /*5ef00*/  LDL.LU.64 R44, [R1+0x5160] ;  /* 0x00516000012c7983 */ /* 0x000ee20000300a00 */
[C---:B--2---:R-:W-:Y:S03]  /*5ef10*/  HMMA.16816.F32 R52, R28.reuse, R48, R52 ;  /* 0x000000301c34723c */ /* 0x044fe60000001834 */
[----:B------:R-:W-:Y:S04]  /*5ef20*/  STL.64 [R1+0x5068], R50 ;  /* 0x0050683201007387 */ /* 0x000fe80000100a00 */
[----:B------:R3:W-:Y:S01]  /*5ef30*/  STL.64 [R1+0x5060], R48 ;  /* 0x0050603001007387 */ /* 0x0007e20000100a00 */
[C---:B------:R-:W-:Y:S08]  /*5ef40*/  HMMA.16816.F32 R20, R28.reuse, R42, R20 ;  /* 0x0000002a1c14723c */ /* 0x040ff00000001814 */
[C---:B----4-:R-:W-:Y:S03]  /*5ef50*/  HMMA.16816.F32 R16, R28.reuse, R40, R16 ;  /* 0x000000281c10723c */ /* 0x050fe60000001810 */
[----:B------:R-:W-:Y:S05]  /*5ef60*/  STL.64 [R1+0xe60], R52 ;  /* 0x000e603401007387 */ /* 0x000fea0000100a00 */
[C---:B------:R-:W-:Y:S01]  /*5ef70*/  HMMA.16816.F32 R12, R28.reuse, R38, R12 ;  /* 0x000000261c0c723c */ /* 0x040fe2000000180c */
[----:B------:R-:W-:Y:S07]  /*5ef80*/  STL.64 [R1+0xe68], R54 ;  /* 0x000e683601007387 */ /* 0x000fee0000100a00 */
[C---:B------:R-:W-:Y:S08]  /*5ef90*/  HMMA.16816.F32 R8, R28.reuse, R36, R8 ;  /* 0x000000241c08723c */ /* 0x040ff00000001808 */
[C---:B------:R-:W-:Y:S08]  /*5efa0*/  HMMA.16816.F32 R4, R28.reuse, R34, R4 ;  /* 0x000000221c04723c */ /* 0x040ff00000001804 */
[C---:B---3--:R-:W-:Y:S08]  /*5efb0*/  HMMA.16816.F32 R48, R28.reuse, R46, R56 ;  /* 0x0000002e1c30723c */ /* 0x048ff00000001838 */
[C---:B------:R-:W-:Y:S01]  /*5efc0*/  HMMA.16816.F32 R24, R28.reuse, R44, R24 ;  /* 0x0000002c1c18723c */ /* 0x040fe20000001818 */
[----:B------:R-:W-:Y:S10]  /*5efd0*/  STL.64 [R1+0x5088], R46 ;  /* 0x0050882e01007387 */ /* 0x000ff40000100a00 */
        /* <DEDUP_REMOVED lines=17> */
[----:B------:R-:W-:Y:S04]  /*5f0f0*/  STL.64 [R1+0x5148], R34 ;  /* 0x0051482201007387 */ /* 0x000fe80000100a00 */
[----:B------:R-:W-:Y:S04]  /*5f100*/  STL.64 [R1+0x5140], R32 ;  /* 0x0051402001007387 */ /* 0x000fe80000100a00 */
[----:B------:R1:W-:Y:S04]  /*5f110*/  STL.64 [R1+0xdf0], R4 ;  /* 0x000df00401007387 */ /* 0x0003e80000100a00 */
[----:B------:R1:W-:Y:S04]  /*5f120*/  STL.64 [R1+0xdf8], R6 ;  /* 0x000df80601007387 */ /* 0x0003e80000100a00 */
[----:B0-----:R-:W4:Y:S04]  /*5f130*/  LDL.LU R44, [R1+0xcd0] ;  /* 0x000cd000012c7983 */ /* 0x001f280000300800 */
[----:B------:R-:W4:Y:S04]  /*5f140*/  LDL.LU R45, [R1+0xcd4] ;  /* 0x000cd400012d7983 */ /* 0x000f280000300800 */
[----:B------:R-:W4:Y:S04]  /*5f150*/  LDL.LU R46, [R1+0xcd8] ;  /* 0x000cd800012e7983 */ /* 0x000f280000300800 */
[----:B------:R-:W4:Y:S04]  /*5f160*/  LDL.LU R47, [R1+0xcdc] ;  /* 0x000cdc00012f7983 */ /* 0x000f280000300800 */
[----:B-1----:R-:W4:Y:S04]  /*5f170*/  LDL.LU R40, [R1+0xce0] ;  /* 0x000ce00001287983 */ /* 0x002f280000300800 */
[----:B------:R-:W4:Y:S04]  /*5f180*/  LDL.LU R41, [R1+0xce4] ;  /* 0x000ce40001297983 */ /* 0x000f280000300800 */
[----:B------:R-:W4:Y:S04]  /*5f190*/  LDL.LU R42, [R1+0xce8] ;  /* 0x000ce800012a7983 */ /* 0x000f280000300800 */
[----:B------:R-:W4:Y:S04]  /*5f1a0*/  LDL.LU R43, [R1+0xcec] ;  /* 0x000cec00012b7983 */ /* 0x000f280000300800 */
[----:B--2---:R-:W2:Y:S04]  /*5f1b0*/  LDL.LU R36, [R1+0xcf0] ;  /* 0x000cf00001247983 */ /* 0x004ea80000300800 */
[----:B------:R-:W2:Y:S04]  /*5f1c0*/  LDL.LU R37, [R1+0xcf4] ;  /* 0x000cf40001257983 */ /* 0x000ea80000300800 */
[----:B------:R-:W2:Y:S04]  /*5f1d0*/  LDL.LU R38, [R1+0xcf8] ;  /* 0x000cf80001267983 */ /* 0x000ea80000300800 */
[----:B------:R-:W2:Y:S04]  /*5f1e0*/  LDL.LU R39, [R1+0xcfc] ;  /* 0x000cfc0001277983 */ /* 0x000ea80000300800 */
[----:B---3--:R-:W3:Y:S04]  /*5f1f0*/  LDL.LU R8, [R1+0xd70] ;  /* 0x000d700001087983 */ /* 0x008ee80000300800 */
[----:B------:R-:W3:Y:S04]  /*5f200*/  LDL.LU R9, [R1+0xd74] ;  /* 0x000d740001097983 */ /* 0x000ee80000300800 */
[----:B----4-:R-:W3:Y:S04]  /*5f210*/  LDL.LU R10, [R1+0xd78] ;  /* 0x000d7800010a7983 */ /* 0x010ee80000300800 */
[----:B------:R-:W3:Y:S04]  /*5f220*/  LDL.LU R11, [R1+0xd7c] ;  /* 0x000d7c00010b7983 */ /* 0x000ee80000300800 */
[----:B------:R-:W4:Y:S04]  /*5f230*/  LDL.LU R4, [R1+0xd90] ;  /* 0x000d900001047983 */ /* 0x000f280000300800 */
[----:B------:R-:W4:Y:S04]  /*5f240*/  LDL.LU R5, [R1+0xd94] ;  /* 0x000d940001057983 */ /* 0x000f280000300800 */
[----:B------:R-:W4:Y:S04]  /*5f250*/  LDL.LU R6, [R1+0xd98] ;  /* 0x000d980001067983 */ /* 0x000f280000300800 */
        /* <DEDUP_REMOVED lines=33> */
[----:B----4-:R-:W-:-:S15]  /*5f470*/  HMMA.16816.F32 R4, R28, R2, R4 ;  /* 0x000000021c04723c */ /* 0x010fde0000001804 */
[----:B------:R-:W-:-:S04]  /*5f480*/  NOP ;  /* 0x0000000000007918 */ /* 0x000fc80000000000 */
[----:B------:R-:W-:Y:S04]  /*5f490*/  STL.64 [R1+0xde0], R4 ;  /* 0x000de00401007387 */ /* 0x000fe80000100a00 */
[----:B------:R0:W-:Y:S04]  /*5f4a0*/  STL.64 [R1+0xde8], R6 ;  /* 0x000de80601007387 */ /* 0x0001e80000100a00 */
[----:B0-----:R-:W3:Y:S04]  /*5f4b0*/  LDL.LU.64 R6, [R1+0x5158] ;  /* 0x0051580001067983 */ /* 0x001ee80000300a00 */
[----:B------:R-:W2:Y:S04]  /*5f4c0*/  LDL.LU.64 R4, [R1+0x5150] ;  /* 0x0051500001047983 */ /* 0x000ea80000300a00 */
[----:B------:R-:W-:Y:S01]  /*5f4d0*/  STL [R1+0x50e8], R3 ;  /* 0x0050e80301007387 */ /* 0x000fe20000100800 */
        /* <DEDUP_REMOVED lines=13> */
[----:B0-----:R-:W3:Y:S04]  /*5f5b0*/  LDL.LU R4, [R1+0xd00] ;  /* 0x000d000001047983 */ /* 0x001ee80000300800 */
[----:B------:R-:W3:Y:S04]  /*5f5c0*/  LDL.LU R5, [R1+0xd04] ;  /* 0x000d040001057983 */ /* 0x000ee80000300800 */
[----:B------:R-:W3:Y:S04]  /*5f5d0*/  LDL.LU R6, [R1+0xd08] ;  /* 0x000d080001067983 */ /* 0x000ee80000300800 */
[----:B------:R-:W3:Y:S01]  /*5f5e0*/  LDL.LU R7, [R1+0xd0c] ;  /* 0x000d0c0001077983 */ /* 0x000ee20000300800 */
[C---:B----4-:R-:W-:Y:S08]  /*5f5f0*/  HMMA.16816.F32 R12, R28.reuse, R10, R12 ;  /* 0x0000000a1c0c723c */ /* 0x050ff0000000180c */
[----:B--2---:R-:W-:-:S15]  /*5f600*/  HMMA.16816.F32 R24, R28, R8, R24 ;  /* 0x000000081c18723c */ /* 0x004fde0000001818 */
[----:B------:R-:W-:-:S04]  /*5f610*/  NOP ;  /* 0x0000000000007918 */ /* 0x000fc80000000000 */
        /* <DEDUP_REMOVED lines=27> */
[----:B0-----:R-:W2:Y:S04]  /*5f7d0*/  LDL.LU R12, [R1+0xd20] ;  /* 0x000d2000010c7983 */ /* 0x001ea80000300800 */
[----:B------:R-:W2:Y:S04]  /*5f7e0*/  LDL.LU R13, [R1+0xd24] ;  /* 0x000d2400010d7983 */ /* 0x000ea80000300800 */
[----:B------:R-:W2:Y:S04]  /*5f7f0*/  LDL.LU R14, [R1+0xd28] ;  /* 0x000d2800010e7983 */ /* 0x000ea80000300800 */
[----:B------:R-:W2:Y:S01]  /*5f800*/  LDL.LU R15, [R1+0xd2c] ;  /* 0x000d2c00010f7983 */ /* 0x000ea20000300800 */
[C---:B----4-:R-:W-:Y:S03]  /*5f810*/  HMMA.16816.F32 R8, R28.reuse, R18, R8 ;  /* 0x000000121c08723c */ /* 0x050fe60000001808 */
[----:B------:R-:W-:Y:S05]  /*5f820*/  STL.64 [R1+0x4ff0], R18 ;  /* 0x004ff01201007387 */ /* 0x000fea0000100a00 */
[----:B--2---:R-:W-:-:S15]  /*5f830*/  HMMA.16816.F32 R12, R28, R16, R12 ;  /* 0x000000101c0c723c */ /* 0x004fde000000180c */
[----:B------:R-:W-:-:S04]  /*5f840*/  NOP ;  /* 0x0000000000007918 */ /* 0x000fc80000000000 */
[----:B------:R-:W-:Y:S04]  /*5f850*/  STL.64 [R1+0xd70], R12 ;  /* 0x000d700c01007387 */ /* 0x000fe80000100a00 */
[----:B------:R-:W-:Y:S04]  /*5f860*/  STL.64 [R1+0xd78], R14 ;  /* 0x000d780e01007387 */ /* 0x000fe80000100a00 */
[----:B------:R-:W-:Y:S04]  /*5f870*/  STL.64 [R1+0x4fe8], R16 ;  /* 0x004fe81001007387 */ /* 0x000fe80000100a00 */
[----:B------:R-:W-:Y:S04]  /*5f880*/  STL.64 [R1+0xd60], R8 ;  /* 0x000d600801007387 */ /* 0x000fe80000100a00 */
[----:B------:R3:W-:Y:S02]  /*5f890*/  STL.64 [R1+0xd68], R10 ;  /* 0x000d680a01007387 */ /* 0x0007e40000100a00 */
[C---:B---3--:R-:W-:Y:S02]  /*5f8a0*/  HMMA.16816.F32 R8, R28.reuse, R20, R4 ;  /* 0x000000141c08723c */ /* 0x048fe40000001804 */
[----:B------:R-:W-:Y:S06]  /*5f8b0*/  STL.64 [R1+0x5010], R22 ;  /* 0x0050101601007387 */ /* 0x000fec0000100a00 */
        /* <DEDUP_REMOVED lines=21> */
[----:B---3--:R0:W-:Y:S04]  /*5fa10*/  STL.64 [R1+0x50b8], R6 ;  /* 0x0050b80601007387 */ /* 0x0081e80000100a00 */
        /* <DEDUP_REMOVED lines=10> */
[----:B------:R-:W3:Y:S01]  /*5fac0*/  LDL.LU R23, [R1+0xc2c] ;  /* 0x000c2c0001177983 */ /* 0x000ee20000300800 */
[----:B------:R-:W-:-:S02]  /*5fad0*/  IMAD R3, R52, 0x100, R51 ;  /* 0x0000010034037824 */ /* 0x000fc400078e0233 */
[----:B------:R-:W-:Y:S02]  /*5fae0*/  IMAD R60, R60, 0x100, R53 ;  /* 0x000001003c3c7824 */ /* 0x000fe400078e0235 */
[----:B------:R-:W-:Y:S02]  /*5faf0*/  IMAD R61, R61, 0x100, R54 ;  /* 0x000001003d3d7824 */ /* 0x000fe400078e0236 */
[----:B------:R-:W-:Y:S01]  /*5fb00*/  IMAD R0, R0, 0x100, R55 ;  /* 0x0000010000007824 */ /* 0x000fe200078e0237 */
[----:B------:R-:W-:Y:S02]  /*5fb10*/  F2FP.F16.E5M2.UNPACK_B R28, R3 ;  /* 0x00000003ff1c723e */ /* 0x000fe400020004ff */
[----:B------:R-:W-:Y:S02]  /*5fb20*/  F2FP.F16.E5M2.UNPACK_B R29, R60 ;  /* 0x0000003cff1d723e */ /* 0x000fe400020004ff */
[----:B------:R-:W-:Y:S01]  /*5fb30*/  F2FP.F16.E5M2.UNPACK_B R30, R61 ;  /* 0x0000003dff1e723e */ /* 0x000fe200020004ff */
        /* <DEDUP_REMOVED lines=10> */
[----:B------:R-:W3:Y:S04]  /*5fbe0*/  LDL R46, [R1] ;  /* 0x00000000012e7983 */ /* 0x000ee80000100800 */
[----:B------:R-:W3:Y:S04]  /*5fbf0*/  LDL R47, [R1+0x4] ;  /* 0x00000400012f7983 */ /* 0x000ee80000100800 */
[----:B------:R-:W3:Y:S04]  /*5fc00*/  LDL R44, [R1+0x8] ;  /* 0x00000800012c7983 */ /* 0x000ee80000100800 */
[----:B------:R-:W3:Y:S04]  /*5fc10*/  LDL R45, [R1+0xc] ;  /* 0x00000c00012d7983 */ /* 0x000ee80000100800 */
[----:B------:R-:W3:Y:S04]  /*5fc20*/  LDL.LU R36, [R1+0xca0] ;  /* 0x000ca00001247983 */ /* 0x000ee80000300800 */
[----:B------:R-:W3:Y:S04]  /*5fc30*/  LDL.LU R37, [R1+0xca4] ;  /* 0x000ca40001257983 */ /* 0x000ee80000300800 */
[----:B------:R-:W3:Y:S04]  /*5fc40*/  LDL.LU R38, [R1+0xca8] ;  /* 0x000ca80001267983 */ /* 0x000ee80000300800 */
[----:B------:R-:W3:Y:S04]  /*5fc50*/  LDL.LU R39, [R1+0xcac] ;  /* 0x000cac0001277983 */ /* 0x000ee80000300800 */
[----:B0-----:R-:W4:Y:S04]  /*5fc60*/  LDL R6, [R1+0x10] ;  /* 0x0000100001067983 */ /* 0x001f280000100800 */
[----:B------:R-:W4:Y:S04]  /*5fc70*/  LDL R7, [R1+0x14] ;  /* 0x0000140001077983 */ /* 0x000f280000100800 */
[----:B-1----:R-:W4:Y:S04]  /*5fc80*/  LDL.LU R12, [R1+0xcb0] ;  /* 0x000cb000010c7983 */ /* 0x002f280000300800 */
[----:B------:R-:W4:Y:S04]  /*5fc90*/  LDL.LU R13, [R1+0xcb4] ;  /* 0x000cb400010d7983 */ /* 0x000f280000300800 */
[----:B------:R-:W4:Y:S04]  /*5fca0*/  LDL.LU R14, [R1+0xcb8] ;  /* 0x000cb800010e7983 */ /* 0x000f280000300800 */
[----:B------:R-:W4:Y:S04]  /*5fcb0*/  LDL.LU R15, [R1+0xcbc] ;  /* 0x000cbc00010f7983 */ /* 0x000f280000300800 */
[----:B------:R-:W4:Y:S04]  /*5fcc0*/  LDL R4, [R1+0x18] ;  /* 0x0000180001047983 */ /* 0x000f280000100800 */
[----:B------:R-:W4:Y:S04]  /*5fcd0*/  LDL R5, [R1+0x1c] ;  /* 0x00001c0001057983 */ /* 0x000f280000100800 */
[----:B--2---:R-:W4:Y:S04]  /*5fce0*/  LDL.LU R20, [R1+0xcc0] ;  /* 0x000cc00001147983 */ /* 0x004f280000300800 */
        /* <DEDUP_REMOVED lines=23> */
[----:B------:R0:W-:Y:S04]  /*5fe60*/  STL [R1+0x4fcc], R32 ;  /* 0x004fcc2001007387 */ /* 0x0001e80000100800 */
[----:B------:R1:W-:Y:S04]  /*5fe70*/  STL [R1+0x4fc8], R33 ;  /* 0x004fc82101007387 */ /* 0x0003e80000100800 */
[----:B------:R1:W-:Y:S04]  /*5fe80*/  STL.64 [R1+0x5038], R34 ;  /* 0x0050382201007387 */ /* 0x0003e80000100a00 */
[----:B0-----:R-:W2:Y:S04]  /*5fe90*/  LDL.LU R32, [R1+0xc40] ;  /* 0x000c400001207983 */ /* 0x001ea80000300800 */
[----:B-1----:R-:W2:Y:S04]  /*5fea0*/  LDL.LU R33, [R1+0xc44] ;  /* 0x000c440001217983 */ /* 0x002ea80000300800 */
[----:B------:R-:W2:Y:S04]  /*5feb0*/  LDL.LU R34, [R1+0xc48] ;  /* 0x000c480001227983 */ /* 0x000ea80000300800 */
[----:B------:R-:W2:Y:S04]  /*5fec0*/  LDL.LU R35, [R1+0xc4c] ;  /* 0x000c4c0001237983 */ /* 0x000ea80000300800 */
[----:B------:R-:W2:Y:S04]  /*5fed0*/  LDL.LU R3, [R1+0x50e8] ;  /* 0x0050e80001037983 */ /* 0x000ea80000300800 */
[----:B------:R-:W2:Y:S04]  /*5fee0*/  LDL.LU R60, [R1+0x50e4] ;  /* 0x0050e400013c7983 */ /* 0x000ea80000300800 */
[----:B------:R-:W2:Y:S01]  /*5fef0*/  LDL.LU R61, [R1+0x50e0] ;  /* 0x0050e000013d7983 */ /* 0x000ea20000300800 */
[----:B------:R-:W-:-:S07]  /*5ff00*/  F2FP.F16.E5M2.UNPACK_B R31, R0 ;  /* 0x00000000ff1f723e */ /* 0x000fce00020004ff */
[C---:B---3--:R-:W-:Y:S08]  /*5ff10*/  HMMA.16816.F32 R36, R28.reuse, R44, R36 ;  /* 0x0000002c1c24723c */ /* 0x048ff00000001824 */
[C---:B----4-:R-:W-:Y:S08]  /*5ff20*/  HMMA.16816.F32 R20, R28.reuse, R4, R20 ;  /* 0x000000041c14723c */ /* 0x050ff00000001814 */
[C---:B------:R-:W-:Y:S08]  /*5ff30*/  HMMA.16816.F32 R4, R28.reuse, R6, R12 ;  /* 0x000000061c04723c */ /* 0x040ff0000000180c */
[C---:B--2---:R-:W-:Y:S03]  /*5ff40*/  HMMA.16816.F32 R44, R28.reuse, R46, R40 ;  /* 0x0000002e1c2c723c */ /* 0x044fe60000001828 */
[----:B------:R-:W-:Y:S04]  /*5ff50*/  STL.64 [R1+0xd10], R20 ;  /* 0x000d101401007387 */ /* 0x000fe80000100a00 */
[----:B------:R0:W-:Y:S04]  /*5ff60*/  STL.64 [R1+0xd18], R22 ;  /* 0x000d181601007387 */ /* 0x0001e80000100a00 */
[----:B0-----:R-:W2:Y:S04]  /*5ff70*/  LDL.LU.64 R22, [R1+0x50d8] ;  /* 0x0050d80001167983 */ /* 0x001ea80000300a00 */
[----:B------:R-:W2:Y:S04]  /*5ff80*/  LDL.LU.64 R20, [R1+0x50d0] ;  /* 0x0050d00001147983 */ /* 0x000ea80000300a00 */
[----:B------:R-:W3:Y:S04]  /*5ff90*/  LDL.LU.64 R14, [R1+0x50c8] ;  /* 0x0050c800010e7983 */ /* 0x000ee80000300a00 */
[----:B------:R-:W3:Y:S04]  /*5ffa0*/  LDL.LU.64 R12, [R1+0x50c0] ;  /* 0x0050c000010c7983 */ /* 0x000ee80000300a00 */
[----:B------:R-:W-:Y:S04]  /*5ffb0*/  STL.64 [R1+0xd00], R4 ;  /* 0x000d000401007387 */ /* 0x000fe80000100a00 */
[----:B------:R0:W-:Y:S04]  /*5ffc0*/  STL.64 [R1+0xd08], R6 ;  /* 0x000d080601007387 */ /* 0x0001e80000100a00 */
[----:B0-----:R-:W4:Y:S04]  /*5ffd0*/  LDL.LU.64 R6, [R1+0x50b8] ;  /* 0x0050b80001067983 */ /* 0x001f280000300a00 */
[----:B------:R-:W4:Y:S04]  /*5ffe0*/  LDL.LU.64 R4, [R1+0x50b0] ;  /* 0x0050b00001047983 */ /* 0x000f280000300a00 */
[----:B------:R-:W-:Y:S04]  /*5fff0*/  STL.64 [R1+0xcf0], R36 ;  /* 0x000cf02401007387 */ /* 0x000fe80000100a00 */
[----:B------:R0:W-:Y:S04]  /*60000*/  STL.64 [R1+0xcf8], R38 ;  /* 0x000cf82601007387 */ /* 0x0001e80000100a00 */
[----:B0-----:R-:W2:Y:S04]  /*60010*/  LDL.LU.64 R38, [R1+0x50a8] ;  /* 0x0050a80001267983 */ /* 0x001ea80000300a00 */
[----:B------:R-:W2:Y:S04]  /*60020*/  LDL.LU.64 R36, [R1+0x50a0] ;  /* 0x0050a00001247983 */ /* 0x000ea80000300a00 */
[----:B------:R-:W2:Y:S04]  /*60030*/  LDL.LU.64 R42, [R1+0x5098] ;  /* 0x00509800012a7983 */ /* 0x000ea80000300a00 */
[----:B------:R-:W4:Y:S01]  /*60040*/  LDL.LU.64 R40, [R1+0x5090] ;  /* 0x0050900001287983 */ /* 0x000f220000300a00 */
[C---:B------:R-:W-:Y:S03]  /*60050*/  HMMA.16816.F32 R56, R28.reuse, R60, R56 ;  /* 0x0000003c1c38723c */ /* 0x040fe60000001838 */
        /* <DEDUP_REMOVED lines=18> */
[----:B0-----:R-:W3:Y:S04]  /*60180*/  LDL.LU.64 R54, [R1+0x5058] ;  /* 0x0050580001367983 */ /* 0x001ee80000300a00 */
[----:B------:R-:W3:Y:S04]  /*60190*/  LDL.LU.64 R52, [R1+0x5050] ;  /* 0x0050500001347983 */ /* 0x000ee80000300a00 */
[----:B------:R-:W-:Y:S04]  /*601a0*/  STL.64 [R1+0x4f98], R58 ;  /* 0x004f983a01007387 */ /* 0x000fe80000100a00 */
[----:B------:R0:W-:Y:S04]  /*601b0*/  STL.64 [R1+0x4f90], R56 ;  /* 0x004f903801007387 */ /* 0x0001e80000100a00 */
[----:B0-----:R-:W3:Y:S04]  /*601c0*/  LDL.LU R56, [R1+0xc50] ;  /* 0x000c500001387983 */ /* 0x001ee80000300800 */
[----:B------:R-:W3:Y:S04]  /*601d0*/  LDL.LU R57, [R1+0xc54] ;  /* 0x000c540001397983 */ /* 0x000ee80000300800 */
[----:B------:R-:W3:Y:S04]  /*601e0*/  LDL.LU R58, [R1+0xc58] ;  /* 0x000c5800013a7983 */ /* 0x000ee80000300800 */
[----:B------:R-:W3:Y:S01]  /*601f0*/  LDL.LU R59, [R1+0xc5c] ;  /* 0x000c5c00013b7983 */ /* 0x000ee20000300800 */
[C---:B------:R-:W-:Y:S08]  /*60200*/  HMMA.16816.F32 R16, R28.reuse, R46, R16 ;  /* 0x0000002e1c10723c */ /* 0x040ff00000001810 */
[C---:B------:R-:W-:Y:S08]  /*60210*/  HMMA.16816.F32 R12, R28.reuse, R44, R12 ;  /* 0x0000002c1c0c723c */ /* 0x040ff0000000180c */
[C---:B------:R-:W-:Y:S08]  /*60220*/  HMMA.16816.F32 R8, R28.reuse, R42, R8 ;  /* 0x0000002a1c08723c */ /* 0x040ff00000001808 */
[C---:B----4-:R-:W-:Y:S08]  /*60230*/  HMMA.16816.F32 R4, R28.reuse, R40, R4 ;  /* 0x000000281c04723c */ /* 0x050ff00000001804 */
[C---:B--2---:R-:W-:Y:S08]  /*60240*/  HMMA.16816.F32 R24, R28.reuse, R50, R24 ;  /* 0x000000321c18723c */ /* 0x044ff00000001818 */
[C---:B---3--:R-:W-:Y:S08]  /*60250*/  HMMA.16816.F32 R20, R28.reuse, R48, R20 ;  /* 0x000000301c14723c */ /* 0x048ff00000001814 */
[C---:B------:R-:W-:Y:S01]  /*60260*/  HMMA.16816.F32 R32, R28.reuse, R52, R32 ;  /* 0x000000341c20723c */ /* 0x040fe20000001820 */
[----:B------:R-:W-:Y:S07]  /*60270*/  STL.64 [R1+0x4fa8], R54 ;  /* 0x004fa83601007387 */ /* 0x000fee0000100a00 */
[----:B------:R-:W-:-:S15]  /*60280*/  HMMA.16816.F32 R56, R28, R54, R56 ;  /* 0x000000361c38723c */ /* 0x000fde0000001838 */
[----:B------:R-:W-:-:S04]  /*60290*/  NOP ;  /* 0x0000000000007918 */ /* 0x000fc80000000000 */
        /* <DEDUP_REMOVED lines=17> */
[----:B0-----:R-:W2:Y:S04]  /*603b0*/  LDL.LU R52, [R1+0xaf0] ;  /* 0x000af00001347983 */ /* 0x001ea80000300800 */
[----:B------:R-:W-:Y:S04]  /*603c0*/  STL.64 [R1+0xc40], R8 ;  /* 0x000c400801007387 */ /* 0x000fe80000100a00 */
[----:B------:R-:W-:Y:S04]  /*603d0*/  STL.64 [R1+0xc48], R10 ;  /* 0x000c480a01007387 */ /* 0x000fe80000100a00 */
[----:B------:R-:W-:Y:S04]  /*603e0*/  STL.64 [R1+0xc30], R4 ;  /* 0x000c300401007387 */ /* 0x000fe80000100a00 */
[----:B------:R-:W-:Y:S04]  /*603f0*/  STL.64 [R1+0xc38], R6 ;  /* 0x000c380601007387 */ /* 0x000fe80000100a00 */
[----:B------:R-:W2:Y:S04]  /*60400*/  LDL.LU R53, [R1+0xaf4] ;  /* 0x000af40001357983 */ /* 0x000ea80000300800 */
[----:B------:R-:W3:Y:S04]  /*60410*/  LDL.LU R54, [R1+0xaf8] ;  /* 0x000af80001367983 */ /* 0x000ee80000300800 */
[----:B------:R-:W3:Y:S04]  /*60420*/  LDL.LU R55, [R1+0xafc] ;  /* 0x000afc0001377983 */ /* 0x000ee80000300800 */
[----:B---3--:R-:W-:Y:S04]  /*60430*/  STL.64 [R1+0x5048], R54 ;  /* 0x0050483601007387 */ /* 0x008fe80000100a00 */
[----:B--2---:R0:W-:Y:S04]  /*60440*/  STL.64 [R1+0x5040], R52 ;  /* 0x0050403401007387 */ /* 0x0041e80000100a00 */
[----:B-1----:R-:W2:Y:S04]  /*60450*/  LDL.LU R44, [R1+0xb10] ;  /* 0x000b1000012c7983 */ /* 0x002ea80000300800 */
[----:B------:R-:W2:Y:S04]  /*60460*/  LDL.LU R45, [R1+0xb14] ;  /* 0x000b1400012d7983 */ /* 0x000ea80000300800 */
[----:B------:R-:W2:Y:S04]  /*60470*/  LDL.LU R46, [R1+0xb18] ;  /* 0x000b1800012e7983 */ /* 0x000ea80000300800 */
[----:B------:R-:W2:Y:S04]  /*60480*/  LDL.LU R47, [R1+0xb1c] ;  /* 0x000b1c00012f7983 */ /* 0x000ea80000300800 */
        /* <DEDUP_REMOVED lines=12> */
[----:B0-----:R-:W3:Y:S04]  /*60550*/  LDL.LU R52, [R1+0xbd0] ;  /* 0x000bd00001347983 */ /* 0x001ee80000300800 */
        /* <DEDUP_REMOVED lines=39> */
[----:B------:R-:W2:Y:S04]  /*607d0*/  LDL.LU.64 R52, [R1+0x5040] ;  /* 0x0050400001347983 */ /* 0x000ea80000300a00 */
[----:B------:R-:W-:Y:S04]  /*607e0*/  STL.64 [R1+0xc10], R32 ;  /* 0x000c102001007387 */ /* 0x000fe80000100a00 */
[----:B------:R0:W-:Y:S04]  /*607f0*/  STL.64 [R1+0xc18], R34 ;  /* 0x000c182201007387 */ /* 0x0001e80000100a00 */
[----:B0-----:R-:W3:Y:S01]  /*60800*/  LDL.LU.64 R34, [R1+0x5038] ;  /* 0x0050380001227983 */ /* 0x001ee20000300a00 */
[C---:B----4-:R-:W-:Y:S03]  /*60810*/  HMMA.16816.F32 R4, R28.reuse, R2, R4 ;  /* 0x000000021c04723c */ /* 0x050fe60000001804 */
[----:B------:R-:W-:Y:S04]  /*60820*/  STL.64 [R1+0x4f48], R38 ;  /* 0x004f482601007387 */ /* 0x000fe80000100a00 */
[----:B------:R0:W-:Y:S04]  /*60830*/  STL.64 [R1+0x4f40], R36 ;  /* 0x004f402401007387 */ /* 0x0001e80000100a00 */
[----:B0-----:R-:W4:Y:S04]  /*60840*/  LDL.LU R36, [R1+0xb30] ;  /* 0x000b300001247983 */ /* 0x001f280000300800 */
[----:B------:R-:W4:Y:S04]  /*60850*/  LDL.LU R37, [R1+0xb34] ;  /* 0x000b340001257983 */ /* 0x000f280000300800 */
[----:B------:R-:W4:Y:S04]  /*60860*/  LDL.LU R38, [R1+0xb38] ;  /* 0x000b380001267983 */ /* 0x000f280000300800 */
[----:B------:R-:W4:Y:S01]  /*60870*/  LDL.LU R39, [R1+0xb3c] ;  /* 0x000b3c0001277983 */ /* 0x000f220000300800 */
[----:B---3--:R-:W-:-:S15]  /*60880*/  HMMA.16816.F32 R24, R28, R34, R24 ;  /* 0x000000221c18723c */ /* 0x008fde0000001818 */
[----:B------:R-:W-:-:S04]  /*60890*/  NOP ;  /* 0x0000000000007918 */ /* 0x000fc80000000000 */
[----:B------:R-:W-:Y:S04]  /*608a0*/  STL.64 [R1+0xc00], R24 ;  /* 0x000c001801007387 */ /* 0x000fe80000100a00 */
[----:B------:R0:W-:Y:S04]  /*608b0*/  STL.64 [R1+0xc08], R26 ;  /* 0x000c081a01007387 */ /* 0x0001e80000100a00 */
[----:B0-----:R-:W3:Y:S04]  /*608c0*/  LDL.LU.64 R26, [R1+0x5030] ;  /* 0x00503000011a7983 */ /* 0x001ee80000300a00 */
[----:B------:R-:W2:Y:S04]  /*608d0*/  LDL.LU.64 R24, [R1+0x5028] ;  /* 0x0050280001187983 */ /* 0x000ea80000300a00 */
[----:B------:R-:W-:Y:S04]  /*608e0*/  STL [R1+0x4fd4], R35 ;  /* 0x004fd42301007387 */ /* 0x000fe80000100800 */
[----:B------:R-:W-:Y:S04]  /*608f0*/  STL.64 [R1+0xbf0], R4 ;  /* 0x000bf00401007387 */ /* 0x000fe80000100a00 */
[----:B------:R0:W-:Y:S04]  /*60900*/  STL.64 [R1+0xbf8], R6 ;  /* 0x000bf80601007387 */ /* 0x0001e80000100a00 */
[----:B0-----:R-:W2:Y:S04]  /*60910*/  LDL.LU.64 R6, [R1+0x5020] ;  /* 0x0050200001067983 */ /* 0x001ea80000300a00 */
[----:B------:R-:W3:Y:S01]  /*60920*/  LDL.LU.64 R4, [R1+0x5018] ;  /* 0x0050180001047983 */ /* 0x000ee20000300a00 */
        /* <DEDUP_REMOVED lines=39> */
[----:B------:R3:W-:Y:S04]  /*60ba0*/  STL.64 [R1+0xba8], R10 ;  /* 0x000ba80a01007387 */ /* 0x0007e80000100a00 */
[----:B------:R-:W-:Y:S04]  /*60bb0*/  STL.64 [R1+0x4f30], R12 ;  /* 0x004f300c01007387 */ /* 0x000fe80000100a00 */
[----:B------:R-:W-:Y:S01]  /*60bc0*/  STL.64 [R1+0xb90], R4 ;  /* 0x000b900401007387 */ /* 0x000fe20000100a00 */
[C---:B---3--:R-:W-:Y:S03]  /*60bd0*/  HMMA.16816.F32 R8, R28.reuse, R16, R36 ;  /* 0x000000101c08723c */ /* 0x048fe60000001824 */
[----:B------:R0:W-:Y:S05]  /*60be0*/  STL.64 [R1+0xb98], R6 ;  /* 0x000b980601007387 */ /* 0x0001ea0000100a00 */
[C---:B0-----:R-:W-:Y:S01]  /*60bf0*/  HMMA.16816.F32 R4, R28.reuse, R18, R40 ;  /* 0x000000121c04723c */ /* 0x041fe20000001828 */
[----:B------:R-:W-:Y:S10]  /*60c00*/  STL.64 [R1+0x4f58], R18 ;  /* 0x004f581201007387 */ /* 0x000ff40000100a00 */
[----:B------:R-:W-:Y:S04]  /*60c10*/  STL.64 [R1+0xb80], R8 ;  /* 0x000b800801007387 */ /* 0x000fe80000100a00 */
[----:B------:R0:W-:Y:S04]  /*60c20*/  STL.64 [R1+0xb88], R10 ;  /* 0x000b880a01007387 */ /* 0x0001e80000100a00 */
[----:B------:R-:W-:Y:S04]  /*60c30*/  STL.64 [R1+0x4f50], R16 ;  /* 0x004f501001007387 */ /* 0x000fe80000100a00 */
[----:B------:R-:W-:Y:S01]  /*60c40*/  STL.64 [R1+0xb70], R4 ;  /* 0x000b700401007387 */ /* 0x000fe20000100a00 */
[C---:B0-----:R-:W-:Y:S03]  /*60c50*/  HMMA.16816.F32 R8, R28.reuse, R20, R44 ;  /* 0x000000141c08723c */ /* 0x041fe6000000182c */
        /* <DEDUP_REMOVED lines=8> */
[----:B------:R0:W-:Y:S04]  /*60ce0*/  STL.64 [R1+0xb58], R6 ;  /* 0x000b580601007387 */ /* 0x0001e80000100a00 */
[----:B------:R-:W2:Y:S01]  /*60cf0*/  LDL.LU R44, [R1+0xa50] ;  /* 0x000a5000012c7983 */ /* 0x000ea20000300800 */
[----:B0-----:R-:W-:Y:S11]  /*60d00*/  HMMA.16816.F32 R4, R28, R26, R56 ;  /* 0x0000001a1c04723c */ /* 0x001ff60000001838 */
[----:B------:R0:W-:Y:S04]  /*60d10*/  STL.64 [R1+0xb40], R8 ;  /* 0x000b400801007387 */ /* 0x0001e80000100a00 */
[----:B------:R1:W-:Y:S04]  /*60d20*/  STL.64 [R1+0xb48], R10 ;  /* 0x000b480a01007387 */ /* 0x0003e80000100a00 */
        /* <DEDUP_REMOVED lines=48> */
[----:B------:R-:W-:Y:S04]  /*61030*/  STL.64 [R1+0x4ed8], R26 ;  /* 0x004ed81a01007387 */ /* 0x000fe80000100a00 */
[----:B------:R0:W-:Y:S04]  /*61040*/  STL.64 [R1+0x4ed0], R24 ;  /* 0x004ed01801007387 */ /* 0x0001e80000100a00 */
[----:B0-----:R-:W3:Y:S04]  /*61050*/  LDL.LU R24, [R1+0xab0] ;  /* 0x000ab00001187983 */ /* 0x001ee80000300800 */
[----:B------:R-:W3:Y:S04]  /*61060*/  LDL.LU R25, [R1+0xab4] ;  /* 0x000ab40001197983 */ /* 0x000ee80000300800 */
[----:B------:R-:W3:Y:S04]  /*61070*/  LDL.LU R26, [R1+0xab8] ;  /* 0x000ab800011a7983 */ /* 0x000ee80000300800 */
[----:B------:R-:W3:Y:S01]  /*61080*/  LDL.LU R27, [R1+0xabc] ;  /* 0x000abc00011b7983 */ /* 0x000ee20000300800 */
[----:B--2---:R-:W-:-:S03]  /*61090*/  IMAD R61, R61, 0x100, R35 ;  /* 0x000001003d3d7824 */ /* 0x004fc600078e0223 */
[----:B------:R-:W2:Y:S01]  /*610a0*/  LDL.LU R35, [R1+0x4fd4] ;  /* 0x004fd40001237983 */ /* 0x000ea20000300800 */
[----:B------:R-:W-:-:S03]  /*610b0*/  IMAD R21, R21, 0x100, R60 ;  /* 0x0000010015157824 */ /* 0x000fc600078e023c */
[----:B------:R-:W2:Y:S01]  /*610c0*/  LDL.LU R60, [R1+0x4fd0] ;  /* 0x004fd000013c7983 */ /* 0x000ea20000300800 */
[----:B------:R-:W-:-:S03]  /*610d0*/  IMAD R20, R20, 0x100, R32 ;  /* 0x0000010014147824 */ /* 0x000fc600078e0220 */
[----:B------:R-:W2:Y:S01]  /*610e0*/  LDL.LU R32, [R1+0x4fcc] ;  /* 0x004fcc0001207983 */ /* 0x000ea20000300800 */
[----:B------:R-:W-:-:S03]  /*610f0*/  IMAD R0, R0, 0x100, R33 ;  /* 0x0000010000007824 */ /* 0x000fc600078e0221 */
[----:B------:R-:W2:Y:S02]  /*61100*/  LDL.LU R33, [R1+0x4fc8] ;  /* 0x004fc80001217983 */ /* 0x000ea40000300800 */
[----:B--2---:R-:W-:Y:S02]  /*61110*/  HMMA.16816.F32 R28, R28, R32, R48 ;  /* 0x000000201c1c723c */ /* 0x004fe40000001830 */
[----:B------:R-:W2:Y:S04]  /*61120*/  LDL.LU.64 R50, [R1+0x4fc0] ;  /* 0x004fc00001327983 */ /* 0x000ea80000300a00 */
[----:B------:R-:W2:Y:S04]  /*61130*/  LDL.LU.64 R48, [R1+0x4fb8] ;  /* 0x004fb80001307983 */ /* 0x000ea80000300a00 */
[----:B------:R0:W-:Y:S04]  /*61140*/  STL.64 [R1+0x4f78], R34 ;  /* 0x004f782201007387 */ /* 0x0001e80000100a00 */
[----:B0-----:R-:W2:Y:S05]  /*61150*/  LDL.64 R34, [R1+0x10] ;  /* 0x0000100001227983 */ /* 0x001eaa0000100a00 */
[----:B------:R0:W-:Y:S04]  /*61160*/  STL.64 [R1+0x500], R28 ;  /* 0x0005001c01007387 */ /* 0x0001e80000100a00 */
[----:B------:R1:W-:Y:S01]  /*61170*/  STL.64 [R1+0x508], R30 ;  /* 0x0005081e01007387 */ /* 0x0003e20000100a00 */
[----:B0-----:R-:W-:-:S02]  /*61180*/  F2FP.F16.E5M2.UNPACK_B R28, R61 ;  /* 0x0000003dff1c723e */ /* 0x001fc400020004ff */
[----:B------:R-:W-:Y:S02]  /*61190*/  F2FP.F16.E5M2.UNPACK_B R29, R21 ;  /* 0x00000015ff1d723e */ /* 0x000fe400020004ff */
[----:B-1----:R-:W-:Y:S02]  /*611a0*/  F2FP.F16.E5M2.UNPACK_B R30, R20 ;  /* 0x00000014ff1e723e */ /* 0x002fe400020004ff */
[----:B------:R-:W-:-:S07]  /*611b0*/  F2FP.F16.E5M2.UNPACK_B R31, R0 ;  /* 0x00000000ff1f723e */ /* 0x000fce00020004ff */
[----:B------:R-:W-:Y:S01]  /*611c0*/  HMMA.16816.F32 R52, R28, R22, R52 ;  /* 0x000000161c34723c */ /* 0x000fe20000001834 */
[----:B------:R-:W-:Y:S04]  /*611d0*/  STL.64 [R1+0x4f70], R32 ;  /* 0x004f702001007387 */ /* 0x000fe80000100a00 */
[----:B------:R-:W3:-:S14]  /*611e0*/  LDL.LU R61, [R1+0x4fb0] ;  /* 0x004fb000013d7983 */ /* 0x000edc0000300800 */
        /* <DEDUP_REMOVED lines=9> */
[----:B------:R-:W4:Y:S01]  /*61280*/  LDL.LU.64 R56, [R1+0x4f90] ;  /* 0x004f900001387983 */ /* 0x000f220000300a00 */
[----:B------:R-:W-:-:S02]  /*61290*/  IMAD.MOV.U32 R20, RZ, RZ, R22 ;  /* 0x000000ffff147224 */ /* 0x000fc400078e0016 */
[----:B------:R-:W-:Y:S02]  /*612a0*/  IMAD.MOV.U32 R22, RZ, RZ, R34 ;  /* 0x000000ffff167224 */ /* 0x000fe400078e0022 */
[----:B------:R-:W-:Y:S02]  /*612b0*/  IMAD.MOV.U32 R21, RZ, RZ, R35 ;  /* 0x000000ffff157224 */ /* 0x000fe400078e0023 */
[C---:B---3--:R-:W-:Y:S01]  /*612c0*/  HMMA.16816.F32 R32, R28.reuse, R12, R24 ;  /* 0x0000000c1c20723c */ /* 0x048fe20000001818 */
[----:B------:R-:W-:Y:S02]  /*612d0*/  IMAD.MOV.U32 R0, RZ, RZ, R23 ;  /* 0x000000ffff007224 */ /* 0x000fe400078e0017 */
[----:B------:R-:W-:Y:S02]  /*612e0*/  IMAD.MOV.U32 R24, RZ, RZ, R12 ;  /* 0x000000ffff187224 */ /* 0x000fe400078e000c */
[----:B------:R-:W-:Y:S02]  /*612f0*/  IMAD.MOV.U32 R23, RZ, RZ, R13 ;  /* 0x000000ffff177224 */ /* 0x000fe400078e000d */
[----:B------:R-:W-:Y:S01]  /*61300*/  IMAD.MOV.U32 R26, RZ, RZ, R14 ;  /* 0x000000ffff1a7224 */ /* 0x000fe200078e000e */
[----:B------:R-:W-:Y:S01]  /*61310*/  HMMA.16816.F32 R16, R28, R14, R16 ;  /* 0x0000000e1c10723c */ /* 0x000fe20000001810 */
[----:B------:R-:W-:-:S07]  /*61320*/  IMAD.MOV.U32 R25, RZ, RZ, R15 ;  /* 0x000000ffff197224 */ /* 0x000fce00078e000f */
[C---:B------:R-:W-:Y:S03]  /*61330*/  HMMA.16816.F32 R12, R28.reuse, R60, R8 ;  /* 0x0000003c1c0c723c */ /* 0x040fe60000001808 */
[----:B------:R-:W-:Y:S04]  /*61340*/  STL.64 [R1+0xb00], R32 ;  /* 0x000b002001007387 */ /* 0x000fe80000100a00 */
[----:B------:R-:W-:Y:S04]  /*61350*/  STL.64 [R1+0xb08], R34 ;  /* 0x000b082201007387 */ /* 0x000fe80000100a00 */
[----:B------:R-:W-:Y:S04]  /*61360*/  STL.64 [R1+0xaf0], R16 ;  /* 0x000af01001007387 */ /* 0x000fe80000100a00 */
[----:B------:R-:W-:Y:S04]  /*61370*/  STL.64 [R1+0xaf8], R18 ;  /* 0x000af81201007387 */ /* 0x000fe80000100a00 */
[----:B------:R-:W-:Y:S04]  /*61380*/  STL.64 [R1+0xae0], R12 ;  /* 0x000ae00c01007387 */ /* 0x000fe80000100a00 */
[----:B------:R-:W-:Y:S01]  /*61390*/  STL.64 [R1+0xae8], R14 ;  /* 0x000ae80e01007387 */ /* 0x000fe20000100a00 */
[C---:B--2---:R-:W-:Y:S08]  /*613a0*/  HMMA.16816.F32 R8, R28.reuse, R58, R4 ;  /* 0x0000003a1c08723c */ /* 0x044ff00000001804 */
[C---:B----4-:R-:W-:Y:S01]  /*613b0*/  HMMA.16816.F32 R4, R28.reuse, R56, R36 ;  /* 0x000000381c04723c */ /* 0x050fe20000001824 */
[----:B------:R-:W-:Y:S10]  /*613c0*/  STL.64 [R1+0x4eb8], R58 ;  /* 0x004eb83a01007387 */ /* 0x000ff40000100a00 */
[----:B------:R-:W-:Y:S04]  /*613d0*/  STL.64 [R1+0xad0], R8 ;  /* 0x000ad00801007387 */ /* 0x000fe80000100a00 */
[----:B------:R0:W-:Y:S04]  /*613e0*/  STL.64 [R1+0xad8], R10 ;  /* 0x000ad80a01007387 */ /* 0x0001e80000100a00 */
[----:B------:R1:W-:Y:S04]  /*613f0*/  STL.64 [R1+0x4eb0], R56 ;  /* 0x004eb03801007387 */ /* 0x0003e80000100a00 */
[----:B------:R-:W-:Y:S01]  /*61400*/  STL.64 [R1+0xac0], R4 ;  /* 0x000ac00401007387 */ /* 0x000fe20000100a00 */
[C---:B0-----:R-:W-:Y:S03]  /*61410*/  HMMA.16816.F32 R8, R28.reuse, R54, R40 ;  /* 0x000000361c08723c */ /* 0x041fe60000001828 */
[----:B------:R0:W-:Y:S04]  /*61420*/  STL.64 [R1+0xac8], R6 ;  /* 0x000ac80601007387 */ /* 0x0001e80000100a00 */
[----:B-1----:R-:W2:Y:S01]  /*61430*/  LDL.LU R56, [R1+0x950] ;  /* 0x0009500001387983 */ /* 0x002ea20000300800 */
[C---:B0-----:R-:W-:Y:S11]  /*61440*/  HMMA.16816.F32 R4, R28.reuse, R52, R44 ;  /* 0x000000341c04723c */ /* 0x041ff6000000182c */
[----:B------:R-:W-:Y:S04]  /*61450*/  STL.64 [R1+0xab0], R8 ;  /* 0x000ab00801007387 */ /* 0x000fe80000100a00 */
[----:B------:R-:W-:Y:S04]  /*61460*/  STL.64 [R1+0xab8], R10 ;  /* 0x000ab80a01007387 */ /* 0x000fe80000100a00 */
[----:B------:R0:W-:Y:S04]  /*61470*/  STL.64 [R1+0xaa0], R4 ;  /* 0x000aa00401007387 */ /* 0x0001e80000100a00 */
[----:B------:R1:W-:Y:S04]  /*61480*/  STL.64 [R1+0xaa8], R6 ;  /* 0x000aa80601007387 */ /* 0x0003e80000100a00 */
[----:B------:R-:W2:Y:S04]  /*61490*/  LDL.LU R57, [R1+0x954] ;  /* 0x0009540001397983 */ /* 0x000ea80000300800 */
[----:B------:R-:W2:Y:S04]  /*614a0*/  LDL.LU R58, [R1+0x958] ;  /* 0x00095800013a7983 */ /* 0x000ea80000300800 */
[----:B------:R-:W2:Y:S04]  /*614b0*/  LDL.LU R59, [R1+0x95c] ;  /* 0x00095c00013b7983 */ /* 0x000ea80000300800 */
[----:B0-----:R-:W3:Y:S04]  /*614c0*/  LDL.LU R4, [R1+0xa30] ;  /* 0x000a300001047983 */ /* 0x001ee80000300800 */
[----:B------:R-:W3:Y:S04]  /*614d0*/  LDL.LU R5, [R1+0xa34] ;  /* 0x000a340001057983 */ /* 0x000ee80000300800 */
[----:B-1----:R-:W3:Y:S04]  /*614e0*/  LDL.LU R6, [R1+0xa38] ;  /* 0x000a380001067983 */ /* 0x002ee80000300800 */
        /* <DEDUP_REMOVED lines=29> */
[----:B------:R-:W-:Y:S04]  /*616c0*/  STL.64 [R1+0x4ea8], R54 ;  /* 0x004ea83601007387 */ /* 0x000fe80000100a00 */
[----:B------:R0:W-:Y:S04]  /*616d0*/  STL.64 [R1+0x4ea0], R52 ;  /* 0x004ea03401007387 */ /* 0x0001e80000100a00 */
[----:B0-----:R-:W2:Y:S04]  /*616e0*/  LDL.LU R52, [R1+0x960] ;  /* 0x0009600001347983 */ /* 0x001ea80000300800 */
[----:B------:R-:W2:Y:S04]  /*616f0*/  LDL.LU R53, [R1+0x964] ;  /* 0x0009640001357983 */ /* 0x000ea80000300800 */
[----:B------:R-:W2:Y:S04]  /*61700*/  LDL.LU R54, [R1+0x968] ;  /* 0x0009680001367983 */ /* 0x000ea80000300800 */
[----:B------:R-:W2:Y:S01]  /*61710*/  LDL.LU R55, [R1+0x96c] ;  /* 0x00096c0001377983 */ /* 0x000ea20000300800 */
[----:B----4-:R-:W-:-:S15]  /*61720*/  HMMA.16816.F32 R44, R28, R50, R44 ;  /* 0x000000321c2c723c */ /* 0x010fde000000182c */
[----:B------:R-:W-:-:S04]  /*61730*/  NOP ;  /* 0x0000000000007918 */ /* 0x000fc80000000000 */
[----:B------:R-:W-:Y:S04]  /*61740*/  STL.64 [R1+0xa90], R44 ;  /* 0x000a902c01007387 */ /* 0x000fe80000100a00 */
[----:B------:R0:W-:Y:S04]  /*61750*/  STL.64 [R1+0xa98], R46 ;  /* 0x000a982e01007387 */ /* 0x0001e80000100a00 */
[----:B0-----:R-:W2:Y:S04]  /*61760*/  LDL.LU.64 R46, [R1+0x4f88] ;  /* 0x004f8800012e7983 */ /* 0x001ea80000300a00 */
[----:B------:R-:W4:Y:S01]  /*61770*/  LDL.LU.64 R44, [R1+0x4f80] ;  /* 0x004f8000012c7983 */ /* 0x000f220000300a00 */
[----:B---3--:R-:W-:-:S15]  /*61780*/  HMMA.16816.F32 R4, R28, R48, R4 ;  /* 0x000000301c04723c */ /* 0x008fde0000001804 */
[----:B------:R-:W-:-:S04]  /*61790*/  NOP ;  /* 0x0000000000007918 */ /* 0x000fc80000000000 */
[----:B------:R0:W-:Y:S04]  /*617a0*/  STL.64 [R1+0xa80], R4 ;  /* 0x000a800401007387 */ /* 0x0001e80000100a00 */
[----:B------:R1:W-:Y:S04]  /*617b0*/  STL.64 [R1+0xa88], R6 ;  /* 0x000a880601007387 */ /* 0x0003e80000100a00 */
[----:B0-----:R-:W3:Y:S04]  /*617c0*/  LDL.LU R4, [R1+0x9c0] ;  /* 0x0009c00001047983 */ /* 0x001ee80000300800 */
[----:B------:R-:W3:Y:S04]  /*617d0*/  LDL.LU R5, [R1+0x9c4] ;  /* 0x0009c40001057983 */ /* 0x000ee80000300800 */
[----:B-1----:R-:W3:Y:S04]  /*617e0*/  LDL.LU R6, [R1+0x9c8] ;  /* 0x0009c80001067983 */ /* 0x002ee80000300800 */
[----:B------:R-:W3:Y:S04]  /*617f0*/  LDL.LU R7, [R1+0x9cc] ;  /* 0x0009cc0001077983 */ /* 0x000ee80000300800 */
[----:B------:R-:W-:Y:S04]  /*61800*/  STL.64 [R1+0x4e88], R50 ;  /* 0x004e883201007387 */ /* 0x000fe80000100a00 */
[----:B------:R0:W-:Y:S04]  /*61810*/  STL.64 [R1+0x4e80], R48 ;  /* 0x004e803001007387 */ /* 0x0001e80000100a00 */
[----:B0-----:R-:W3:Y:S04]  /*61820*/  LDL.LU R48, [R1+0x970] ;  /* 0x0009700001307983 */ /* 0x001ee80000300800 */
[----:B------:R-:W3:Y:S04]  /*61830*/  LDL.LU R49, [R1+0x974] ;  /* 0x0009740001317983 */ /* 0x000ee80000300800 */
[----:B------:R-:W3:Y:S04]  /*61840*/  LDL.LU R50, [R1+0x978] ;  /* 0x0009780001327983 */ /* 0x000ee80000300800 */
[----:B------:R-:W3:Y:S01]  /*61850*/  LDL.LU R51, [R1+0x97c] ;  /* 0x00097c0001337983 */ /* 0x000ee20000300800 */
[C---:B--2---:R-:W-:Y:S08]  /*61860*/  HMMA.16816.F32 R32, R28.reuse, R46, R32 ;  /* 0x0000002e1c20723c */ /* 0x044ff00000001820 */
[C---:B----4-:R-:W-:Y:S11]  /*61870*/  HMMA.16816.F32 R40, R28.reuse, R44, R40 ;  /* 0x0000002c1c28723c */ /* 0x050ff60000001828 */
[----:B------:R-:W-:Y:S04]  /*61880*/  STL.64 [R1+0xa70], R32 ;  /* 0x000a702001007387 */ /* 0x000fe80000100a00 */
[----:B------:R0:W-:Y:S04]  /*61890*/  STL.64 [R1+0xa78], R34 ;  /* 0x000a782201007387 */ /* 0x0001e80000100a00 */
[----:B0-----:R-:W3:Y:S04]  /*618a0*/  LDL.LU.64 R34, [R1+0x4f78] ;  /* 0x004f780001227983 */ /* 0x001ee80000300a00 */
[----:B------:R-:W2:Y:S04]  /*618b0*/  LDL.LU.64 R32, [R1+0x4f70] ;  /* 0x004f700001207983 */ /* 0x000ea80000300a00 */
        /* <DEDUP_REMOVED lines=19> */
[----:B------:R-:W4:Y:S01]  /*619f0*/  LDL.LU.64 R36, [R1+0x4f40] ;  /* 0x004f400001247983 */ /* 0x000f220000300a00 */
[C---:B---3--:R-:W-:Y:S03]  /*61a00*/  HMMA.16816.F32 R4, R28.reuse, R34, R4 ;  /* 0x000000221c04723c */ /* 0x048fe60000001804 */
        /* <DEDUP_REMOVED lines=18> */
[----:B0-----:R-:W2:Y:S04]  /*61b30*/  LDL.LU R36, [R1+0x9a0] ;  /* 0x0009a00001247983 */ /* 0x001ea80000300800 */
[----:B------:R-:W2:Y:S04]  /*61b40*/  LDL.LU R37, [R1+0x9a4] ;  /* 0x0009a40001257983 */ /* 0x000ea80000300800 */
[----:B------:R-:W2:Y:S04]  /*61b50*/  LDL.LU R38, [R1+0x9a8] ;  /* 0x0009a80001267983 */ /* 0x000ea80000300800 */
[----:B------:R-:W2:Y:S04]  /*61b60*/  LDL.LU R39, [R1+0x9ac] ;  /* 0x0009ac0001277983 */ /* 0x000ea80000300800 */
[----:B------:R-:W-:Y:S04]  /*61b70*/  STL.64 [R1+0xa10], R4 ;  /* 0x000a100401007387 */ /* 0x000fe80000100a00 */
[----:B------:R0:W-:Y:S04]  /*61b80*/  STL.64 [R1+0xa18], R6 ;  /* 0x000a180601007387 */ /* 0x0001e80000100a00 */
[----:B0-----:R-:W3:Y:S04]  /*61b90*/  LDL.LU.64 R6, [R1+0x4f18] ;  /* 0x004f180001067983 */ /* 0x001ee80000300a00 */
[----:B------:R-:W2:Y:S04]  /*61ba0*/  LDL.LU.64 R4, [R1+0x4f10] ;  /* 0x004f100001047983 */ /* 0x000ea80000300a00 */
[----:B------:R-:W-:Y:S04]  /*61bb0*/  STL.64 [R1+0x4ec8], R34 ;  /* 0x004ec82201007387 */ /* 0x000fe80000100a00 */
[----:B------:R0:W-:Y:S04]  /*61bc0*/  STL.64 [R1+0x4ec0], R32 ;  /* 0x004ec02001007387 */ /* 0x0001e80000100a00 */
[----:B0-----:R-:W3:Y:S04]  /*61bd0*/  LDL.LU R32, [R1+0x9b0] ;  /* 0x0009b00001207983 */ /* 0x001ee80000300800 */
[----:B------:R-:W3:Y:S04]  /*61be0*/  LDL.LU R33, [R1+0x9b4] ;  /* 0x0009b40001217983 */ /* 0x000ee80000300800 */
[----:B------:R-:W3:Y:S04]  /*61bf0*/  LDL.LU R34, [R1+0x9b8] ;  /* 0x0009b80001227983 */ /* 0x000ee80000300800 */
[----:B------:R-:W3:Y:S01]  /*61c00*/  LDL.LU R35, [R1+0x9bc] ;  /* 0x0009bc0001237983 */ /* 0x000ee20000300800 */
[C---:B--2---:R-:W-:Y:S08]  /*61c10*/  HMMA.16816.F32 R36, R28.reuse, R4, R36 ;  /* 0x000000041c24723c */ /* 0x044ff00000001824 */
[----:B---3--:R-:W-:-:S15]  /*61c20*/  HMMA.16816.F32 R32, R28, R2, R32 ;  /* 0x000000021c20723c */ /* 0x008fde0000001820 */
[----:B------:R-:W-:-:S04]  /*61c30*/  NOP ;  /* 0x0000000000007918 */ /* 0x000fc80000000000 */
[----:B------:R-:W-:Y:S04]  /*61c40*/  STL.64 [R1+0xa00], R32 ;  /* 0x000a002001007387 */ /* 0x000fe80000100a00 */
[----:B------:R0:W-:Y:S02]  /*61c50*/  STL.64 [R1+0xa08], R34 ;  /* 0x000a082201007387 */ /* 0x0001e40000100a00 */
[C---:B0-----:R-:W-:Y:S02]  /*61c60*/  HMMA.16816.F32 R32, R28.reuse, R6, R40 ;  /* 0x000000061c20723c */ /* 0x041fe40000001828 */
[----:B------:R-:W-:Y:S04]  /*61c70*/  STL.64 [R1+0x4e38], R6 ;  /* 0x004e380601007387 */ /* 0x000fe80000100a00 */
[----:B------:R-:W-:Y:S04]  /*61c80*/  STL.64 [R1+0x9f0], R36 ;  /* 0x0009f02401007387 */ /* 0x000fe80000100a00 */
[----:B------:R-:W-:Y:S04]  /*61c90*/  STL.64 [R1+0x9f8], R38 ;  /* 0x0009f82601007387 */ /* 0x000fe80000100a00 */
[----:B------:R0:W-:Y:S05]  /*61ca0*/  STL.64 [R1+0x4e30], R4 ;  /* 0x004e300401007387 */ /* 0x0001ea0000100a00 */
[----:B------:R-:W-:Y:S04]  /*61cb0*/  STL.64 [R1+0x9e0], R32 ;  /* 0x0009e02001007387 */ /* 0x000fe80000100a00 */
[----:B------:R1:W-:Y:S01]  /*61cc0*/  STL.64 [R1+0x9e8], R34 ;  /* 0x0009e82201007387 */ /* 0x0003e20000100a00 */
[C---:B0-----:R-:W-:Y:S08]  /*61cd0*/  HMMA.16816.F32 R4, R28.reuse, R10, R48 ;  /* 0x0000000a1c04723c */ /* 0x041ff00000001830 */
[----:B-1----:R-:W-:Y:S01]  /*61ce0*/  HMMA.16816.F32 R32, R28, R8, R44 ;  /* 0x000000081c20723c */ /* 0x002fe2000000182c */
[----:B------:R-:W-:-:S15]  /*61cf0*/  STL.64 [R1+0x4e58], R10 ;  /* 0x004e580a01007387 */ /* 0x000fde0000100a00 */
[----:B------:R-:W-:-:S03]  /*61d00*/  NOP ;  /* 0x0000000000007918 */ /* 0x000fc60000000000 */
[----:B------:R-:W-:Y:S04]  /*61d10*/  STL.64 [R1+0x9d0], R32 ;  /* 0x0009d02001007387 */ /* 0x000fe80000100a00 */
[----:B------:R-:W-:Y:S04]  /*61d20*/  STL.64 [R1+0x9d8], R34 ;  /* 0x0009d82201007387 */ /* 0x000fe80000100a00 */
[----:B------:R4:W-:Y:S04]  /*61d30*/  STL.64 [R1+0x4e50], R8 ;  /* 0x004e500801007387 */ /* 0x0009e80000100a00 */
[----:B------:R-:W-:Y:S04]  /*61d40*/  STL.64 [R1+0x9c0], R4 ;  /* 0x0009c00401007387 */ /* 0x000fe80000100a00 */
[----:B------:R0:W-:Y:S01]  /*61d50*/  STL.64 [R1+0x9c8], R6 ;  /* 0x0009c80601007387 */ /* 0x0001e20000100a00 */
[C---:B----4-:R-:W-:Y:S03]  /*61d60*/  HMMA.16816.F32 R8, R28.reuse, R12, R52 ;  /* 0x0000000c1c08723c */ /* 0x050fe60000001834 */
[----:B------:R-:W2:Y:S05]  /*61d70*/  LDL.LU R48, [R1+0x8a0] ;  /* 0x0008a00001307983 */ /* 0x000eaa0000300800 */
[----:B0-----:R-:W-:Y:S11]  /*61d80*/  HMMA.16816.F32 R4, R28, R14, R56 ;  /* 0x0000000e1c04723c */ /* 0x001ff60000001838 */
[----:B------:R-:W-:Y:S04]  /*61d90*/  STL.64 [R1+0x9b0], R8 ;  /* 0x0009b00801007387 */ /* 0x000fe80000100a00 */
[----:B------:R-:W-:Y:S04]  /*61da0*/  STL.64 [R1+0x9b8], R10 ;  /* 0x0009b80a01007387 */ /* 0x000fe80000100a00 */
[----:B------:R0:W-:Y:S04]  /*61db0*/  STL.64 [R1+0x9a0], R4 ;  /* 0x0009a00401007387 */ /* 0x0001e80000100a00 */
[----:B------:R1:W-:Y:S04]  /*61dc0*/  STL.64 [R1+0x9a8], R6 ;  /* 0x0009a80601007387 */ /* 0x0003e80000100a00 */
[----:B------:R-:W2:Y:S04]  /*61dd0*/  LDL.LU R49, [R1+0x8a4] ;  /* 0x0008a40001317983 */ /* 0x000ea80000300800 */
[----:B------:R-:W3:Y:S04]  /*61de0*/  LDL.LU R50, [R1+0x8a8] ;  /* 0x0008a80001327983 */ /* 0x000ee80000300800 */
[----:B------:R-:W3:Y:S04]  /*61df0*/  LDL.LU R51, [R1+0x8ac] ;  /* 0x0008ac0001337983 */ /* 0x000ee80000300800 */
[----:B---3--:R-:W-:Y:S04]  /*61e00*/  STL.64 [R1+0x4ee8], R50 ;  /* 0x004ee83201007387 */ /* 0x008fe80000100a00 */
[----:B--2---:R-:W-:Y:S04]  /*61e10*/  STL.64 [R1+0x4ee0], R48 ;  /* 0x004ee03001007387 */ /* 0x004fe80000100a00 */
[----:B------:R-:W2:Y:S04]  /*61e20*/  LDL.LU R40, [R1+0x8b0] ;  /* 0x0008b00001287983 */ /* 0x000ea80000300800 */
[----:B------:R-:W2:Y:S04]  /*61e30*/  LDL.LU R41, [R1+0x8b4] ;  /* 0x0008b40001297983 */ /* 0x000ea80000300800 */
[----:B------:R-:W3:Y:S04]  /*61e40*/  LDL.LU R42, [R1+0x8b8] ;  /* 0x0008b800012a7983 */ /* 0x000ee80000300800 */
[----:B------:R-:W3:Y:S01]  /*61e50*/  LDL.LU R43, [R1+0x8bc] ;  /* 0x0008bc00012b7983 */ /* 0x000ee20000300800 */
[----:B0-----:R-:W-:-:S02]  /*61e60*/  IMAD.MOV.U32 R4, RZ, RZ, R20 ;  /* 0x000000ffff047224 */ /* 0x001fc400078e0014 */
[----:B-1----:R-:W-:Y:S02]  /*61e70*/  IMAD.MOV.U32 R7, RZ, RZ, R21 ;  /* 0x000000ffff077224 */ /* 0x002fe400078e0015 */
[----:B------:R-:W-:Y:S02]  /*61e80*/  IMAD.MOV.U32 R6, RZ, RZ, R22 ;  /* 0x000000ffff067224 */ /* 0x000fe400078e0016 */
[----:B------:R-:W-:Y:S01]  /*61e90*/  IMAD.MOV.U32 R45, RZ, RZ, R23 ;  /* 0x000000ffff2d7224 */ /* 0x000fe200078e0017 */
[----:B---3--:R-:W-:Y:S04]  /*61ea0*/  STL.64 [R1+0x4f08], R42 ;  /* 0x004f082a01007387 */ /* 0x008fe80000100a00 */
[----:B--2---:R0:W-:Y:S04]  /*61eb0*/  STL.64 [R1+0x4f00], R40 ;  /* 0x004f002801007387 */ /* 0x0041e80000100a00 */
        /* <DEDUP_REMOVED lines=8> */
[----:B0-----:R-:W4:Y:S04]  /*61f40*/  LDL.LU R40, [R1+0x940] ;  /* 0x0009400001287983 */ /* 0x001f280000300800 */
[----:B------:R-:W4:Y:S04]  /*61f50*/  LDL.LU R41, [R1+0x944] ;  /* 0x0009440001297983 */ /* 0x000f280000300800 */
[----:B------:R-:W4:Y:S04]  /*61f60*/  LDL.LU R42, [R1+0x948] ;  /* 0x00094800012a7983 */ /* 0x000f280000300800 */
[----:B------:R-:W4:Y:S01]  /*61f70*/  LDL.LU R43, [R1+0x94c] ;  /* 0x00094c00012b7983 */ /* 0x000f220000300800 */
[----:B------:R-:W-:-:S02]  /*61f80*/  IMAD.MOV.U32 R44, RZ, RZ, R24 ;  /* 0x000000ffff2c7224 */ /* 0x000fc400078e0018 */
[----:B------:R-:W-:Y:S01]  /*61f90*/  IMAD.MOV.U32 R47, RZ, RZ, R25 ;  /* 0x000000ffff2f7224 */ /* 0x000fe200078e0019 */
[----:B------:R-:W2:Y:S01]  /*61fa0*/  LDL.LU R24, [R1+0x910] ;  /* 0x0009100001187983 */ /* 0x000ea20000300800 */
[----:B------:R-:W-:-:S03]  /*61fb0*/  IMAD.MOV.U32 R46, RZ, RZ, R26 ;  /* 0x000000ffff2e7224 */ /* 0x000fc600078e001a */
        /* <DEDUP_REMOVED lines=37> */
[----:B------:R-:W3:Y:S04]  /*62210*/  LDL.LU.64 R40, [R1+0x4f00] ;  /* 0x004f000001287983 */ /* 0x000ee80000300a00 */
[----:B------:R-:W-:Y:S04]  /*62220*/  STL.64 [R1+0x980], R20 ;  /* 0x0009801401007387 */ /* 0x000fe80000100a00 */
[----:B------:R0:W-:Y:S04]  /*62230*/  STL.64 [R1+0x988], R22 ;  /* 0x0009881601007387 */ /* 0x0001e80000100a00 */
[----:B0-----:R-:W2:Y:S04]  /*62240*/  LDL.LU.64 R22, [R1+0x4ef8] ;  /* 0x004ef80001167983 */ /* 0x001ea80000300a00 */
[----:B------:R-:W4:Y:S04]  /*62250*/  LDL.LU.64 R20, [R1+0x4ef0] ;  /* 0x004ef00001147983 */ /* 0x000f280000300a00 */
[----:B------:R0:W-:Y:S04]  /*62260*/  STL.64 [R1+0x4e08], R18 ;  /* 0x004e081201007387 */ /* 0x0001e80000100a00 */
[----:B0-----:R-:W3:Y:S04]  /*62270*/  LDL.LU R18, [R1+0x20e4] ;  /* 0x0020e40001127983 */ /* 0x001ee80000300800 */
[----:B------:R-:W3:Y:S04]  /*62280*/  LDL.LU R19, [R1+0x2100] ;  /* 0x0021000001137983 */ /* 0x000ee80000300800 */
[----:B------:R0:W-:Y:S04]  /*62290*/  STL.64 [R1+0x4e00], R16 ;  /* 0x004e001001007387 */ /* 0x0001e80000100a00 */
[----:B0-----:R-:W3:Y:S04]  /*622a0*/  LDL.LU R17, [R1+0x20ec] ;  /* 0x0020ec0001117983 */ /* 0x001ee80000300800 */
[----:B------:R-:W3:Y:S01]  /*622b0*/  LDL.LU R16, [R1+0x20f4] ;  /* 0x0020f40001107983 */ /* 0x000ee20000300800 */
[C---:B--2---:R-:W-:Y:S08]  /*622c0*/  HMMA.16816.F32 R24, R28.reuse, R22, R24 ;  /* 0x000000161c18723c */ /* 0x044ff00000001818 */
[----:B----4-:R-:W-:-:S15]  /*622d0*/  HMMA.16816.F32 R48, R28, R20, R48 ;  /* 0x000000141c30723c */ /* 0x010fde0000001830 */
[----:B------:R-:W-:-:S04]  /*622e0*/  NOP ;  /* 0x0000000000007918 */ /* 0x000fc80000000000 */
[----:B------:R-:W-:Y:S04]  /*622f0*/  STL.64 [R1+0x970], R48 ;  /* 0x0009703001007387 */ /* 0x000fe80000100a00 */
[----:B------:R0:W-:Y:S04]  /*62300*/  STL.64 [R1+0x978], R50 ;  /* 0x0009783201007387 */ /* 0x0001e80000100a00 */
[----:B0-----:R-:W2:Y:S04]  /*62310*/  LDL.LU.64 R50, [R1+0x4ee8] ;  /* 0x004ee80001327983 */ /* 0x001ea80000300a00 */
        /* <DEDUP_REMOVED lines=22> */
[----:B------:R0:W-:Y:S04]  /*62480*/  STL.64 [R1+0x4df8], R26 ;  /* 0x004df81a01007387 */ /* 0x0001e80000100a00 */
[----:B0-----:R-:W2:Y:S04]  /*62490*/  LDL.LU R26, [R1+0x20f0] ;  /* 0x0020f000011a7983 */ /* 0x001ea80000300800 */
[----:B------:R-:W2:Y:S04]  /*624a0*/  LDL.LU R27, [R1+0x20f8] ;  /* 0x0020f800011b7983 */ /* 0x000ea80000300800 */
[----:B------:R0:W-:Y:S04]  /*624b0*/  STL.64 [R1+0x4df0], R24 ;  /* 0x004df01801007387 */ /* 0x0001e80000100a00 */
[----:B0-----:R-:W2:Y:S01]  /*624c0*/  LDL.LU R25, [R1+0x20e8] ;  /* 0x0020e80001197983 */ /* 0x001ea20000300800 */
[----:B---3--:R-:W-:Y:S01]  /*624d0*/  IMAD R0, R0, 0x100, R19 ;  /* 0x0000010000007824 */ /* 0x008fe200078e0213 */
[----:B----4-:R-:W-:Y:S04]  /*624e0*/  HMMA.16816.F32 R20, R28, R32, R20 ;  /* 0x000000201c14723c */ /* 0x010fe80000001814 */
[----:B------:R-:W-:Y:S01]  /*624f0*/  F2FP.F16.E5M2.UNPACK_B R31, R0 ;  /* 0x00000000ff1f723e */ /* 0x000fe200020004ff */
[----:B--2---:R-:W-:Y:S04]  /*62500*/  STL.64 [R1+0x4e98], R34 ;  /* 0x004e982201007387 */ /* 0x004fe80000100a00 */
[----:B------:R-:W-:Y:S01]  /*62510*/  STL.64 [R1+0x4e90], R32 ;  /* 0x004e902001007387 */ /* 0x000fe20000100a00 */
[----:B------:R-:W-:-:S02]  /*62520*/  IMAD R17, R17, 0x100, R26 ;  /* 0x0000010011117824 */ /* 0x000fc400078e021a */
[----:B------:R-:W-:-:S03]  /*62530*/  IMAD R16, R16, 0x100, R27 ;  /* 0x0000010010107824 */ /* 0x000fc600078e021b */
[----:B------:R-:W-:Y:S02]  /*62540*/  F2FP.F16.E5M2.UNPACK_B R29, R17 ;  /* 0x00000011ff1d723e */ /* 0x000fe400020004ff */
[----:B------:R-:W-:Y:S01]  /*62550*/  F2FP.F16.E5M2.UNPACK_B R30, R16 ;  /* 0x00000010ff1e723e */ /* 0x000fe200020004ff */
[----:B------:R-:W-:-:S05]  /*62560*/  IMAD R18, R18, 0x100, R25 ;  /* 0x0000010012127824 */ /* 0x000fca00078e0219 */
[----:B------:R-:W-:-:S07]  /*62570*/  F2FP.F16.E5M2.UNPACK_B R28, R18 ;  /* 0x00000012ff1c723e */ /* 0x000fce00020004ff */
[C---:B------:R-:W-:Y:S08]  /*62580*/  HMMA.16816.F32 R16, R28.reuse, R4, R12 ;  /* 0x000000041c10723c */ /* 0x040ff0000000180c */
[C---:B------:R-:W-:Y:S08]  /*62590*/  HMMA.16816.F32 R8, R28.reuse, R6, R8 ;  /* 0x000000061c08723c */ /* 0x040ff00000001808 */
[C---:B------:R-:W-:Y:S08]  /*625a0*/  HMMA.16816.F32 R12, R28.reuse, R44, R36 ;  /* 0x0000002c1c0c723c */ /* 0x040ff00000001824 */
[C---:B------:R-:W-:Y:S01]  /*625b0*/  HMMA.16816.F32 R4, R28.reuse, R46, R40 ;  /* 0x0000002e1c04723c */ /* 0x040fe20000001828 */
[----:B------:R-:W-:Y:S04]  /*625c0*/  STL.64 [R1+0x4f0], R20 ;  /* 0x0004f01401007387 */ /* 0x000fe80000100a00 */
[----:B------:R-:W-:Y:S04]  /*625d0*/  STL.64 [R1+0x4f8], R22 ;  /* 0x0004f81601007387 */ /* 0x000fe80000100a00 */
[----:B------:R-:W-:Y:S04]  /*625e0*/  STL.64 [R1+0x930], R16 ;  /* 0x0009301001007387 */ /* 0x000fe80000100a00 */
[----:B------:R-:W-:Y:S04]  /*625f0*/  STL.64 [R1+0x938], R18 ;  /* 0x0009381201007387 */ /* 0x000fe80000100a00 */
[----:B------:R-:W-:Y:S04]  /*62600*/  STL.64 [R1+0x920], R8 ;  /* 0x0009200801007387 */ /* 0x000fe80000100a00 */
[----:B------:R0:W-:Y:S04]  /*62610*/  STL.64 [R1+0x928], R10 ;  /* 0x0009280a01007387 */ /* 0x0001e80000100a00 */
[----:B------:R-:W-:Y:S04]  /*62620*/  STL.64 [R1+0x910], R12 ;  /* 0x0009100c01007387 */ /* 0x000fe80000100a00 */
[----:B------:R-:W-:Y:S01]  /*62630*/  STL.64 [R1+0x918], R14 ;  /* 0x0009180e01007387 */ /* 0x000fe20000100a00 */
[C---:B0-----:R-:W-:Y:S03]  /*62640*/  HMMA.16816.F32 R8, R28.reuse, R60, R48 ;  /* 0x0000003c1c08723c */ /* 0x041fe60000001830 */
[----:B------:R-:W-:Y:S04]  /*62650*/  STL.64 [R1+0x4da0], R60 ;  /* 0x004da03c01007387 */ /* 0x000fe80000100a00 */
[----:B------:R-:W-:Y:S04]  /*62660*/  STL.64 [R1+0x900], R4 ;  /* 0x0009000401007387 */ /* 0x000fe80000100a00 */
[----:B------:R0:W-:Y:S02]  /*62670*/  STL.64 [R1+0x908], R6 ;  /* 0x0009080601007387 */ /* 0x0001e40000100a00 */
[C---:B0-----:R-:W-:Y:S06]  /*62680*/  HMMA.16816.F32 R4, R28.reuse, R58, R52 ;  /* 0x0000003a1c04723c */ /* 0x041fec0000001834 */
[----:B------:R0:W-:Y:S04]  /*62690*/  STL.64 [R1+0x8f0], R8 ;  /* 0x0008f00801007387 */ /* 0x0001e80000100a00 */
[----:B------:R1:W-:Y:S04]  /*626a0*/  STL.64 [R1+0x8f8], R10 ;  /* 0x0008f80a01007387 */ /* 0x0003e80000100a00 */
[----:B------:R-:W2:Y:S05]  /*626b0*/  LDL.LU R20, [R1+0x7a0] ;  /* 0x0007a00001147983 */ /* 0x000eaa0000300800 */
        /* <DEDUP_REMOVED lines=84> */
[----:B------:R-:W-:Y:S04]  /*62c00*/  STL.64 [R1+0x890], R44 ;  /* 0x0008902c01007387 */ /* 0x000fe80000100a00 */
[----:B------:R0:W-:Y:S04]  /*62c10*/  STL.64 [R1+0x898], R46 ;  /* 0x0008982e01007387 */ /* 0x0001e80000100a00 */
[----:B0-----:R-:W2:Y:S04]  /*62c20*/  LDL.LU.64 R46, [R1+0x4e68] ;  /* 0x004e6800012e7983 */ /* 0x001ea80000300a00 */
[----:B------:R-:W3:Y:S01]  /*62c30*/  LDL.LU.64 R44, [R1+0x4e60] ;  /* 0x004e6000012c7983 */ /* 0x000ee20000300a00 */
        /* <DEDUP_REMOVED lines=33> */
[----:B--2---:R-:W-:-:S15]  /*62e50*/  HMMA.16816.F32 R40, R28, R38, R40 ;  /* 0x000000261c28723c */ /* 0x004fde0000001828 */
[----:B------:R-:W-:-:S04]  /*62e60*/  NOP ;  /* 0x0000000000007918 */ /* 0x000fc80000000000 */
[----:B------:R-:W-:Y:S04]  /*62e70*/  STL.64 [R1+0x840], R40 ;  /* 0x0008402801007387 */ /* 0x000fe80000100a00 */
[----:B------:R4:W-:Y:S02]  /*62e80*/  STL.64 [R1+0x848], R42 ;  /* 0x0008482a01007387 */ /* 0x0009e40000100a00 */
[C---:B----4-:R-:W-:Y:S02]  /*62e90*/  HMMA.16816.F32 R40, R28.reuse, R36, R44 ;  /* 0x000000241c28723c */ /* 0x050fe4000000182c */
[----:B------:R-:W-:Y:S04]  /*62ea0*/  STL.64 [R1+0x4d78], R38 ;  /* 0x004d782601007387 */ /* 0x000fe80000100a00 */
[----:B------:R0:W-:Y:S02]  /*62eb0*/  STL.64 [R1+0x4d70], R36 ;  /* 0x004d702401007387 */ /* 0x0001e40000100a00 */
[C---:B0-----:R-:W-:Y:S11]  /*62ec0*/  HMMA.16816.F32 R36, R28.reuse, R34, R52 ;  /* 0x000000221c24723c */ /* 0x041ff60000001834 */
[----:B------:R-:W-:Y:S04]  /*62ed0*/  STL.64 [R1+0x830], R40 ;  /* 0x0008302801007387 */ /* 0x000fe80000100a00 */
[----:B------:R-:W-:Y:S04]  /*62ee0*/  STL.64 [R1+0x838], R42 ;  /* 0x0008382a01007387 */ /* 0x000fe80000100a00 */
[----:B------:R-:W-:Y:S04]  /*62ef0*/  STL.64 [R1+0x4e18], R34 ;  /* 0x004e182201007387 */ /* 0x000fe80000100a00 */
[----:B------:R0:W-:Y:S02]  /*62f00*/  STL.64 [R1+0x4e10], R32 ;  /* 0x004e102001007387 */ /* 0x0001e40000100a00 */
[C---:B0-----:R-:W-:Y:S02]  /*62f10*/  HMMA.16816.F32 R32, R28.reuse, R2, R56 ;  /* 0x000000021c20723c */ /* 0x041fe40000001838 */
[----:B------:R-:W-:Y:S04]  /*62f20*/  STL.64 [R1+0x820], R36 ;  /* 0x0008202401007387 */ /* 0x000fe80000100a00 */
[----:B------:R-:W-:Y:S02]  /*62f30*/  STL.64 [R1+0x828], R38 ;  /* 0x0008282601007387 */ /* 0x000fe40000100a00 */
[C---:B------:R-:W-:Y:S11]  /*62f40*/  HMMA.16816.F32 R20, R28.reuse, R6, R20 ;  /* 0x000000061c14723c */ /* 0x040ff60000001814 */
[----:B------:R-:W-:Y:S04]  /*62f50*/  STL.64 [R1+0x810], R32 ;  /* 0x0008102001007387 */ /* 0x000fe80000100a00 */
[----:B------:R-:W-:Y:S04]  /*62f60*/  STL.64 [R1+0x818], R34 ;  /* 0x0008182201007387 */ /* 0x000fe80000100a00 */
[----:B------:R-:W-:Y:S04]  /*62f70*/  STL.64 [R1+0x4d38], R6 ;  /* 0x004d380601007387 */ /* 0x000fe80000100a00 */
[----:B------:R-:W-:Y:S04]  /*62f80*/  STL.64 [R1+0x800], R24 ;  /* 0x0008001801007387 */ /* 0x000fe80000100a00 */
[----:B------:R-:W-:Y:S04]  /*62f90*/  STL.64 [R1+0x808], R26 ;  /* 0x0008081a01007387 */ /* 0x000fe80000100a00 */
[----:B------:R0:W-:Y:S02]  /*62fa0*/  STL.64 [R1+0x4d30], R4 ;  /* 0x004d300401007387 */ /* 0x0001e40000100a00 */
[C---:B0-----:R-:W-:Y:S02]  /*62fb0*/  HMMA.16816.F32 R4, R28.reuse, R8, R16 ;  /* 0x000000081c04723c */ /* 0x041fe40000001810 */
[----:B------:R-:W-:Y:S04]  /*62fc0*/  STL.64 [R1+0x7f0], R20 ;  /* 0x0007f01401007387 */ /* 0x000fe80000100a00 */
[----:B------:R-:W-:Y:S04]  /*62fd0*/  STL.64 [R1+0x7f8], R22 ;  /* 0x0007f81601007387 */ /* 0x000fe80000100a00 */
[----:B------:R-:W2:Y:S09]  /*62fe0*/  LDL.LU R36, [R1+0x700] ;  /* 0x0007000001247983 */ /* 0x000eb20000300800 */
[----:B------:R0:W-:Y:S04]  /*62ff0*/  STL.64 [R1+0x7e0], R4 ;  /* 0x0007e00401007387 */ /* 0x0001e80000100a00 */
[----:B------:R1:W-:Y:S04]  /*63000*/  STL.64 [R1+0x7e8], R6 ;  /* 0x0007e80601007387 */ /* 0x0003e80000100a00 */
        /* <DEDUP_REMOVED lines=9> */
[----:B-1----:R-:W4:Y:S04]  /*630a0*/  LDL.LU R6, [R1+0x718] ;  /* 0x0007180001067983 */ /* 0x002f280000300800 */
        /* <DEDUP_REMOVED lines=29> */
[----:B---3--:R-:W-:-:S15]  /*63280*/  HMMA.16816.F32 R56, R28, R10, R56 ;  /* 0x0000000a1c38723c */ /* 0x008fde0000001838 */
[----:B------:R-:W-:-:S04]  /*63290*/  NOP ;  /* 0x0000000000007918 */ /* 0x000fc80000000000 */
[----:B------:R0:W-:Y:S04]  /*632a0*/  STL.64 [R1+0x7d0], R56 ;  /* 0x0007d03801007387 */ /* 0x0001e80000100a00 */
[----:B------:R1:W-:Y:S04]  /*632b0*/  STL.64 [R1+0x7d8], R58 ;  /* 0x0007d83a01007387 */ /* 0x0003e80000100a00 */
[----:B0-----:R-:W3:Y:S01]  /*632c0*/  LDL.LU R56, [R1+0x6f0] ;  /* 0x0006f00001387983 */ /* 0x001ee20000300800 */
[C---:B--2---:R-:W-:Y:S03]  /*632d0*/  HMMA.16816.F32 R16, R28.reuse, R14, R16 ;  /* 0x0000000e1c10723c */ /* 0x044fe60000001810 */
[----:B------:R-:W3:Y:S04]  /*632e0*/  LDL.LU R57, [R1+0x6f4] ;  /* 0x0006f40001397983 */ /* 0x000ee80000300800 */
[----:B-1----:R-:W3:Y:S04]  /*632f0*/  LDL.LU R58, [R1+0x6f8] ;  /* 0x0006f800013a7983 */ /* 0x002ee80000300800 */
[----:B------:R-:W3:Y:S04]  /*63300*/  LDL.LU R59, [R1+0x6fc] ;  /* 0x0006fc00013b7983 */ /* 0x000ee80000300800 */
[----:B------:R-:W3:Y:S01]  /*63310*/  LDL.LU.64 R60, [R1+0x18] ;  /* 0x00001800013c7983 */ /* 0x000ee20000300a00 */
[C---:B----4-:R-:W-:Y:S03]  /*63320*/  HMMA.16816.F32 R32, R28.reuse, R12, R32 ;  /* 0x0000000c1c20723c */ /* 0x050fe60000001820 */
        /* <DEDUP_REMOVED lines=8> */
[----:B0-----:R-:W4:Y:S04]  /*633b0*/  LDL.LU.64 R34, [R1+0x4e18] ;  /* 0x004e180001227983 */ /* 0x001f280000300a00 */
[----:B------:R-:W2:Y:S04]  /*633c0*/  LDL.LU.64 R32, [R1+0x4e10] ;  /* 0x004e100001207983 */ /* 0x000ea80000300a00 */
        /* <DEDUP_REMOVED lines=23> */
[----:B------:R-:W-:Y:S01]  /*63540*/  IMAD R0, R0, 0x100, R51 ;  /* 0x0000010000007824 */ /* 0x000fe200078e0233 */
[C---:B---3--:R-:W-:Y:S08]  /*63550*/  HMMA.16816.F32 R4, R28.reuse, R24, R4 ;  /* 0x000000181c04723c */ /* 0x048ff00000001804 */
        /* <DEDUP_REMOVED lines=8> */
[----:B------:R-:W-:Y:S04]  /*635e0*/  STL.64 [R1+0x778], R10 ;  /* 0x0007780a01007387 */ /* 0x000fe80000100a00 */
[----:B------:R-:W-:Y:S04]  /*635f0*/  STL [R1+0x4cfc], R24 ;  /* 0x004cfc1801007387 */ /* 0x000fe80000100800 */
[----:B------:R-:W-:Y:S04]  /*63600*/  STL [R1+0x4cf8], R25 ;  /* 0x004cf81901007387 */ /* 0x000fe80000100800 */
[----:B------:R-:W-:Y:S04]  /*63610*/  STL.64 [R1+0x760], R4 ;  /* 0x0007600401007387 */ /* 0x000fe80000100a00 */
[----:B------:R0:W-:Y:S02]  /*63620*/  STL.64 [R1+0x768], R6 ;  /* 0x0007680601007387 */ /* 0x0001e40000100a00 */
[C---:B0-----:R-:W-:Y:S02]  /*63630*/  HMMA.16816.F32 R4, R28.reuse, R26, R36 ;  /* 0x0000001a1c04723c */ /* 0x041fe40000001824 */
[----:B------:R-:W-:Y:S04]  /*63640*/  STL [R1+0x4d04], R26 ;  /* 0x004d041a01007387 */ /* 0x000fe80000100800 */
[----:B------:R-:W-:Y:S02]  /*63650*/  STL [R1+0x4d00], R27 ;  /* 0x004d001b01007387 */ /* 0x000fe40000100800 */
[----:B------:R-:W-:Y:S01]  /*63660*/  HMMA.16816.F32 R8, R28, R32, R52 ;  /* 0x000000201c08723c */ /* 0x000fe20000001834 */
[----:B------:R-:W-:-:S10]  /*63670*/  F2FP.F16.E5M2.UNPACK_B R31, R0 ;  /* 0x00000000ff1f723e */ /* 0x000fd400020004ff */
[----:B------:R0:W-:Y:S04]  /*63680*/  STL.64 [R1+0x750], R4 ;  /* 0x0007500401007387 */ /* 0x0001e80000100a00 */
[----:B------:R1:W-:Y:S01]  /*63690*/  STL.64 [R1+0x758], R6 ;  /* 0x0007580601007387 */ /* 0x0003e20000100a00 */
[----:B0-----:R-:W-:Y:S02]  /*636a0*/  IMAD R5, R46, 0x100, R45 ;  /* 0x000001002e057824 */ /* 0x001fe400078e022d */
[----:B------:R-:W-:Y:S02]  /*636b0*/  IMAD R4, R50, 0x100, R47 ;  /* 0x0000010032047824 */ /* 0x000fe400078e022f */
[----:B-1----:R-:W-:Y:S01]  /*636c0*/  IMAD R6, R44, 0x100, R43 ;  /* 0x000001002c067824 */ /* 0x002fe200078e022b */
[----:B------:R-:W-:-:S02]  /*636d0*/  F2FP.F16.E5M2.UNPACK_B R29, R5 ;  /* 0x00000005ff1d723e */ /* 0x000fc400020004ff */
[----:B------:R-:W-:Y:S02]  /*636e0*/  F2FP.F16.E5M2.UNPACK_B R30, R4 ;  /* 0x00000004ff1e723e */ /* 0x000fe400020004ff */
[----:B------:R-:W-:-:S07]  /*636f0*/  F2FP.F16.E5M2.UNPACK_B R28, R6 ;  /* 0x00000006ff1c723e */ /* 0x000fce00020004ff */
[----:B------:R-:W-:Y:S01]  /*63700*/  HMMA.16816.F32 R4, R28, R60, R56 ;  /* 0x0000003c1c04723c */ /* 0x000fe20000001838 */
[----:B------:R-:W-:Y:S04]  /*63710*/  STL [R1+0x4ccc], R32 ;  /* 0x004ccc2001007387 */ /* 0x000fe80000100800 */
[----:B------:R-:W-:Y:S04]  /*63720*/  STL [R1+0x4cc8], R33 ;  /* 0x004cc82101007387 */ /* 0x000fe80000100800 */
[----:B------:R-:W-:Y:S04]  /*63730*/  STL.64 [R1+0x4e0], R8 ;  /* 0x0004e00801007387 */ /* 0x000fe80000100a00 */
[----:B------:R-:W-:Y:S06]  /*63740*/  STL.64 [R1+0x4e8], R10 ;  /* 0x0004e80a01007387 */ /* 0x000fec0000100a00 */
[----:B------:R0:W-:Y:S04]  /*63750*/  STL.64 [R1+0x740], R4 ;  /* 0x0007400401007387 */ /* 0x0001e80000100a00 */
[----:B------:R1:W-:Y:S04]  /*63760*/  STL.64 [R1+0x748], R6 ;  /* 0x0007480601007387 */ /* 0x0003e80000100a00 */
[----:B0-----:R-:W2:Y:S04]  /*63770*/  LDL.LU R4, [R1+0x640] ;  /* 0x0006400001047983 */ /* 0x001ea80000300800 */
[----:B------:R-:W2:Y:S04]  /*63780*/  LDL.LU R5, [R1+0x644] ;  /* 0x0006440001057983 */ /* 0x000ea80000300800 */
[----:B-1----:R-:W2:Y:S04]  /*63790*/  LDL.LU R6, [R1+0x648] ;  /* 0x0006480001067983 */ /* 0x002ea80000300800 */
        /* <DEDUP_REMOVED lines=9> */
[----:B------:R-:W4:Y:S04]  /*63830*/  LDL.LU.64 R32, [R1+0x10] ;  /* 0x0000100001207983 */ /* 0x000f280000300a00 */
[----:B------:R-:W3:Y:S01]  /*63840*/  LDL.LU.64 R50, [R1+0x8] ;  /* 0x0000080001327983 */ /* 0x000ee20000300a00 */
[----:B------:R-:W-:-:S03]  /*63850*/  IMAD.MOV.U32 R24, RZ, RZ, R60 ;  /* 0x000000ffff187224 */ /* 0x000fc600078e003c */
[----:B------:R-:W2:Y:S01]  /*63860*/  LDL.LU R52, [R1+0x6c0] ;  /* 0x0006c00001347983 */ /* 0x000ea20000300800 */
[----:B------:R-:W-:-:S03]  /*63870*/  IMAD.MOV.U32 R25, RZ, RZ, R61 ;  /* 0x000000ffff197224 */ /* 0x000fc600078e003d */
[----:B------:R-:W2:Y:S04]  /*63880*/  LDL.LU R53, [R1+0x6c4] ;  /* 0x0006c40001357983 */ /* 0x000ea80000300800 */
[----:B------:R-:W2:Y:S04]  /*63890*/  LDL.LU R54, [R1+0x6c8] ;  /* 0x0006c80001367983 */ /* 0x000ea80000300800 */
[----:B------:R-:W2:Y:S04]  /*638a0*/  LDL.LU R55, [R1+0x6cc] ;  /* 0x0006cc0001377983 */ /* 0x000ea80000300800 */
[----:B------:R-:W2:Y:S04]  /*638b0*/  LDL.LU.64 R60, [R1] ;  /* 0x00000000013c7983 */ /* 0x000ea80000300a00 */
        /* <DEDUP_REMOVED lines=24> */
[----:B------:R-:W-:Y:S01]  /*63a40*/  STL [R1+0x4d08], R24 ;  /* 0x004d081801007387 */ /* 0x000fe20000100800 */
[C---:B----4-:R-:W-:Y:S08]  /*63a50*/  HMMA.16816.F32 R40, R28.reuse, R32, R40 ;  /* 0x000000201c28723c */ /* 0x050ff00000001828 */
[C---:B---3--:R-:W-:Y:S08]  /*63a60*/  HMMA.16816.F32 R44, R28.reuse, R50, R44 ;  /* 0x000000321c2c723c */ /* 0x048ff0000000182c */
[----:B--2---:R-:W-:Y:S03]  /*63a70*/  HMMA.16816.F32 R52, R28, R60, R52 ;  /* 0x0000003c1c34723c */ /* 0x004fe60000001834 */
[----:B------:R-:W-:Y:S04]  /*63a80*/  STL.64 [R1+0x730], R40 ;  /* 0x0007302801007387 */ /* 0x000fe80000100a00 */
[----:B------:R0:W-:Y:S01]  /*63a90*/  STL.64 [R1+0x738], R42 ;  /* 0x0007382a01007387 */ /* 0x0001e20000100a00 */
[----:B------:R-:W-:-:S02]  /*63aa0*/  IMAD.MOV.U32 R26, RZ, RZ, R32 ;  /* 0x000000ffff1a7224 */ /* 0x000fc400078e0020 */
[----:B------:R-:W-:Y:S02]  /*63ab0*/  IMAD.MOV.U32 R32, RZ, RZ, R50 ;  /* 0x000000ffff207224 */ /* 0x000fe400078e0032 */
[----:B------:R-:W-:Y:S01]  /*63ac0*/  IMAD.MOV.U32 R0, RZ, RZ, R51 ;  /* 0x000000ffff007224 */ /* 0x000fe200078e0033 */
[----:B0-----:R-:W2:Y:S04]  /*63ad0*/  LDL.LU.64 R42, [R1+0x4dd8] ;  /* 0x004dd800012a7983 */ /* 0x001ea80000300a00 */
[----:B------:R-:W3:Y:S04]  /*63ae0*/  LDL.LU.64 R40, [R1+0x4dd0] ;  /* 0x004dd00001287983 */ /* 0x000ee80000300a00 */
[----:B------:R-:W-:Y:S04]  /*63af0*/  STL.64 [R1+0x720], R44 ;  /* 0x0007202c01007387 */ /* 0x000fe80000100a00 */
[----:B------:R0:W-:Y:S01]  /*63b00*/  STL.64 [R1+0x728], R46 ;  /* 0x0007282e01007387 */ /* 0x0001e20000100a00 */
[----:B------:R-:W-:-:S02]  /*63b10*/  IMAD.MOV.U32 R27, RZ, RZ, R33 ;  /* 0x000000ffff1b7224 */ /* 0x000fc400078e0021 */
[----:B------:R-:W-:Y:S02]  /*63b20*/  IMAD.MOV.U32 R24, RZ, RZ, R60 ;  /* 0x000000ffff187224 */ /* 0x000fe400078e003c */
[----:B------:R-:W-:Y:S01]  /*63b30*/  IMAD.MOV.U32 R33, RZ, RZ, R61 ;  /* 0x000000ffff217224 */ /* 0x000fe200078e003d */
[----:B0-----:R-:W4:Y:S04]  /*63b40*/  LDL.LU.64 R46, [R1+0x4dc8] ;  /* 0x004dc800012e7983 */ /* 0x001f280000300a00 */
[----:B------:R-:W2:Y:S04]  /*63b50*/  LDL.LU.64 R44, [R1+0x4dc0] ;  /* 0x004dc000012c7983 */ /* 0x000ea80000300a00 */
[----:B------:R-:W2:Y:S04]  /*63b60*/  LDL.LU.64 R50, [R1+0x4db8] ;  /* 0x004db80001327983 */ /* 0x000ea80000300a00 */
[----:B------:R-:W-:Y:S04]  /*63b70*/  STL.64 [R1+0x710], R52 ;  /* 0x0007103401007387 */ /* 0x000fe80000100a00 */
[----:B------:R0:W-:Y:S04]  /*63b80*/  STL.64 [R1+0x718], R54 ;  /* 0x0007183601007387 */ /* 0x0001e80000100a00 */
[----:B0-----:R-:W2:Y:S04]  /*63b90*/  LDL.LU.64 R54, [R1+0x4db0] ;  /* 0x004db00001367983 */ /* 0x001ea80000300a00 */
[----:B------:R-:W2:Y:S04]  /*63ba0*/  LDL.LU.64 R52, [R1+0x4da8] ;  /* 0x004da80001347983 */ /* 0x000ea80000300a00 */
[----:B------:R-:W2:Y:S04]  /*63bb0*/  LDL.LU.64 R60, [R1+0x4da0] ;  /* 0x004da000013c7983 */ /* 0x000ea80000300a00 */
[----:B------:R-:W-:Y:S04]  /*63bc0*/  STL.64 [R1+0x4d88], R34 ;  /* 0x004d882201007387 */ /* 0x000fe80000100a00 */
[----:B------:R0:W-:Y:S04]  /*63bd0*/  STL.64 [R1+0x4d80], R32 ;  /* 0x004d802001007387 */ /* 0x0001e80000100a00 */
[----:B0-----:R-:W3:Y:S04]  /*63be0*/  LDL.LU R32, [R1+0x690] ;  /* 0x0006900001207983 */ /* 0x001ee80000300800 */
[----:B------:R-:W3:Y:S04]  /*63bf0*/  LDL.LU R33, [R1+0x694] ;  /* 0x0006940001217983 */ /* 0x000ee80000300800 */
[----:B------:R-:W3:Y:S04]  /*63c00*/  LDL.LU R34, [R1+0x698] ;  /* 0x0006980001227983 */ /* 0x000ee80000300800 */
[----:B------:R-:W3:Y:S04]  /*63c10*/  LDL.LU R35, [R1+0x69c] ;  /* 0x00069c0001237983 */ /* 0x000ee80000300800 */
[----:B------:R-:W-:Y:S04]  /*63c20*/  STL.64 [R1+0x4d68], R26 ;  /* 0x004d681a01007387 */ /* 0x000fe80000100a00 */
[----:B------:R0:W-:Y:S04]  /*63c30*/  STL.64 [R1+0x4d60], R24 ;  /* 0x004d601801007387 */ /* 0x0001e80000100a00 */
[----:B0-----:R-:W3:Y:S04]  /*63c40*/  LDL.LU R24, [R1+0x6a0] ;  /* 0x0006a00001187983 */ /* 0x001ee80000300800 */
[----:B------:R-:W3:Y:S04]  /*63c50*/  LDL.LU R25, [R1+0x6a4] ;  /* 0x0006a40001197983 */ /* 0x000ee80000300800 */
[----:B------:R-:W3:Y:S04]  /*63c60*/  LDL.LU R26, [R1+0x6a8] ;  /* 0x0006a800011a7983 */ /* 0x000ee80000300800 */
[----:B------:R-:W3:Y:S01]  /*63c70*/  LDL.LU R27, [R1+0x6ac] ;  /* 0x0006ac00011b7983 */ /* 0x000ee20000300800 */
[----:B--2---:R-:W-:-:S15]  /*63c80*/  HMMA.16816.F32 R56, R28, R60, R56 ;  /* 0x0000003c1c38723c */ /* 0x004fde0000001838 */
[----:B------:R-:W-:-:S04]  /*63c90*/  NOP ;  /* 0x0000000000007918 */ /* 0x000fc80000000000 */
[----:B------:R-:W-:Y:S04]  /*63ca0*/  STL.64 [R1+0x700], R56 ;  /* 0x0007003801007387 */ /* 0x000fe80000100a00 */
[----:B------:R0:W-:Y:S04]  /*63cb0*/  STL.64 [R1+0x708], R58 ;  /* 0x0007083a01007387 */ /* 0x0001e80000100a00 */
[----:B0-----:R-:W3:Y:S04]  /*63cc0*/  LDL.LU.64 R58, [R1+0x4d98] ;  /* 0x004d9800013a7983 */ /* 0x001ee80000300a00 */
[----:B------:R-:W2:Y:S04]  /*63cd0*/  LDL.LU.64 R56, [R1+0x4d90] ;  /* 0x004d900001387983 */ /* 0x000ea80000300a00 */
[----:B------:R-:W-:Y:S04]  /*63ce0*/  STL [R1+0x4cb0], R60 ;  /* 0x004cb03c01007387 */ /* 0x000fe80000100800 */
[----:B------:R-:W-:Y:S01]  /*63cf0*/  STL [R1+0x4cac], R61 ;  /* 0x004cac3d01007387 */ /* 0x000fe20000100800 */
[C---:B------:R-:W-:Y:S08]  /*63d00*/  HMMA.16816.F32 R20, R28.reuse, R54, R20 ;  /* 0x000000361c14723c */ /* 0x040ff00000001814 */
[C---:B------:R-:W-:Y:S08]  /*63d10*/  HMMA.16816.F32 R16, R28.reuse, R52, R16 ;  /* 0x000000341c10723c */ /* 0x040ff00000001810 */
[C---:B------:R-:W-:Y:S08]  /*63d20*/  HMMA.16816.F32 R12, R28.reuse, R50, R12 ;  /* 0x000000321c0c723c */ /* 0x040ff0000000180c */
[C---:B------:R-:W-:Y:S08]  /*63d30*/  HMMA.16816.F32 R8, R28.reuse, R48, R8 ;  /* 0x000000301c08723c */ /* 0x040ff00000001808 */
[----:B---3--:R-:W-:-:S15]  /*63d40*/  HMMA.16816.F32 R24, R28, R58, R24 ;  /* 0x0000003a1c18723c */ /* 0x008fde0000001818 */
[----:B------:R-:W-:-:S04]  /*63d50*/  NOP ;  /* 0x0000000000007918 */ /* 0x000fc80000000000 */
[----:B------:R-:W-:Y:S04]  /*63d60*/  STL.64 [R1+0x6f0], R24 ;  /* 0x0006f01801007387 */ /* 0x000fe80000100a00 */
[----:B------:R2:W-:Y:S02]  /*63d70*/  STL.64 [R1+0x6f8], R26 ;  /* 0x0006f81a01007387 */ /* 0x0005e40000100a00 */
[----:B--2---:R-:W-:Y:S02]  /*63d80*/  HMMA.16816.F32 R24, R28, R56, R32 ;  /* 0x000000381c18723c */ /* 0x004fe40000001820 */
[----:B------:R-:W-:Y:S04]  /*63d90*/  STL.64 [R1+0x4c40], R58 ;  /* 0x004c403a01007387 */ /* 0x000fe80000100a00 */
[----:B------:R-:W-:-:S13]  /*63da0*/  STL.64 [R1+0x4c38], R56 ;  /* 0x004c383801007387 */ /* 0x000fda0000100a00 */
        /* <DEDUP_REMOVED lines=14> */
[----:B0-----:R-:W2:Y:S01]  /*63e90*/  LDL.LU R52, [R1+0x550] ;  /* 0x0005500001347983 */ /* 0x001ea20000300800 */
[C---:B----4-:R-:W-:Y:S08]  /*63ea0*/  HMMA.16816.F32 R8, R28.reuse, R46, R4 ;  /* 0x0000002e1c08723c */ /* 0x050ff00000001804 */
[C---:B------:R-:W-:Y:S11]  /*63eb0*/  HMMA.16816.F32 R4, R28.reuse, R44, R36 ;  /* 0x0000002c1c04723c */ /* 0x040ff60000001824 */
        /* <DEDUP_REMOVED lines=54> */
[----:B------:R-:W-:-:S15]  /*64220*/  HMMA.16816.F32 R32, R28, R42, R32 ;  /* 0x0000002a1c20723c */ /* 0x000fde0000001820 */
[----:B------:R-:W-:-:S04]  /*64230*/  NOP ;  /* 0x0000000000007918 */ /* 0x000fc80000000000 */
        /* <DEDUP_REMOVED lines=9> */
[----:B------:R0:W-:Y:S01]  /*642d0*/  STL.64 [R1+0x4c78], R40 ;  /* 0x004c782801007387 */ /* 0x0001e20000100a00 */
[C---:B---3--:R-:W-:Y:S03]  /*642e0*/  HMMA.16816.F32 R4, R28.reuse, R2, R4 ;  /* 0x000000021c04723c */ /* 0x048fe60000001804 */
[----:B0-----:R-:W3:Y:S04]  /*642f0*/  LDL.LU R40, [R1+0x580] ;  /* 0x0005800001287983 */ /* 0x001ee80000300800 */
[----:B------:R-:W3:Y:S04]  /*64300*/  LDL.LU R41, [R1+0x584] ;  /* 0x0005840001297983 */ /* 0x000ee80000300800 */
[----:B------:R-:W3:Y:S04]  /*64310*/  LDL.LU R42, [R1+0x588] ;  /* 0x00058800012a7983 */ /* 0x000ee80000300800 */
[----:B------:R-:W3:Y:S01]  /*64320*/  LDL.LU R43, [R1+0x58c] ;  /* 0x00058c00012b7983 */ /* 0x000ee20000300800 */
[C---:B----4-:R-:W-:Y:S08]  /*64330*/  HMMA.16816.F32 R16, R28.reuse, R34, R16 ;  /* 0x000000221c10723c */ /* 0x050ff00000001810 */
[C---:B--2---:R-:W-:Y:S08]  /*64340*/  HMMA.16816.F32 R24, R28.reuse, R38, R24 ;  /* 0x000000261c18723c */ /* 0x044ff00000001818 */
[C---:B------:R-:W-:Y:S11]  /*64350*/  HMMA.16816.F32 R20, R28.reuse, R36, R20 ;  /* 0x000000241c14723c */ /* 0x040ff60000001814 */
        /* <DEDUP_REMOVED lines=16> */
[----:B0-----:R-:W2:Y:S04]  /*64460*/  LDL.LU.64 R18, [R1+0x4d48] ;  /* 0x004d480001127983 */ /* 0x001ea80000300a00 */
[----:B------:R-:W2:Y:S04]  /*64470*/  LDL.LU.64 R16, [R1+0x4d40] ;  /* 0x004d400001107983 */ /* 0x000ea80000300a00 */
[----:B------:R-:W-:Y:S04]  /*64480*/  STL [R1+0x4cd4], R34 ;  /* 0x004cd42201007387 */ /* 0x000fe80000100800 */
[----:B------:R-:W-:Y:S04]  /*64490*/  STL [R1+0x4cd0], R35 ;  /* 0x004cd02301007387 */ /* 0x000fe80000100800 */
[----:B------:R-:W-:Y:S04]  /*644a0*/  STL.64 [R1+0x620], R4 ;  /* 0x0006200401007387 */ /* 0x000fe80000100a00 */
[----:B------:R0:W-:Y:S04]  /*644b0*/  STL.64 [R1+0x628], R6 ;  /* 0x0006280601007387 */ /* 0x0001e80000100a00 */
[----:B0-----:R-:W2:Y:S04]  /*644c0*/  LDL.LU.64 R6, [R1+0x4d38] ;  /* 0x004d380001067983 */ /* 0x001ea80000300a00 */
[----:B------:R-:W3:Y:S04]  /*644d0*/  LDL.LU.64 R4, [R1+0x4d30] ;  /* 0x004d300001047983 */ /* 0x000ee80000300a00 */
[----:B------:R-:W-:Y:S01]  /*644e0*/  STL [R1+0x4cb4], R3 ;  /* 0x004cb40301007387 */ /* 0x000fe20000100800 */
        /* <DEDUP_REMOVED lines=16> */
[----:B------:R-:W2:Y:S02]  /*645f0*/  LDL.LU R7, [R1+0x5ac] ;  /* 0x0005ac0001077983 */ /* 0x000ea40000300800 */
[----:B--2---:R-:W-:-:S15]  /*64600*/  HMMA.16816.F32 R4, R28, R8, R4 ;  /* 0x000000081c04723c */ /* 0x004fde0000001804 */
[----:B------:R-:W-:-:S04]  /*64610*/  NOP ;  /* 0x0000000000007918 */ /* 0x000fc80000000000 */
[----:B------:R-:W-:Y:S04]  /*64620*/  STL.64 [R1+0x5f0], R4 ;  /* 0x0005f00401007387 */ /* 0x000fe80000100a00 */
[----:B------:R0:W-:Y:S02]  /*64630*/  STL.64 [R1+0x5f8], R6 ;  /* 0x0005f80601007387 */ /* 0x0001e40000100a00 */
[C---:B0-----:R-:W-:Y:S02]  /*64640*/  HMMA.16816.F32 R4, R28.reuse, R10, R36 ;  /* 0x0000000a1c04723c */ /* 0x041fe40000001824 */
[----:B------:R-:W-:Y:S04]  /*64650*/  STL.64 [R1+0x4bb0], R10 ;  /* 0x004bb00a01007387 */ /* 0x000fe80000100a00 */
[----:B------:R3:W-:Y:S02]  /*64660*/  STL.64 [R1+0x4ba8], R8 ;  /* 0x004ba80801007387 */ /* 0x0007e40000100a00 */
[C---:B---3--:R-:W-:Y:S11]  /*64670*/  HMMA.16816.F32 R8, R28.reuse, R12, R40 ;  /* 0x0000000c1c08723c */ /* 0x048ff60000001828 */
        /* <DEDUP_REMOVED lines=10> */
[C---:B0-----:R-:W-:Y:S01]  /*64720*/  HMMA.16816.F32 R4, R28.reuse, R18, R52 ;  /* 0x000000121c04723c */ /* 0x041fe20000001834 */
[----:B------:R-:W-:Y:S10]  /*64730*/  STL.64 [R1+0x4b70], R18 ;  /* 0x004b701201007387 */ /* 0x000ff40000100a00 */
[----:B------:R-:W-:Y:S04]  /*64740*/  STL.64 [R1+0x5b0], R8 ;  /* 0x0005b00801007387 */ /* 0x000fe80000100a00 */
[----:B------:R-:W-:Y:S04]  /*64750*/  STL.64 [R1+0x5b8], R10 ;  /* 0x0005b80a01007387 */ /* 0x000fe80000100a00 */
[----:B------:R-:W-:Y:S04]  /*64760*/  STL.64 [R1+0x4b68], R16 ;  /* 0x004b681001007387 */ /* 0x000fe80000100a00 */
[----:B------:R-:W-:Y:S04]  /*64770*/  STL.64 [R1+0x5a0], R4 ;  /* 0x0005a00401007387 */ /* 0x000fe80000100a00 */
[----:B------:R0:W-:Y:S02]  /*64780*/  STL.64 [R1+0x5a8], R6 ;  /* 0x0005a80601007387 */ /* 0x0001e40000100a00 */
[----:B0-----:R-:W-:Y:S02]  /*64790*/  HMMA.16816.F32 R4, R28, R20, R56 ;  /* 0x000000141c04723c */ /* 0x001fe40000001838 */
[----:B------:R-:W2:-:S15]  /*647a0*/  LDL.LU R56, [R1+0x530] ;  /* 0x0005300001387983 */ /* 0x000e9e0000300800 */
[----:B------:R-:W-:Y:S02]  /*647b0*/  NOP ;  /* 0x0000000000007918 */ /* 0x000fe40000000000 */
[----:B------:R0:W-:Y:S04]  /*647c0*/  STL.64 [R1+0x590], R4 ;  /* 0x0005900401007387 */ /* 0x0001e80000100a00 */
[----:B------:R1:W-:Y:S04]  /*647d0*/  STL.64 [R1+0x598], R6 ;  /* 0x0005980601007387 */ /* 0x0003e80000100a00 */
[----:B------:R-:W2:Y:S04]  /*647e0*/  LDL.LU R57, [R1+0x534] ;  /* 0x0005340001397983 */ /* 0x000ea80000300800 */
[----:B------:R-:W2:Y:S04]  /*647f0*/  LDL.LU R58, [R1+0x538] ;  /* 0x00053800013a7983 */ /* 0x000ea80000300800 */
[----:B------:R-:W2:Y:S04]  /*64800*/  LDL.LU R59, [R1+0x53c] ;  /* 0x00053c00013b7983 */ /* 0x000ea80000300800 */
[----:B0-----:R-:W3:Y:S04]  /*64810*/  LDL.LU R4, [R1+0x2f0] ;  /* 0x0002f00001047983 */ /* 0x001ee80000300800 */
[----:B------:R-:W3:Y:S04]  /*64820*/  LDL.LU R5, [R1+0x2f4] ;  /* 0x0002f40001057983 */ /* 0x000ee80000300800 */
[----:B-1----:R-:W2:Y:S04]  /*64830*/  LDL.LU R6, [R1+0x2f8] ;  /* 0x0002f80001067983 */ /* 0x002ea80000300800 */
[----:B------:R-:W2:Y:S04]  /*64840*/  LDL.LU R7, [R1+0x2fc] ;  /* 0x0002fc0001077983 */ /* 0x000ea80000300800 */
[----:B--2---:R-:W-:Y:S04]  /*64850*/  STL.64 [R1+0x4c90], R6 ;  /* 0x004c900601007387 */ /* 0x004fe80000100a00 */
[----:B---3--:R0:W-:Y:S04]  /*64860*/  STL.64 [R1+0x4c88], R4 ;  /* 0x004c880401007387 */ /* 0x0081e80000100a00 */
[----:B------:R-:W2:Y:S04]  /*64870*/  LDL.LU R8, [R1+0x320] ;  /* 0x0003200001087983 */ /* 0x000ea80000300800 */
        /* <DEDUP_REMOVED lines=15> */
[----:B0-----:R-:W-:Y:S03]  /*64970*/  HMMA.16816.F32 R4, R28, R22, R56 ;  /* 0x000000161c04723c */ /* 0x001fe60000001838 */
[----:B---3--:R-:W-:Y:S04]  /*64980*/  STL.64 [R1+0x4ce0], R18 ;  /* 0x004ce01201007387 */ /* 0x008fe80000100a00 */
[----:B--2---:R0:W-:Y:S04]  /*64990*/  STL.64 [R1+0x4cd8], R16 ;  /* 0x004cd81001007387 */ /* 0x0041e80000100a00 */
[----:B------:R-:W2:Y:S04]  /*649a0*/  LDL.LU R36, [R1+0x2d0] ;  /* 0x0002d00001247983 */ /* 0x000ea80000300800 */
[----:B------:R-:W2:Y:S04]  /*649b0*/  LDL.LU R37, [R1+0x2d4] ;  /* 0x0002d40001257983 */ /* 0x000ea80000300800 */
[----:B------:R-:W3:Y:S04]  /*649c0*/  LDL.LU R38, [R1+0x2d8] ;  /* 0x0002d80001267983 */ /* 0x000ee80000300800 */
[----:B------:R-:W3:Y:S01]  /*649d0*/  LDL.LU R39, [R1+0x2dc] ;  /* 0x0002dc0001277983 */ /* 0x000ee20000300800 */
[----:B----4-:R-:W-:-:S03]  /*649e0*/  IMAD.MOV.U32 R54, RZ, RZ, R24 ;  /* 0x000000ffff367224 */ /* 0x010fc600078e0018 */
[----:B---3--:R-:W-:Y:S04]  /*649f0*/  STL.64 [R1+0x4cf0], R38 ;  /* 0x004cf02601007387 */ /* 0x008fe80000100a00 */
[----:B--2---:R1:W-:Y:S04]  /*64a00*/  STL.64 [R1+0x4ce8], R36 ;  /* 0x004ce82401007387 */ /* 0x0043e80000100a00 */
[----:B------:R-:W2:Y:S04]  /*64a10*/  LDL.LU R56, [R1+0x400] ;  /* 0x0004000001387983 */ /* 0x000ea80000300800 */
[----:B------:R3:W-:Y:S04]  /*64a20*/  STL.64 [R1+0x580], R4 ;  /* 0x0005800401007387 */ /* 0x0007e80000100a00 */
[----:B------:R4:W-:Y:S04]  /*64a30*/  STL.64 [R1+0x588], R6 ;  /* 0x0005880601007387 */ /* 0x0009e80000100a00 */
        /* <DEDUP_REMOVED lines=12> */
[----:B0-----:R-:W4:Y:S04]  /*64b00*/  LDL.LU R16, [R1+0x510] ;  /* 0x0005100001107983 */ /* 0x001f280000300800 */
[----:B------:R-:W4:Y:S04]  /*64b10*/  LDL.LU R17, [R1+0x514] ;  /* 0x0005140001117983 */ /* 0x000f280000300800 */
[----:B------:R-:W4:Y:S04]  /*64b20*/  LDL.LU R18, [R1+0x518] ;  /* 0x0005180001127983 */ /* 0x000f280000300800 */
[----:B------:R-:W4:Y:S04]  /*64b30*/  LDL.LU R19, [R1+0x51c] ;  /* 0x00051c0001137983 */ /* 0x000f280000300800 */
[----:B-1----:R-:W4:Y:S04]  /*64b40*/  LDL.LU R36, [R1+0x520] ;  /* 0x0005200001247983 */ /* 0x002f280000300800 */
[----:B------:R-:W4:Y:S04]  /*64b50*/  LDL.LU R37, [R1+0x524] ;  /* 0x0005240001257983 */ /* 0x000f280000300800 */
[----:B------:R-:W4:Y:S04]  /*64b60*/  LDL.LU R38, [R1+0x528] ;  /* 0x0005280001267983 */ /* 0x000f280000300800 */
[----:B------:R-:W4:Y:S01]  /*64b70*/  LDL.LU R39, [R1+0x52c] ;  /* 0x00052c0001277983 */ /* 0x000f220000300800 */
[----:B------:R-:W-:-:S03]  /*64b80*/  IMAD.MOV.U32 R52, RZ, RZ, R32 ;  /* 0x000000ffff347224 */ /* 0x000fc600078e0020 */
[----:B------:R-:W4:Y:S04]  /*64b90*/  LDL.LU R34, [R1+0x2128] ;  /* 0x0021280001227983 */ /* 0x000f280000300800 */
[----:B------:R-:W4:Y:S01]  /*64ba0*/  LDL.LU R3, [R1+0x2124] ;  /* 0x0021240001037983 */ /* 0x000f220000300800 */
[----:B------:R-:W-:-:S03]  /*64bb0*/  IMAD.MOV.U32 R55, RZ, RZ, R33 ;  /* 0x000000ffff377224 */ /* 0x000fc600078e0021 */
[----:B------:R-:W4:Y:S01]  /*64bc0*/  LDL.LU R35, [R1+0x2130] ;  /* 0x0021300001237983 */ /* 0x000f220000300800 */
[----:B------:R-:W-:-:S03]  /*64bd0*/  IMAD.MOV.U32 R53, RZ, RZ, R0 ;  /* 0x000000ffff357224 */ /* 0x000fc600078e0000 */
[----:B------:R-:W4:Y:S04]  /*64be0*/  LDL.LU R60, [R1+0x212c] ;  /* 0x00212c00013c7983 */ /* 0x000f280000300800 */
[----:B------:R-:W4:Y:S04]  /*64bf0*/  LDL.LU R32, [R1+0x2138] ;  /* 0x0021380001207983 */ /* 0x000f280000300800 */
[----:B------:R-:W4:Y:S04]  /*64c00*/  LDL.LU R61, [R1+0x2134] ;  /* 0x00213400013d7983 */ /* 0x000f280000300800 */
[----:B------:R-:W4:Y:S04]  /*64c10*/  LDL.LU R33, [R1+0x2140] ;  /* 0x0021400001217983 */ /* 0x000f280000300800 */
[----:B------:R-:W4:Y:S01]  /*64c20*/  LDL.LU R0, [R1+0x213c] ;  /* 0x00213c0001007983 */ /* 0x000f220000300800 */
[----:B------:R-:W-:-:S03]  /*64c30*/  IMAD.MOV.U32 R42, RZ, RZ, R26 ;  /* 0x000000ffff2a7224 */ /* 0x000fc600078e001a */
[----:B------:R-:W4:Y:S01]  /*64c40*/  LDL.LU R12, [R1+0x490] ;  /* 0x00049000010c7983 */ /* 0x000f220000300800 */
[----:B------:R-:W-:-:S03]  /*64c50*/  IMAD.MOV.U32 R43, RZ, RZ, R27 ;  /* 0x000000ffff2b7224 */ /* 0x000fc600078e001b */
[----:B------:R-:W4:Y:S04]  /*64c60*/  LDL.LU R13, [R1+0x494] ;  /* 0x00049400010d7983 */ /* 0x000f280000300800 */
[----:B------:R-:W4:Y:S01]  /*64c70*/  LDL.LU R14, [R1+0x498] ;  /* 0x00049800010e7983 */ /* 0x000f220000300800 */
[----:B------:R-:W-:-:S03]  /*64c80*/  IMAD.MOV.U32 R41, RZ, RZ, R25 ;  /* 0x000000ffff297224 */ /* 0x000fc600078e0019 */
[----:B------:R-:W4:Y:S04]  /*64c90*/  LDL.LU R15, [R1+0x49c] ;  /* 0x00049c00010f7983 */ /* 0x000f280000300800 */
[----:B------:R-:W4:Y:S04]  /*64ca0*/  LDL.LU R26, [R1+0x4d04] ;  /* 0x004d0400011a7983 */ /* 0x000f280000300800 */
[----:B------:R-:W4:Y:S01]  /*64cb0*/  LDL.LU R27, [R1+0x4d00] ;  /* 0x004d0000011b7983 */ /* 0x000f220000300800 */
[----:B--2---:R-:W-:-:S03]  /*64cc0*/  IMAD.MOV.U32 R40, RZ, RZ, R24 ;  /* 0x000000ffff287224 */ /* 0x004fc600078e0018 */
        /* <DEDUP_REMOVED lines=10> */
[----:B------:R-:W-:Y:S04]  /*64d70*/  STL.64 [R1+0x4b80], R22 ;  /* 0x004b801601007387 */ /* 0x000fe80000100a00 */
[----:B------:R0:W-:Y:S04]  /*64d80*/  STL.64 [R1+0x4b78], R20 ;  /* 0x004b781401007387 */ /* 0x0001e80000100a00 */
[----:B0-----:R-:W4:Y:S04]  /*64d90*/  LDL.LU R20, [R1+0x390] ;  /* 0x0003900001147983 */ /* 0x001f280000300800 */
[----:B------:R-:W4:Y:S04]  /*64da0*/  LDL.LU R21, [R1+0x394] ;  /* 0x0003940001157983 */ /* 0x000f280000300800 */
[----:B------:R-:W4:Y:S04]  /*64db0*/  LDL.LU R22, [R1+0x398] ;  /* 0x0003980001167983 */ /* 0x000f280000300800 */
[----:B------:R-:W4:Y:S01]  /*64dc0*/  LDL.LU R23, [R1+0x39c] ;  /* 0x00039c0001177983 */ /* 0x000f220000300800 */
[----:B------:R-:W-:-:S02]  /*64dd0*/  IMAD R3, R3, 0x100, R34 ;  /* 0x0000010003037824 */ /* 0x000fc400078e0222 */
[----:B------:R-:W-:Y:S02]  /*64de0*/  IMAD R60, R60, 0x100, R35 ;  /* 0x000001003c3c7824 */ /* 0x000fe400078e0223 */
[----:B------:R-:W-:Y:S01]  /*64df0*/  IMAD R61, R61, 0x100, R32 ;  /* 0x000001003d3d7824 */ /* 0x000fe200078e0220 */
[----:B------:R-:W-:Y:S01]  /*64e00*/  HMMA.16816.F32 R16, R28, R26, R16 ;  /* 0x0000001a1c10723c */ /* 0x000fe20000001810 */
[----:B------:R-:W-:-:S07]  /*64e10*/  IMAD R0, R0, 0x100, R33 ;  /* 0x0000010000007824 */ /* 0x000fce00078e0221 */
        /* <DEDUP_REMOVED lines=16> */
[----:B------:R-:W2:Y:S04]  /*64f20*/  LDL.LU R34, [R1+0x4cd4] ;  /* 0x004cd40001227983 */ /* 0x000ea80000300800 */
[----:B------:R-:W2:Y:S04]  /*64f30*/  LDL.LU R35, [R1+0x4cd0] ;  /* 0x004cd00001237983 */ /* 0x000ea80000300800 */
[----:B------:R-:W2:Y:S04]  /*64f40*/  LDL.LU R32, [R1+0x4ccc] ;  /* 0x004ccc0001207983 */ /* 0x000ea80000300800 */
[----:B------:R-:W2:Y:S02]  /*64f50*/  LDL.LU R33, [R1+0x4cc8] ;  /* 0x004cc80001217983 */ /* 0x000ea40000300800 */
[----:B--2---:R-:W-:Y:S02]  /*64f60*/  HMMA.16816.F32 R28, R28, R32, R12 ;  /* 0x000000201c1c723c */ /* 0x004fe4000000180c */
[----:B------:R-:W2:Y:S04]  /*64f70*/  LDL.LU.64 R14, [R1+0x4cc0] ;  /* 0x004cc000010e7983 */ /* 0x000ea80000300a00 */
[----:B------:R-:W2:Y:S04]  /*64f80*/  LDL.LU.64 R12, [R1+0x4cb8] ;  /* 0x004cb800010c7983 */ /* 0x000ea80000300a00 */
[----:B------:R-:W-:Y:S04]  /*64f90*/  STL.64 [R1+0x4bf0], R34 ;  /* 0x004bf02201007387 */ /* 0x000fe80000100a00 */
[----:B------:R0:W-:Y:S05]  /*64fa0*/  STL.64 [R1+0x4be8], R32 ;  /* 0x004be82001007387 */ /* 0x0001ea0000100a00 */
[----:B------:R1:W-:Y:S04]  /*64fb0*/  STL.64 [R1+0x4d0], R28 ;  /* 0x0004d01c01007387 */ /* 0x0003e80000100a00 */
[----:B------:R3:W-:Y:S04]  /*64fc0*/  STL.64 [R1+0x4d8], R30 ;  /* 0x0004d81e01007387 */ /* 0x0007e80000100a00 */
[----:B0-----:R-:W2:Y:S04]  /*64fd0*/  LDL.LU R32, [R1+0x3e0] ;  /* 0x0003e00001207983 */ /* 0x001ea80000300800 */
[----:B------:R-:W2:Y:S01]  /*64fe0*/  LDL.LU R33, [R1+0x3e4] ;  /* 0x0003e40001217983 */ /* 0x000ea20000300800 */
[----:B-1----:R-:W-:-:S03]  /*64ff0*/  F2FP.F16.E5M2.UNPACK_B R28, R3 ;  /* 0x00000003ff1c723e */ /* 0x002fc600020004ff */
[----:B------:R-:W2:Y:S01]  /*65000*/  LDL.LU R34, [R1+0x3e8] ;  /* 0x0003e80001227983 */ /* 0x000ea20000300800 */
[----:B------:R-:W-:-:S03]  /*65010*/  F2FP.F16.E5M2.UNPACK_B R29, R60 ;  /* 0x0000003cff1d723e */ /* 0x000fc600020004ff */
[----:B------:R-:W2:Y:S01]  /*65020*/  LDL.LU R35, [R1+0x3ec] ;  /* 0x0003ec0001237983 */ /* 0x000ea20000300800 */
[----:B---3--:R-:W-:-:S03]  /*65030*/  F2FP.F16.E5M2.UNPACK_B R30, R61 ;  /* 0x0000003dff1e723e */ /* 0x008fc600020004ff */
[----:B------:R-:W3:Y:S04]  /*65040*/  LDL.LU R3, [R1+0x4cb4] ;  /* 0x004cb40001037983 */ /* 0x000ee80000300800 */
[----:B------:R-:W2:Y:S04]  /*65050*/  LDL.LU R60, [R1+0x4cb0] ;  /* 0x004cb000013c7983 */ /* 0x000ea80000300800 */
[----:B------:R-:W2:Y:S01]  /*65060*/  LDL.LU R61, [R1+0x4cac] ;  /* 0x004cac00013d7983 */ /* 0x000ea20000300800 */
[----:B------:R-:W-:-:S03]  /*65070*/  F2FP.F16.E5M2.UNPACK_B R31, R0 ;  /* 0x00000000ff1f723e */ /* 0x000fc600020004ff */
[----:B------:R-:W3:Y:S04]  /*65080*/  LDL.LU R0, [R1+0x4ca8] ;  /* 0x004ca80001007983 */ /* 0x000ee80000300800 */
[C---:B------:R-:W-:Y:S08]  /*65090*/  HMMA.16816.F32 R8, R28.reuse, R40, R8 ;  /* 0x000000281c08723c */ /* 0x040ff00000001808 */
[C---:B------:R-:W-:Y:S08]  /*650a0*/  HMMA.16816.F32 R40, R28.reuse, R42, R4 ;  /* 0x0000002a1c28723c */ /* 0x040ff00000001804 */
[C---:B------:R-:W-:Y:S03]  /*650b0*/  HMMA.16816.F32 R44, R28.reuse, R52, R44 ;  /* 0x000000341c2c723c */ /* 0x040fe6000000182c */
[----:B------:R-:W-:Y:S05]  /*650c0*/  STL.64 [R1+0x4c0], R8 ;  /* 0x0004c00801007387 */ /* 0x000fea0000100a00 */
[C---:B------:R-:W-:Y:S01]  /*650d0*/  HMMA.16816.F32 R52, R28.reuse, R54, R48 ;  /* 0x000000361c34723c */ /* 0x040fe20000001830 */
[----:B------:R0:W-:Y:S04]  /*650e0*/  STL.64 [R1+0x4c8], R10 ;  /* 0x0004c80a01007387 */ /* 0x0001e80000100a00 */
[----:B0-----:R-:W3:Y:S04]  /*650f0*/  LDL.LU.64 R10, [R1+0x4ca0] ;  /* 0x004ca000010a7983 */ /* 0x001ee80000300a00 */
[----:B------:R-:W3:Y:S04]  /*65100*/  LDL.LU.64 R8, [R1+0x4c98] ;  /* 0x004c980001087983 */ /* 0x000ee80000300a00 */
[----:B------:R-:W3:Y:S04]  /*65110*/  LDL.LU.64 R6, [R1+0x4c90] ;  /* 0x004c900001067983 */ /* 0x000ee80000300a00 */
        /* <DEDUP_REMOVED lines=9> */
[----:B------:R-:W3:Y:S04]  /*651b0*/  LDL.LU.64 R50, [R1+0x4c60] ;  /* 0x004c600001327983 */ /* 0x000ee80000300a00 */
[----:B------:R-:W3:Y:S04]  /*651c0*/  LDL.LU.64 R48, [R1+0x4c58] ;  /* 0x004c580001307983 */ /* 0x000ee80000300a00 */
[----:B------:R-:W-:Y:S04]  /*651d0*/  STL.64 [R1+0x460], R52 ;  /* 0x0004603401007387 */ /* 0x000fe80000100a00 */
[----:B------:R0:W-:Y:S04]  /*651e0*/  STL.64 [R1+0x468], R54 ;  /* 0x0004683601007387 */ /* 0x0001e80000100a00 */
[----:B0-----:R-:W4:Y:S04]  /*651f0*/  LDL.LU.64 R54, [R1+0x4c50] ;  /* 0x004c500001367983 */ /* 0x001f280000300a00 */
[----:B------:R-:W3:Y:S01]  /*65200*/  LDL.LU.64 R52, [R1+0x4c48] ;  /* 0x004c480001347983 */ /* 0x000ee20000300a00 */
        /* <DEDUP_REMOVED lines=9> */
[----:B------:R3:W-:Y:S02]  /*652a0*/  STL.64 [R1+0x418], R34 ;  /* 0x0004182201007387 */ /* 0x0007e40000100a00 */
[C---:B---3--:R-:W-:Y:S08]  /*652b0*/  HMMA.16816.F32 R32, R28.reuse, R56, R24 ;  /* 0x000000381c20723c */ /* 0x048ff00000001818 */
[C---:B----4-:R-:W-:Y:S08]  /*652c0*/  HMMA.16816.F32 R24, R28.reuse, R54, R20 ;  /* 0x000000361c18723c */ /* 0x050ff00000001814 */
[C---:B------:R-:W-:Y:S08]  /*652d0*/  HMMA.16816.F32 R20, R28.reuse, R52, R16 ;  /* 0x000000341c14723c */ /* 0x040ff00000001810 */
[C---:B------:R-:W-:Y:S08]  /*652e0*/  HMMA.16816.F32 R16, R28.reuse, R50, R12 ;  /* 0x000000321c10723c */ /* 0x040ff0000000180c */
[C---:B------:R-:W-:Y:S08]  /*652f0*/  HMMA.16816.F32 R12, R28.reuse, R48, R8 ;  /* 0x000000301c0c723c */ /* 0x040ff00000001808 */
[C---:B------:R-:W-:Y:S01]  /*65300*/  HMMA.16816.F32 R8, R28.reuse, R46, R4 ;  /* 0x0000002e1c08723c */ /* 0x040fe20000001804 */
[----:B------:R-:W-:Y:S07]  /*65310*/  STL.64 [R1+0x3e0], R32 ;  /* 0x0003e02001007387 */ /* 0x000fee0000100a00 */
[----:B------:R-:W-:Y:S01]  /*65320*/  HMMA.16816.F32 R4, R28, R44, R36 ;  /* 0x0000002c1c04723c */ /* 0x000fe20000001824 */
        /* <DEDUP_REMOVED lines=9> */
[----:B------:R-:W4:Y:S04]  /*653c0*/  LDL.LU R44, [R1+0x40] ;  /* 0x00004000012c7983 */ /* 0x000f280000300800 */
[----:B------:R0:W-:Y:S04]  /*653d0*/  STL.64 [R1+0x320], R8 ;  /* 0x0003200801007387 */ /* 0x0001e80000100a00 */
[----:B------:R0:W-:Y:S04]  /*653e0*/  STL.64 [R1+0x328], R10 ;  /* 0x0003280a01007387 */ /* 0x0001e80000100a00 */
[----:B------:R0:W-:Y:S04]  /*653f0*/  STL.64 [R1+0x300], R4 ;  /* 0x0003000401007387 */ /* 0x0001e80000100a00 */
[----:B------:R0:W-:Y:S04]  /*65400*/  STL.64 [R1+0x308], R6 ;  /* 0x0003080601007387 */ /* 0x0001e80000100a00 */
[----:B------:R-:W4:Y:S04]  /*65410*/  LDL.LU R45, [R1+0x44] ;  /* 0x00004400012d7983 */ /* 0x000f280000300800 */
[----:B------:R-:W2:Y:S04]  /*65420*/  LDL.LU R46, [R1+0x48] ;  /* 0x00004800012e7983 */ /* 0x000ea80000300800 */
[----:B------:R-:W2:Y:S04]  /*65430*/  LDL.LU R47, [R1+0x4c] ;  /* 0x00004c00012f7983 */ /* 0x000ea80000300800 */
[----:B--2---:R-:W-:Y:S04]  /*65440*/  STL.64 [R1+0x4bc0], R46 ;  /* 0x004bc02e01007387 */ /* 0x004fe80000100a00 */
[----:B----4-:R-:W-:Y:S04]  /*65450*/  STL.64 [R1+0x4bb8], R44 ;  /* 0x004bb82c01007387 */ /* 0x010fe80000100a00 */
[----:B0-----:R-:W2:Y:S04]  /*65460*/  LDL.LU R16, [R1+0x140] ;  /* 0x0001400001107983 */ /* 0x001ea80000300800 */
[----:B------:R-:W2:Y:S04]  /*65470*/  LDL.LU R17, [R1+0x144] ;  /* 0x0001440001117983 */ /* 0x000ea80000300800 */
[----:B-1----:R-:W4:Y:S04]  /*65480*/  LDL.LU R18, [R1+0x148] ;  /* 0x0001480001127983 */ /* 0x002f280000300800 */
[----:B------:R-:W4:Y:S04]  /*65490*/  LDL.LU R19, [R1+0x14c] ;  /* 0x00014c0001137983 */ /* 0x000f280000300800 */
[----:B----4-:R-:W-:Y:S04]  /*654a0*/  STL.64 [R1+0x4be0], R18 ;  /* 0x004be01201007387 */ /* 0x010fe80000100a00 */
[----:B--2---:R-:W-:Y:S04]  /*654b0*/  STL.64 [R1+0x4bd8], R16 ;  /* 0x004bd81001007387 */ /* 0x004fe80000100a00 */
[----:B------:R-:W2:Y:S04]  /*654c0*/  LDL.LU R20, [R1+0x160] ;  /* 0x0001600001147983 */ /* 0x000ea80000300800 */
[----:B------:R-:W2:Y:S04]  /*654d0*/  LDL.LU R21, [R1+0x164] ;  /* 0x0001640001157983 */ /* 0x000ea80000300800 */
[----:B------:R-:W4:Y:S04]  /*654e0*/  LDL.LU R22, [R1+0x168] ;  /* 0x0001680001167983 */ /* 0x000f280000300800 */
[----:B------:R-:W4:Y:S04]  /*654f0*/  LDL.LU R23, [R1+0x16c] ;  /* 0x00016c0001177983 */ /* 0x000f280000300800 */
[----:B----4-:R-:W-:Y:S04]  /*65500*/  STL.64 [R1+0x4c00], R22 ;  /* 0x004c001601007387 */ /* 0x010fe80000100a00 */
[----:B--2---:R-:W-:Y:S04]  /*65510*/  STL.64 [R1+0x4bf8], R20 ;  /* 0x004bf81401007387 */ /* 0x004fe80000100a00 */
[----:B------:R-:W2:Y:S04]  /*65520*/  LDL.LU R12, [R1+0x190] ;  /* 0x00019000010c7983 */ /* 0x000ea80000300800 */
[----:B------:R-:W2:Y:S04]  /*65530*/  LDL.LU R13, [R1+0x194] ;  /* 0x00019400010d7983 */ /* 0x000ea80000300800 */
[----:B---3--:R-:W3:Y:S04]  /*65540*/  LDL.LU R14, [R1+0x198] ;  /* 0x00019800010e7983 */ /* 0x008ee80000300800 */
[----:B------:R-:W3:Y:S04]  /*65550*/  LDL.LU R15, [R1+0x19c] ;  /* 0x00019c00010f7983 */ /* 0x000ee80000300800 */
        /* <DEDUP_REMOVED lines=45> */
[----:B------:R-:W-:-:S03]  /*65830*/  IMAD.MOV.U32 R59, RZ, RZ, R0 ;  /* 0x000000ffff3b7224 */ /* 0x000fc600078e0000 */
[----:B------:R-:W3:Y:S04]  /*65840*/  LDL.LU R61, [R1+0x393c] ;  /* 0x00393c00013d7983 */ /* 0x000ee80000300800 */
[----:B------:R-:W3:Y:S04]  /*65850*/  LDL.LU R56, [R1+0x30] ;  /* 0x0000300001387983 */ /* 0x000ee80000300800 */
[----:B------:R-:W3:Y:S04]  /*65860*/  LDL.LU R57, [R1+0x34] ;  /* 0x0000340001397983 */ /* 0x000ee80000300800 */
[----:B------:R-:W3:Y:S04]  /*65870*/  LDL.LU R58, [R1+0x38] ;  /* 0x00003800013a7983 */ /* 0x000ee80000300800 */
[----:B------:R-:W3:Y:S01]  /*65880*/  LDL.LU R0, [R1+0x4c30] ;  /* 0x004c300001007983 */ /* 0x000ee20000300800 */
[C---:B--2---:R-:W-:Y:S08]  /*65890*/  HMMA.16816.F32 R12, R28.reuse, R42, R12 ;  /* 0x0000002a1c0c723c */ /* 0x044ff0000000180c */
[----:B----4-:R-:W-:Y:S11]  /*658a0*/  HMMA.16816.F32 R40, R28, R40, R36 ;  /* 0x000000281c28723c */ /* 0x010ff60000001824 */
[----:B------:R-:W-:Y:S04]  /*658b0*/  STL.64 [R1+0x550], R12 ;  /* 0x0005500c01007387 */ /* 0x000fe80000100a00 */
[----:B------:R0:W-:Y:S04]  /*658c0*/  STL.64 [R1+0x558], R14 ;  /* 0x0005580e01007387 */ /* 0x0001e80000100a00 */
[----:B0-----:R-:W2:Y:S04]  /*658d0*/  LDL.LU.64 R14, [R1+0x4c28] ;  /* 0x004c2800010e7983 */ /* 0x001ea80000300a00 */
[----:B------:R-:W2:Y:S04]  /*658e0*/  LDL.LU.64 R12, [R1+0x4c20] ;  /* 0x004c2000010c7983 */ /* 0x000ea80000300a00 */
[----:B------:R-:W4:Y:S04]  /*658f0*/  LDL.LU.64 R38, [R1+0x4c18] ;  /* 0x004c180001267983 */ /* 0x000f280000300a00 */
[----:B------:R-:W2:Y:S04]  /*65900*/  LDL.LU.64 R36, [R1+0x4c10] ;  /* 0x004c100001247983 */ /* 0x000ea80000300a00 */
[----:B------:R0:W-:Y:S04]  /*65910*/  STL.64 [R1+0x2b0], R40 ;  /* 0x0002b02801007387 */ /* 0x0001e80000100a00 */
[----:B------:R1:W-:Y:S04]  /*65920*/  STL.64 [R1+0x2b8], R42 ;  /* 0x0002b82a01007387 */ /* 0x0003e80000100a00 */
[----:B0-----:R-:W2:Y:S04]  /*65930*/  LDL.LU R40, [R1+0x50] ;  /* 0x0000500001287983 */ /* 0x001ea80000300800 */
[----:B------:R-:W2:Y:S04]  /*65940*/  LDL.LU R41, [R1+0x54] ;  /* 0x0000540001297983 */ /* 0x000ea80000300800 */
[----:B-1----:R-:W2:Y:S01]  /*65950*/  LDL.LU R42, [R1+0x58] ;  /* 0x00005800012a7983 */ /* 0x002ea20000300800 */
[----:B---3--:R-:W-:-:S03]  /*65960*/  IMAD.MOV.U32 R43, RZ, RZ, R0 ;  /* 0x000000ffff2b7224 */ /* 0x008fc600078e0000 */
[----:B------:R-:W3:Y:S01]  /*65970*/  LDL.LU R0, [R1+0x4c08] ;  /* 0x004c080001007983 */ /* 0x000ee20000300800 */
[C---:B----4-:R-:W-:Y:S08]  /*65980*/  HMMA.16816.F32 R20, R28.reuse, R38, R20 ;  /* 0x000000261c14723c */ /* 0x050ff00000001814 */
[C---:B--2---:R-:W-:Y:S11]  /*65990*/  HMMA.16816.F32 R36, R28.reuse, R36, R32 ;  /* 0x000000241c24723c */ /* 0x044ff60000001820 */
[----:B------:R-:W-:Y:S04]  /*659a0*/  STL.64 [R1+0x290], R20 ;  /* 0x0002901401007387 */ /* 0x000fe80000100a00 */
[----:B------:R0:W-:Y:S04]  /*659b0*/  STL.64 [R1+0x298], R22 ;  /* 0x0002981601007387 */ /* 0x0001e80000100a00 */
[----:B0-----:R-:W2:Y:S04]  /*659c0*/  LDL.LU.64 R22, [R1+0x4c00] ;  /* 0x004c000001167983 */ /* 0x001ea80000300a00 */
[----:B------:R-:W2:Y:S04]  /*659d0*/  LDL.LU.64 R20, [R1+0x4bf8] ;  /* 0x004bf80001147983 */ /* 0x000ea80000300a00 */
[----:B------:R-:W4:Y:S01]  /*659e0*/  LDL.LU.64 R34, [R1+0x4bf0] ;  /* 0x004bf00001227983 */ /* 0x000f220000300a00 */
[C---:B------:R-:W-:Y:S03]  /*659f0*/  HMMA.16816.F32 R4, R28.reuse, R2, R4 ;  /* 0x000000021c04723c */ /* 0x040fe60000001804 */
[----:B------:R-:W2:Y:S04]  /*65a00*/  LDL.LU.64 R32, [R1+0x4be8] ;  /* 0x004be80001207983 */ /* 0x000ea80000300a00 */
[----:B------:R0:W-:Y:S04]  /*65a10*/  STL.64 [R1+0x450], R36 ;  /* 0x0004502401007387 */ /* 0x0001e80000100a00 */
[----:B------:R1:W-:Y:S04]  /*65a20*/  STL.64 [R1+0x458], R38 ;  /* 0x0004582601007387 */ /* 0x0003e80000100a00 */
        /* <DEDUP_REMOVED lines=8> */
[----:B0-----:R-:W4:Y:S04]  /*65ab0*/  LDL.LU.64 R18, [R1+0x4be0] ;  /* 0x004be00001127983 */ /* 0x001f280000300a00 */
        /* <DEDUP_REMOVED lines=15> */
[----:B0-----:R-:W3:Y:S04]  /*65bb0*/  LDL.LU R4, [R1+0x80] ;  /* 0x0000800001047983 */ /* 0x001ee80000300800 */
[----:B------:R-:W3:Y:S04]  /*65bc0*/  LDL.LU R5, [R1+0x84] ;  /* 0x0000840001057983 */ /* 0x000ee80000300800 */
[----:B-1----:R-:W3:Y:S01]  /*65bd0*/  LDL.LU R6, [R1+0x88] ;  /* 0x0000880001067983 */ /* 0x002ee20000300800 */
[C---:B--2---:R-:W-:Y:S08]  /*65be0*/  HMMA.16816.F32 R24, R28.reuse, R8, R24 ;  /* 0x000000081c18723c */ /* 0x044ff00000001818 */
[----:B------:R-:W-:Y:S11]  /*65bf0*/  HMMA.16816.F32 R8, R28, R10, R12 ;  /* 0x0000000a1c08723c */ /* 0x000ff6000000180c */
[----:B------:R-:W-:Y:S04]  /*65c00*/  STL.64 [R1+0x2d0], R24 ;  /* 0x0002d01801007387 */ /* 0x000fe80000100a00 */
[----:B------:R0:W-:Y:S04]  /*65c10*/  STL.64 [R1+0x2d8], R26 ;  /* 0x0002d81a01007387 */ /* 0x0001e80000100a00 */
[----:B0-----:R-:W2:Y:S04]  /*65c20*/  LDL.LU.64 R26, [R1+0x4ba0] ;  /* 0x004ba000011a7983 */ /* 0x001ea80000300a00 */
[----:B------:R-:W2:Y:S04]  /*65c30*/  LDL.LU.64 R24, [R1+0x4b98] ;  /* 0x004b980001187983 */ /* 0x000ea80000300a00 */
[----:B------:R-:W4:Y:S04]  /*65c40*/  LDL.LU.64 R14, [R1+0x4b90] ;  /* 0x004b9000010e7983 */ /* 0x000f280000300a00 */
[----:B------:R-:W2:Y:S01]  /*65c50*/  LDL.LU.64 R12, [R1+0x4b88] ;  /* 0x004b8800010c7983 */ /* 0x000ea20000300a00 */
[----:B---3--:R-:W-:-:S02]  /*65c60*/  IMAD.MOV.U32 R7, RZ, RZ, R0 ;  /* 0x000000ffff077224 */ /* 0x008fc400078e0000 */
[----:B------:R-:W-:Y:S01]  /*65c70*/  IMAD.MOV.U32 R0, RZ, RZ, R11 ;  /* 0x000000ffff007224 */ /* 0x000fe200078e000b */
[----:B------:R0:W-:Y:S04]  /*65c80*/  STL.64 [R1+0x280], R8 ;  /* 0x0002800801007387 */ /* 0x0001e80000100a00 */
[----:B------:R1:W-:Y:S04]  /*65c90*/  STL [R1+0x288], R10 ;  /* 0x0002880a01007387 */ /* 0x0003e80000100800 */
[----:B0-----:R-:W3:Y:S04]  /*65ca0*/  LDL.LU R8, [R1+0xa0] ;  /* 0x0000a00001087983 */ /* 0x001ee80000300800 */
[----:B------:R-:W3:Y:S04]  /*65cb0*/  LDL.LU R9, [R1+0xa4] ;  /* 0x0000a40001097983 */ /* 0x000ee80000300800 */
[----:B-1----:R-:W3:Y:S04]  /*65cc0*/  LDL.LU R10, [R1+0xa8] ;  /* 0x0000a800010a7983 */ /* 0x002ee80000300800 */
[----:B------:R-:W3:Y:S04]  /*65cd0*/  LDL.LU R11, [R1+0xac] ;  /* 0x0000ac00010b7983 */ /* 0x000ee80000300800 */
[----:B------:R0:W-:Y:S01]  /*65ce0*/  STL [R1+0x4378], R0 ;  /* 0x0043780001007387 */ /* 0x0001e20000100800 */
[C---:B--2---:R-:W-:Y:S08]  /*65cf0*/  HMMA.16816.F32 R20, R28.reuse, R12, R20 ;  /* 0x0000000c1c14723c */ /* 0x044ff00000001814 */
[C---:B----4-:R-:W-:Y:S11]  /*65d00*/  HMMA.16816.F32 R12, R28.reuse, R14, R16 ;  /* 0x0000000e1c0c723c */ /* 0x050ff60000001810 */
[----:B------:R-:W-:Y:S04]  /*65d10*/  STL.64 [R1+0x160], R20 ;  /* 0x0001601401007387 */ /* 0x000fe80000100a00 */
[----:B------:R1:W-:Y:S04]  /*65d20*/  STL.64 [R1+0x168], R22 ;  /* 0x0001681601007387 */ /* 0x0003e80000100a00 */
[----:B0-----:R-:W-:Y:S01]  /*65d30*/  IMAD.MOV.U32 R0, RZ, RZ, R15 ;  /* 0x000000ffff007224 */ /* 0x001fe200078e000f */
[----:B-1----:R-:W2:Y:S04]  /*65d40*/  LDL.LU.64 R22, [R1+0x4b80] ;  /* 0x004b800001167983 */ /* 0x002ea80000300a00 */
[----:B------:R-:W4:Y:S04]  /*65d50*/  LDL.LU.64 R20, [R1+0x4b78] ;  /* 0x004b780001147983 */ /* 0x000f280000300a00 */
[----:B------:R-:W3:Y:S04]  /*65d60*/  LDL.LU.64 R18, [R1+0x4b70] ;  /* 0x004b700001127983 */ /* 0x000ee80000300a00 */
[----:B------:R-:W2:Y:S04]  /*65d70*/  LDL.LU.64 R16, [R1+0x4b68] ;  /* 0x004b680001107983 */ /* 0x000ea80000300a00 */
[----:B------:R0:W-:Y:S04]  /*65d80*/  STL.64 [R1+0x140], R12 ;  /* 0x0001400c01007387 */ /* 0x0001e80000100a00 */
[----:B------:R1:W-:Y:S04]  /*65d90*/  STL [R1+0x148], R14 ;  /* 0x0001480e01007387 */ /* 0x0003e80000100800 */
[----:B0-----:R-:W2:Y:S04]  /*65da0*/  LDL.LU R12, [R1+0xd0] ;  /* 0x0000d000010c7983 */ /* 0x001ea80000300800 */
[----:B------:R-:W2:Y:S04]  /*65db0*/  LDL.LU R13, [R1+0xd4] ;  /* 0x0000d400010d7983 */ /* 0x000ea80000300800 */
[----:B-1----:R-:W2:Y:S04]  /*65dc0*/  LDL.LU R14, [R1+0xd8] ;  /* 0x0000d800010e7983 */ /* 0x002ea80000300800 */
[----:B------:R-:W2:Y:S04]  /*65dd0*/  LDL.LU R15, [R1+0xdc] ;  /* 0x0000dc00010f7983 */ /* 0x000ea80000300800 */
[----:B------:R0:W-:Y:S01]  /*65de0*/  STL [R1+0x43c0], R0 ;  /* 0x0043c00001007387 */ /* 0x0001e20000100800 */
[----:B------:R-:W-:Y:S01]  /*65df0*/  IMAD R2, R51, 0x100, R50 ;  /* 0x0000010033027824 */ /* 0x000fe200078e0232 */
[C---:B---3--:R-:W-:Y:S08]  /*65e00*/  HMMA.16816.F32 R8, R28.reuse, R18, R8 ;  /* 0x000000121c08723c */ /* 0x048ff00000001808 */
[----:B--2---:R-:W-:Y:S11]  /*65e10*/  HMMA.16816.F32 R12, R28, R16, R12 ;  /* 0x000000101c0c723c */ /* 0x004ff6000000180c */
[----:B------:R-:W-:Y:S01]  /*65e20*/  STL.64 [R1+0xd0], R8 ;  /* 0x0000d00801007387 */ /* 0x000fe20000100a00 */
[----:B0-----:R-:W-:-:S07]  /*65e30*/  IMAD.MOV.U32 R0, RZ, RZ, R11 ;  /* 0x000000ffff007224 */ /* 0x001fce00078e000b */
[----:B------:R-:W-:Y:S04]  /*65e40*/  STL.64 [R1+0x100], R12 ;  /* 0x0001000c01007387 */ /* 0x000fe80000100a00 */
[----:B------:R-:W-:Y:S04]  /*65e50*/  STL.64 [R1+0x108], R14 ;  /* 0x0001080e01007387 */ /* 0x000fe80000100a00 */
[----:B------:R4:W-:Y:S02]  /*65e60*/  STL [R1+0xd8], R10 ;  /* 0x0000d80a01007387 */ /* 0x0009e40000100800 */
[C---:B----4-:R-:W-:Y:S08]  /*65e70*/  HMMA.16816.F32 R8, R28.reuse, R20, R4 ;  /* 0x000000141c08723c */ /* 0x050ff00000001804 */
[----:B------:R-:W-:Y:S01]  /*65e80*/  HMMA.16816.F32 R4, R28, R22, R36 ;  /* 0x000000161c04723c */ /* 0x000fe20000001824 */
[----:B------:R-:W-:-:S15]  /*65e90*/  STL [R1+0x43c4], R0 ;  /* 0x0043c40001007387 */ /* 0x000fde0000100800 */
[----:B------:R-:W-:-:S03]  /*65ea0*/  NOP ;  /* 0x0000000000007918 */ /* 0x000fc60000000000 */
[----:B------:R-:W-:Y:S04]  /*65eb0*/  STL.64 [R1+0xa0], R4 ;  /* 0x0000a00401007387 */ /* 0x000fe80000100a00 */
[----:B------:R-:W-:Y:S04]  /*65ec0*/  STL.64 [R1+0xb0], R8 ;  /* 0x0000b00801007387 */ /* 0x000fe80000100a00 */
[----:B------:R0:W-:Y:S02]  /*65ed0*/  STL.64 [R1+0xb8], R10 ;  /* 0x0000b80a01007387 */ /* 0x0001e40000100a00 */
[C---:B0-----:R-:W-:Y:S01]  /*65ee0*/  HMMA.16816.F32 R8, R28.reuse, R24, R40 ;  /* 0x000000181c08723c */ /* 0x041fe20000001828 */
[----:B------:R-:W-:Y:S01]  /*65ef0*/  IMAD.MOV.U32 R0, RZ, RZ, R7 ;  /* 0x000000ffff007224 */ /* 0x000fe200078e0007 */
[----:B------:R0:W-:Y:S04]  /*65f00*/  STL [R1+0xa8], R6 ;  /* 0x0000a80601007387 */ /* 0x0001e80000100800 */
[----:B------:R-:W-:Y:S02]  /*65f10*/  STL [R1+0x43f8], R0 ;  /* 0x0043f80001007387 */ /* 0x000fe40000100800 */
[C---:B0-----:R-:W-:Y:S11]  /*65f20*/  HMMA.16816.F32 R4, R28.reuse, R26, R44 ;  /* 0x0000001a1c04723c */ /* 0x041ff6000000182c */
[----:B------:R-:W-:Y:S04]  /*65f30*/  STL.64 [R1+0x80], R8 ;  /* 0x0000800801007387 */ /* 0x000fe80000100a00 */
[----:B------:R0:W-:Y:S02]  /*65f40*/  STL.64 [R1+0x88], R10 ;  /* 0x0000880a01007387 */ /* 0x0001e40000100a00 */
[----:B0-----:R-:W-:Y:S02]  /*65f50*/  HMMA.16816.F32 R8, R28, R32, R56 ;  /* 0x000000201c08723c */ /* 0x001fe40000001838 */
        /* <DEDUP_REMOVED lines=24> */
[----:B------:R-:W2:Y:S04]  /*660e0*/  LDL R22, [R1+0x1228] ;  /* 0x0012280001167983 */ /* 0x000ea80000100800 */
[----:B------:R-:W3:Y:S04]  /*660f0*/  LDL R23, [R1+0x122c] ;  /* 0x00122c0001177983 */ /* 0x000ee80000100800 */
[----:B------:R-:W4:Y:S04]  /*66100*/  LDL R20, [R1+0x1238] ;  /* 0x0012380001147983 */ /* 0x000f280000100800 */
[----:B------:R-:W4:Y:S04]  /*66110*/  LDL.LU R24, [R1+0x60] ;  /* 0x0000600001187983 */ /* 0x000f280000300800 */
[----:B------:R-:W4:Y:S04]  /*66120*/  LDL.LU R25, [R1+0x64] ;  /* 0x0000640001197983 */ /* 0x000f280000300800 */
[----:B------:R-:W4:Y:S04]  /*66130*/  LDL.LU R26, [R1+0x68] ;  /* 0x00006800011a7983 */ /* 0x000f280000300800 */
[----:B------:R-:W4:Y:S04]  /*66140*/  LDL.LU R27, [R1+0x6c] ;  /* 0x00006c00011b7983 */ /* 0x000f280000300800 */
[----:B------:R-:W4:Y:S04]  /*66150*/  LDL R21, [R1+0x123c] ;  /* 0x00123c0001157983 */ /* 0x000f280000100800 */
[----:B------:R-:W4:Y:S04]  /*66160*/  LDL R6, [R1+0x1248] ;  /* 0x0012480001067983 */ /* 0x000f280000100800 */
[----:B------:R-:W4:Y:S04]  /*66170*/  LDL R7, [R1+0x124c] ;  /* 0x00124c0001077983 */ /* 0x000f280000100800 */
[----:B------:R-:W4:Y:S04]  /*66180*/  LDL R34, [R1+0x1258] ;  /* 0x0012580001227983 */ /* 0x000f280000100800 */
[----:B------:R-:W4:Y:S01]  /*66190*/  LDL R35, [R1+0x125c] ;  /* 0x00125c0001237983 */ /* 0x000f220000100800 */
[----:B------:R-:W-:-:S03]  /*661a0*/  IMAD R5, R61, 0x100, R60 ;  /* 0x000001003d057824 */ /* 0x000fc600078e023c */
[----:B------:R-:W4:Y:S04]  /*661b0*/  LDL R60, [R1+0x1268] ;  /* 0x00126800013c7983 */ /* 0x000f280000100800 */
[----:B------:R-:W4:Y:S04]  /*661c0*/  LDL R61, [R1+0x126c] ;  /* 0x00126c00013d7983 */ /* 0x000f280000100800 */
[----:B------:R-:W4:Y:S04]  /*661d0*/  LDL R58, [R1+0x1278] ;  /* 0x00127800013a7983 */ /* 0x000f280000100800 */
[----:B------:R-:W4:Y:S04]  /*661e0*/  LDL.LU R36, [R1+0x110] ;  /* 0x0001100001247983 */ /* 0x000f280000300800 */
[----:B------:R-:W4:Y:S04]  /*661f0*/  LDL.LU R37, [R1+0x114] ;  /* 0x0001140001257983 */ /* 0x000f280000300800 */
[----:B------:R-:W4:Y:S04]  /*66200*/  LDL.LU R38, [R1+0x118] ;  /* 0x0001180001267983 */ /* 0x000f280000300800 */
[----:B------:R-:W4:Y:S04]  /*66210*/  LDL.LU R39, [R1+0x11c] ;  /* 0x00011c0001277983 */ /* 0x000f280000300800 */
        /* <DEDUP_REMOVED lines=10> */
[----:B------:R-:W-:Y:S01]  /*662c0*/  IMAD R3, R53, 0x100, R52 ;  /* 0x0000010035037824 */ /* 0x000fe200078e0234 */
[----:B------:R-:W-:-:S02]  /*662d0*/  F2FP.F16.E5M2.UNPACK_B R28, R2 ;  /* 0x00000002ff1c723e */ /* 0x000fc400020004ff */
[----:B------:R-:W-:Y:S01]  /*662e0*/  F2FP.F16.E5M2.UNPACK_B R30, R4 ;  /* 0x00000004ff1e723e */ /* 0x000fe200020004ff */
[----:B------:R-:W4:Y:S01]  /*662f0*/  LDL R52, [R1+0x12a8] ;  /* 0x0012a80001347983 */ /* 0x000f220000100800 */
[----:B------:R-:W-:Y:S02]  /*66300*/  F2FP.F16.E5M2.UNPACK_B R29, R3 ;  /* 0x00000003ff1d723e */ /* 0x000fe400020004ff */
[----:B------:R-:W-:Y:S01]  /*66310*/  F2FP.F16.E5M2.UNPACK_B R31, R5 ;  /* 0x00000005ff1f723e */ /* 0x000fe200020004ff */
[----:B------:R-:W4:Y:S01]  /*66320*/  LDL R53, [R1+0x12ac] ;  /* 0x0012ac0001357983 */ /* 0x000f220000100800 */
[----:B--2---:R-:W-:Y:S02]  /*66330*/  F2FP.F16.E5M2.UNPACK_B R22, R22 ;  /* 0x00000016ff16723e */ /* 0x004fe400020004ff */
[----:B---3--:R-:W-:Y:S02]  /*66340*/  F2FP.F16.E5M2.UNPACK_B R23, R23 ;  /* 0x00000017ff17723e */ /* 0x008fe400020004ff */
[----:B----4-:R-:W-:-:S05]  /*66350*/  F2FP.F16.E5M2.UNPACK_B R2, R20 ;  /* 0x00000014ff02723e */ /* 0x010fca00020004ff */
[----:B------:R-:W-:Y:S01]  /*66360*/  HMMA.16816.F32 R24, R28, R22, R24 ;  /* 0x000000161c18723c */ /* 0x000fe20000001818 */
[----:B------:R-:W-:-:S07]  /*66370*/  F2FP.F16.E5M2.UNPACK_B R3, R21 ;  /* 0x00000015ff03723e */ /* 0x000fce00020004ff */
[----:B------:R-:W-:Y:S01]  /*66380*/  HMMA.16816.F32 R16, R28, R2, R16 ;  /* 0x000000021c10723c */ /* 0x000fe20000001810 */
[----:B------:R-:W-:Y:S01]  /*66390*/  STL.64 [R1+0x18], R22 ;  /* 0x0000181601007387 */ /* 0x000fe20000100a00 */
[----:B------:R-:W-:Y:S02]  /*663a0*/  F2FP.F16.E5M2.UNPACK_B R4, R6 ;  /* 0x00000006ff04723e */ /* 0x000fe400020004ff */
[----:B------:R-:W-:-:S07]  /*663b0*/  F2FP.F16.E5M2.UNPACK_B R5, R7 ;  /* 0x00000007ff05723e */ /* 0x000fce00020004ff */
[----:B------:R-:W-:Y:S04]  /*663c0*/  STL.64 [R1+0x40], R24 ;  /* 0x0000401801007387 */ /* 0x000fe80000100a00 */
[----:B------:R-:W-:Y:S04]  /*663d0*/  STL.64 [R1+0x48], R26 ;  /* 0x0000481a01007387 */ /* 0x000fe80000100a00 */
[----:B------:R-:W-:Y:S04]  /*663e0*/  STL.64 [R1+0x10], R2 ;  /* 0x0000100201007387 */ /* 0x000fe80000100a00 */
[----:B------:R-:W-:Y:S04]  /*663f0*/  STL.64 [R1+0x70], R16 ;  /* 0x0000701001007387 */ /* 0x000fe80000100a00 */
[----:B------:R-:W-:Y:S04]  /*66400*/  STL.64 [R1+0x78], R18 ;  /* 0x0000781201007387 */ /* 0x000fe80000100a00 */
[----:B------:R0:W-:Y:S02]  /*66410*/  STL.64 [R1+0x8], R4 ;  /* 0x0000080401007387 */ /* 0x0001e40000100a00 */
[----:B0-----:R-:W-:Y:S01]  /*66420*/  HMMA.16816.F32 R4, R28, R4, R12 ;  /* 0x000000041c04723c */ /* 0x001fe2000000180c */
[----:B------:R-:W-:-:S02]  /*66430*/  F2FP.F16.E5M2.UNPACK_B R2, R34 ;  /* 0x00000022ff02723e */ /* 0x000fc400020004ff */
[----:B------:R-:W-:-:S15]  /*66440*/  F2FP.F16.E5M2.UNPACK_B R3, R35 ;  /* 0x00000023ff03723e */ /* 0x000fde00020004ff */
[----:B------:R-:W-:Y:S01]  /*66450*/  NOP ;  /* 0x0000000000007918 */ /* 0x000fe20000000000 */
[----:B------:R-:W-:Y:S04]  /*66460*/  STL.64 [R1+0x90], R4 ;  /* 0x0000900401007387 */ /* 0x000fe80000100a00 */
[----:B------:R0:W-:Y:S02]  /*66470*/  STL.64 [R1+0x98], R6 ;  /* 0x0000980601007387 */ /* 0x0001e40000100a00 */
[----:B0-----:R-:W-:Y:S01]  /*66480*/  HMMA.16816.F32 R4, R28, R2, R8 ;  /* 0x000000021c04723c */ /* 0x001fe20000001808 */
[----:B------:R-:W-:Y:S02]  /*66490*/  F2FP.F16.E5M2.UNPACK_B R60, R60 ;  /* 0x0000003cff3c723e */ /* 0x000fe400020004ff */
[----:B------:R-:W-:Y:S01]  /*664a0*/  F2FP.F16.E5M2.UNPACK_B R61, R61 ;  /* 0x0000003dff3d723e */ /* 0x000fe200020004ff */
[----:B------:R-:W-:-:S15]  /*664b0*/  STL.64 [R1], R2 ;  /* 0x0000000201007387 */ /* 0x000fde0000100a00 */
[----:B------:R-:W-:Y:S04]  /*664c0*/  STL.64 [R1+0xc0], R4 ;  /* 0x0000c00401007387 */ /* 0x000fe80000100a00 */
[----:B------:R0:W-:Y:S02]  /*664d0*/  STL.64 [R1+0xc8], R6 ;  /* 0x0000c80601007387 */ /* 0x0001e40000100a00 */
[C---:B0-----:R-:W-:Y:S01]  /*664e0*/  HMMA.16816.F32 R4, R28.reuse, R60, R36 ;  /* 0x0000003c1c04723c */ /* 0x041fe20000001824 */
[----:B------:R-:W-:Y:S02]  /*664f0*/  F2FP.F16.E5M2.UNPACK_B R58, R58 ;  /* 0x0000003aff3a723e */ /* 0x000fe400020004ff */
[----:B------:R-:W-:Y:S01]  /*66500*/  F2FP.F16.E5M2.UNPACK_B R59, R59 ;  /* 0x0000003bff3b723e */ /* 0x000fe200020004ff */
[----:B------:R-:W-:Y:S04]  /*66510*/  STL [R1+0x4b54], R60 ;  /* 0x004b543c01007387 */ /* 0x000fe80000100800 */
[----:B------:R-:W-:Y:S11]  /*66520*/  STL [R1+0x4b50], R61 ;  /* 0x004b503d01007387 */ /* 0x000ff60000100800 */
        /* <DEDUP_REMOVED lines=8> */
[C---:B0-----:R-:W-:Y:S01]  /*665b0*/  HMMA.16816.F32 R4, R28.reuse, R56, R44 ;  /* 0x000000381c04723c */ /* 0x041fe2000000182c */
[----:B------:R-:W-:Y:S02]  /*665c0*/  F2FP.F16.E5M2.UNPACK_B R54, R54 ;  /* 0x00000036ff36723e */ /* 0x000fe400020004ff */
[----:B------:R-:W-:Y:S01]  /*665d0*/  F2FP.F16.E5M2.UNPACK_B R55, R55 ;  /* 0x00000037ff37723e */ /* 0x000fe200020004ff */
[----:B------:R-:W-:Y:S04]  /*665e0*/  STL.64 [R1+0x4ae8], R58 ;  /* 0x004ae83a01007387 */ /* 0x000fe80000100a00 */
[----:B------:R-:W-:Y:S11]  /*665f0*/  STL.64 [R1+0x4ae0], R56 ;  /* 0x004ae03801007387 */ /* 0x000ff60000100a00 */
[----:B------:R-:W-:Y:S04]  /*66600*/  STL.64 [R1+0x190], R4 ;  /* 0x0001900401007387 */ /* 0x000fe80000100a00 */
[----:B------:R0:W-:Y:S04]  /*66610*/  STL.64 [R1+0x198], R6 ;  /* 0x0001980601007387 */ /* 0x0001e80000100a00 */
[----:B------:R-:W2:Y:S01]  /*66620*/  LDL.LU R12, [R1+0x310] ;  /* 0x00031000010c7983 */ /* 0x000ea20000300800 */
[----:B0-----:R-:W-:-:S15]  /*66630*/  HMMA.16816.F32 R4, R28, R54, R48 ;  /* 0x000000361c04723c */ /* 0x001fde0000001830 */
[----:B------:R-:W-:-:S04]  /*66640*/  NOP ;  /* 0x0000000000007918 */ /* 0x000fc80000000000 */
        /* <DEDUP_REMOVED lines=17> */
[----:B------:R-:W2:Y:S04]  /*66760*/  LDL R50, [R1+0x12b8] ;  /* 0x0012b80001327983 */ /* 0x000ea80000100800 */
[----:B0-----:R-:W3:Y:S04]  /*66770*/  LDL.LU R4, [R1+0x1c0] ;  /* 0x0001c00001047983 */ /* 0x001ee80000300800 */
[----:B------:R-:W3:Y:S04]  /*66780*/  LDL.LU R5, [R1+0x1c4] ;  /* 0x0001c40001057983 */ /* 0x000ee80000300800 */
[----:B-1----:R-:W3:Y:S04]  /*66790*/  LDL.LU R6, [R1+0x1c8] ;  /* 0x0001c80001067983 */ /* 0x002ee80000300800 */
[----:B------:R-:W3:Y:S04]  /*667a0*/  LDL.LU R7, [R1+0x1cc] ;  /* 0x0001cc0001077983 */ /* 0x000ee80000300800 */
[----:B------:R-:W3:Y:S04]  /*667b0*/  LDL R51, [R1+0x12bc] ;  /* 0x0012bc0001337983 */ /* 0x000ee80000100800 */
[----:B------:R-:W4:Y:S04]  /*667c0*/  LDL R48, [R1+0x12c8] ;  /* 0x0012c80001307983 */ /* 0x000f280000100800 */
[----:B------:R-:W4:Y:S04]  /*667d0*/  LDL R49, [R1+0x12cc] ;  /* 0x0012cc0001317983 */ /* 0x000f280000100800 */
        /* <DEDUP_REMOVED lines=22> */
[----:B------:R-:W-:-:S02]  /*66940*/  F2FP.F16.E5M2.UNPACK_B R52, R52 ;  /* 0x00000034ff34723e */ /* 0x000fc400020004ff */
[----:B------:R-:W-:Y:S01]  /*66950*/  F2FP.F16.E5M2.UNPACK_B R53, R53 ;  /* 0x00000035ff35723e */ /* 0x000fe200020004ff */
[----:B------:R-:W4:Y:S04]  /*66960*/  LDL R36, [R1+0x1328] ;  /* 0x0013280001247983 */ /* 0x000f280000100800 */
[----:B------:R-:W4:Y:S04]  /*66970*/  LDL R37, [R1+0x132c] ;  /* 0x00132c0001257983 */ /* 0x000f280000100800 */
[----:B------:R-:W-:Y:S04]  /*66980*/  STL.64 [R1+0x4ac8], R54 ;  /* 0x004ac83601007387 */ /* 0x000fe80000100a00 */
[----:B------:R-:W-:Y:S01]  /*66990*/  STL.64 [R1+0x4ac0], R52 ;  /* 0x004ac03401007387 */ /* 0x000fe20000100a00 */
[----:B--2---:R-:W-:Y:S01]  /*669a0*/  F2FP.F16.E5M2.UNPACK_B R50, R50 ;  /* 0x00000032ff32723e */ /* 0x004fe200020004ff */
[----:B------:R-:W-:Y:S01]  /*669b0*/  HMMA.16816.F32 R56, R28, R52, R56 ;  /* 0x000000341c38723c */ /* 0x000fe20000001838 */
[----:B---3--:R-:W-:-:S07]  /*669c0*/  F2FP.F16.E5M2.UNPACK_B R51, R51 ;  /* 0x00000033ff33723e */ /* 0x008fce00020004ff */
[----:B------:R-:W-:Y:S01]  /*669d0*/  HMMA.16816.F32 R4, R28, R50, R4 ;  /* 0x000000321c04723c */ /* 0x000fe20000001804 */
[----:B----4-:R-:W-:Y:S02]  /*669e0*/  F2FP.F16.E5M2.UNPACK_B R48, R48 ;  /* 0x00000030ff30723e */ /* 0x010fe400020004ff */
[----:B------:R-:W-:-:S08]  /*669f0*/  F2FP.F16.E5M2.UNPACK_B R49, R49 ;  /* 0x00000031ff31723e */ /* 0x000fd000020004ff */
[----:B------:R-:W-:Y:S04]  /*66a00*/  STL.64 [R1+0x1d0], R56 ;  /* 0x0001d03801007387 */ /* 0x000fe80000100a00 */
[----:B------:R-:W-:Y:S04]  /*66a10*/  STL.64 [R1+0x1d8], R58 ;  /* 0x0001d83a01007387 */ /* 0x000fe80000100a00 */
[----:B------:R-:W-:Y:S04]  /*66a20*/  STL.64 [R1+0x1f0], R4 ;  /* 0x0001f00401007387 */ /* 0x000fe80000100a00 */
[----:B------:R0:W-:Y:S02]  /*66a30*/  STL.64 [R1+0x1f8], R6 ;  /* 0x0001f80601007387 */ /* 0x0001e40000100a00 */
[----:B0-----:R-:W-:Y:S01]  /*66a40*/  HMMA.16816.F32 R4, R28, R48, R32 ;  /* 0x000000301c04723c */ /* 0x001fe20000001820 */
[----:B------:R-:W-:-:S02]  /*66a50*/  F2FP.F16.E5M2.UNPACK_B R46, R46 ;  /* 0x0000002eff2e723e */ /* 0x000fc400020004ff */
[----:B------:R-:W-:Y:S01]  /*66a60*/  F2FP.F16.E5M2.UNPACK_B R47, R47 ;  /* 0x0000002fff2f723e */ /* 0x000fe200020004ff */
[----:B------:R-:W-:Y:S04]  /*66a70*/  STL.64 [R1+0x4aa8], R50 ;  /* 0x004aa83201007387 */ /* 0x000fe80000100a00 */
[----:B------:R-:W-:Y:S11]  /*66a80*/  STL.64 [R1+0x4aa0], R48 ;  /* 0x004aa03001007387 */ /* 0x000ff60000100a00 */
        /* <DEDUP_REMOVED lines=31> */
[----:B------:R-:W-:Y:S04]  /*66c80*/  STL.64 [R1+0x2c0], R4 ;  /* 0x0002c00401007387 */ /* 0x000fe80000100a00 */
[----:B------:R-:W-:Y:S04]  /*66c90*/  STL.64 [R1+0x2c8], R6 ;  /* 0x0002c80601007387 */ /* 0x000fe80000100a00 */
[----:B------:R-:W2:Y:S04]  /*66ca0*/  LDL.LU R21, [R1+0x1144] ;  /* 0x0011440001157983 */ /* 0x000ea80000300800 */
[----:B------:R-:W3:Y:S04]  /*66cb0*/  LDL.LU R22, [R1+0x1148] ;  /* 0x0011480001167983 */ /* 0x000ee80000300800 */
        /* <DEDUP_REMOVED lines=15> */
[----:B------:R-:W-:-:S02]  /*66db0*/  F2FP.F16.E5M2.UNPACK_B R36, R36 ;  /* 0x00000024ff24723e */ /* 0x000fc400020004ff */
[----:B------:R-:W-:Y:S01]  /*66dc0*/  F2FP.F16.E5M2.UNPACK_B R37, R37 ;  /* 0x00000025ff25723e */ /* 0x000fe200020004ff */
[----:B------:R-:W2:Y:S04]  /*66dd0*/  LDL R34, [R1+0x1338] ;  /* 0x0013380001227983 */ /* 0x000ea80000100800 */
[----:B------:R-:W2:Y:S04]  /*66de0*/  LDL.LU R40, [R1+0x10c0] ;  /* 0x0010c00001287983 */ /* 0x000ea80000300800 */
[----:B------:R-:W2:Y:S04]  /*66df0*/  LDL.LU R41, [R1+0x10c4] ;  /* 0x0010c40001297983 */ /* 0x000ea80000300800 */
[----:B------:R-:W2:Y:S04]  /*66e00*/  LDL.LU R42, [R1+0x10c8] ;  /* 0x0010c800012a7983 */ /* 0x000ea80000300800 */
[----:B------:R-:W2:Y:S04]  /*66e10*/  LDL.LU R43, [R1+0x10cc] ;  /* 0x0010cc00012b7983 */ /* 0x000ea80000300800 */
[----:B------:R-:W2:Y:S04]  /*66e20*/  LDL R35, [R1+0x133c] ;  /* 0x00133c0001237983 */ /* 0x000ea80000100800 */
[----:B------:R-:W2:Y:S04]  /*66e30*/  LDL R0, [R1+0x1348] ;  /* 0x0013480001007983 */ /* 0x000ea80000100800 */
[----:B------:R-:W2:Y:S04]  /*66e40*/  LDL R18, [R1+0x134c] ;  /* 0x00134c0001127983 */ /* 0x000ea80000100800 */
[----:B------:R-:W2:Y:S04]  /*66e50*/  LDL R19, [R1+0x1358] ;  /* 0x0013580001137983 */ /* 0x000ea80000100800 */
[----:B------:R-:W2:Y:S04]  /*66e60*/  LDL R16, [R1+0x135c] ;  /* 0x00135c0001107983 */ /* 0x000ea80000100800 */
        /* <DEDUP_REMOVED lines=8> */
[----:B------:R-:W3:Y:S04]  /*66ef0*/  LDL R10, [R1+0x1388] ;  /* 0x00138800010a7983 */ /* 0x000ee80000100800 */
[----:B------:R-:W3:Y:S04]  /*66f00*/  LDL.LU R52, [R1+0x10f0] ;  /* 0x0010f00001347983 */ /* 0x000ee80000300800 */
[----:B------:R-:W3:Y:S04]  /*66f10*/  LDL.LU R53, [R1+0x10f4] ;  /* 0x0010f40001357983 */ /* 0x000ee80000300800 */
[----:B------:R-:W3:Y:S04]  /*66f20*/  LDL.LU R54, [R1+0x10f8] ;  /* 0x0010f80001367983 */ /* 0x000ee80000300800 */
[----:B------:R-:W3:Y:S04]  /*66f30*/  LDL.LU R55, [R1+0x10fc] ;  /* 0x0010fc0001377983 */ /* 0x000ee80000300800 */
[----:B------:R-:W3:Y:S04]  /*66f40*/  LDL R11, [R1+0x138c] ;  /* 0x00138c00010b7983 */ /* 0x000ee80000100800 */
[----:B------:R-:W3:Y:S04]  /*66f50*/  LDL R12, [R1+0x1398] ;  /* 0x00139800010c7983 */ /* 0x000ee80000100800 */
[----:B------:R-:W3:Y:S04]  /*66f60*/  LDL R13, [R1+0x139c] ;  /* 0x00139c00010d7983 */ /* 0x000ee80000100800 */
[----:B------:R-:W3:Y:S04]  /*66f70*/  LDL R14, [R1+0x13a8] ;  /* 0x0013a800010e7983 */ /* 0x000ee80000100800 */
[----:B------:R-:W3:Y:S04]  /*66f80*/  LDL.LU R24, [R1+0x1130] ;  /* 0x0011300001187983 */ /* 0x000ee80000300800 */
[----:B------:R-:W3:Y:S04]  /*66f90*/  LDL.LU R25, [R1+0x1134] ;  /* 0x0011340001197983 */ /* 0x000ee80000300800 */
[----:B------:R-:W3:Y:S04]  /*66fa0*/  LDL.LU R26, [R1+0x1138] ;  /* 0x00113800011a7983 */ /* 0x000ee80000300800 */
[----:B------:R-:W3:Y:S04]  /*66fb0*/  LDL.LU R27, [R1+0x113c] ;  /* 0x00113c00011b7983 */ /* 0x000ee80000300800 */
[----:B------:R-:W3:Y:S04]  /*66fc0*/  LDL R15, [R1+0x13ac] ;  /* 0x0013ac00010f7983 */ /* 0x000ee80000100800 */
[----:B------:R-:W3:Y:S01]  /*66fd0*/  LDL R17, [R1+0x13b8] ;  /* 0x0013b80001117983 */ /* 0x000ee20000100800 */
        /* <DEDUP_REMOVED lines=8> */
[----:B0-----:R-:W4:Y:S04]  /*67060*/  LDL.LU R36, [R1+0x2e0] ;  /* 0x0002e00001247983 */ /* 0x001f280000300800 */
[----:B------:R-:W4:Y:S04]  /*67070*/  LDL.LU R37, [R1+0x2e4] ;  /* 0x0002e40001257983 */ /* 0x000f280000300800 */
[----:B------:R-:W4:Y:S04]  /*67080*/  LDL.LU R38, [R1+0x2e8] ;  /* 0x0002e80001267983 */ /* 0x000f280000300800 */
[----:B------:R-:W4:Y:S01]  /*67090*/  LDL.LU R39, [R1+0x2ec] ;  /* 0x0002ec0001277983 */ /* 0x000f220000300800 */
[----:B--2---:R-:W-:-:S02]  /*670a0*/  F2FP.F16.E5M2.UNPACK_B R34, R34 ;  /* 0x00000022ff22723e */ /* 0x004fc400020004ff */
[----:B------:R-:W-:Y:S02]  /*670b0*/  F2FP.F16.E5M2.UNPACK_B R35, R35 ;  /* 0x00000023ff23723e */ /* 0x000fe400020004ff */
[----:B------:R-:W-:Y:S02]  /*670c0*/  F2FP.F16.E5M2.UNPACK_B R2, R0 ;  /* 0x00000000ff02723e */ /* 0x000fe400020004ff */
[----:B------:R-:W-:Y:S02]  /*670d0*/  F2FP.F16.E5M2.UNPACK_B R3, R18 ;  /* 0x00000012ff03723e */ /* 0x000fe400020004ff */
[----:B------:R-:W-:Y:S02]  /*670e0*/  F2FP.F16.E5M2.UNPACK_B R4, R19 ;  /* 0x00000013ff04723e */ /* 0x000fe400020004ff */
[----:B------:R-:W-:Y:S02]  /*670f0*/  F2FP.F16.E5M2.UNPACK_B R5, R16 ;  /* 0x00000010ff05723e */ /* 0x000fe400020004ff */
[----:B------:R-:W-:-:S02]  /*67100*/  F2FP.F16.E5M2.UNPACK_B R6, R6 ;  /* 0x00000006ff06723e */ /* 0x000fc400020004ff */
[----:B------:R-:W-:Y:S02]  /*67110*/  F2FP.F16.E5M2.UNPACK_B R7, R7 ;  /* 0x00000007ff07723e */ /* 0x000fe400020004ff */
[----:B------:R-:W-:Y:S02]  /*67120*/  F2FP.F16.E5M2.UNPACK_B R8, R8 ;  /* 0x00000008ff08723e */ /* 0x000fe400020004ff */
[----:B------:R-:W-:Y:S02]  /*67130*/  F2FP.F16.E5M2.UNPACK_B R9, R9 ;  /* 0x00000009ff09723e */ /* 0x000fe400020004ff */
[----:B---3--:R-:W-:Y:S02]  /*67140*/  F2FP.F16.E5M2.UNPACK_B R10, R10 ;  /* 0x0000000aff0a723e */ /* 0x008fe400020004ff */
[----:B------:R-:W-:Y:S02]  /*67150*/  F2FP.F16.E5M2.UNPACK_B R11, R11 ;  /* 0x0000000bff0b723e */ /* 0x000fe400020004ff */
[----:B------:R-:W-:-:S02]  /*67160*/  F2FP.F16.E5M2.UNPACK_B R12, R12 ;  /* 0x0000000cff0c723e */ /* 0x000fc400020004ff */
[----:B------:R-:W-:Y:S02]  /*67170*/  F2FP.F16.E5M2.UNPACK_B R13, R13 ;  /* 0x0000000dff0d723e */ /* 0x000fe400020004ff */
[----:B------:R-:W-:Y:S02]  /*67180*/  F2FP.F16.E5M2.UNPACK_B R14, R14 ;  /* 0x0000000eff0e723e */ /* 0x000fe400020004ff */
[----:B------:R-:W-:Y:S02]  /*67190*/  F2FP.F16.E5M2.UNPACK_B R15, R15 ;  /* 0x0000000fff0f723e */ /* 0x000fe400020004ff */
[----:B------:R-:W-:Y:S01]  /*671a0*/  F2FP.F16.E5M2.UNPACK_B R16, R17 ;  /* 0x00000011ff10723e */ /* 0x000fe200020004ff */
[----:B----4-:R-:W-:-:S15]  /*671b0*/  HMMA.16816.F32 R36, R28, R34, R36 ;  /* 0x000000221c24723c */ /* 0x010fde0000001824 */
[----:B------:R-:W-:-:S04]  /*671c0*/  NOP ;  /* 0x0000000000007918 */ /* 0x000fc80000000000 */
[----:B------:R-:W-:Y:S04]  /*671d0*/  STL.64 [R1+0x310], R36 ;  /* 0x0003102401007387 */ /* 0x000fe80000100a00 */
[----:B------:R0:W-:Y:S02]  /*671e0*/  STL.64 [R1+0x318], R38 ;  /* 0x0003182601007387 */ /* 0x0001e40000100a00 */
[----:B0-----:R-:W-:-:S15]  /*671f0*/  HMMA.16816.F32 R36, R28, R2, R40 ;  /* 0x000000021c24723c */ /* 0x001fde0000001828 */
[----:B------:R-:W-:-:S04]  /*67200*/  NOP ;  /* 0x0000000000007918 */ /* 0x000fc80000000000 */
[----:B------:R-:W-:Y:S04]  /*67210*/  STL.64 [R1+0x330], R36 ;  /* 0x0003302401007387 */ /* 0x000fe80000100a00 */
[----:B------:R0:W-:Y:S02]  /*67220*/  STL.64 [R1+0x338], R38 ;  /* 0x0003382601007387 */ /* 0x0001e40000100a00 */
[----:B0-----:R-:W-:-:S15]  /*67230*/  HMMA.16816.F32 R36, R28, R4, R44 ;  /* 0x000000041c24723c */ /* 0x001fde000000182c */
[----:B------:R-:W-:-:S04]  /*67240*/  NOP ;  /* 0x0000000000007918 */ /* 0x000fc80000000000 */
[----:B------:R-:W-:Y:S04]  /*67250*/  STL.64 [R1+0x350], R36 ;  /* 0x0003502401007387 */ /* 0x000fe80000100a00 */
[----:B------:R0:W-:Y:S04]  /*67260*/  STL.64 [R1+0x358], R38 ;  /* 0x0003582601007387 */ /* 0x0001e80000100a00 */
[----:B------:R-:W-:Y:S04]  /*67270*/  STL.64 [R1+0x4a88], R6 ;  /* 0x004a880601007387 */ /* 0x000fe80000100a00 */
[----:B------:R1:W-:Y:S01]  /*67280*/  STL.64 [R1+0x4a80], R4 ;  /* 0x004a800401007387 */ /* 0x0003e20000100a00 */
[C---:B0-----:R-:W-:Y:S08]  /*67290*/  HMMA.16816.F32 R36, R28.reuse, R6, R48 ;  /* 0x000000061c24723c */ /* 0x041ff00000001830 */
[C---:B-1----:R-:W-:Y:S11]  /*672a0*/  HMMA.16816.F32 R4, R28.reuse, R8, R52 ;  /* 0x000000081c04723c */ /* 0x042ff60000001834 */
[----:B------:R-:W-:Y:S04]  /*672b0*/  STL.64 [R1+0x380], R36 ;  /* 0x0003802401007387 */ /* 0x000fe80000100a00 */
[----:B------:R-:W-:Y:S04]  /*672c0*/  STL.64 [R1+0x388], R38 ;  /* 0x0003882601007387 */ /* 0x000fe80000100a00 */
[----:B------:R-:W-:Y:S04]  /*672d0*/  STL.64 [R1+0x3a0], R4 ;  /* 0x0003a00401007387 */ /* 0x000fe80000100a00 */
[----:B------:R0:W-:Y:S02]  /*672e0*/  STL.64 [R1+0x3a8], R6 ;  /* 0x0003a80601007387 */ /* 0x0001e40000100a00 */
[----:B0-----:R-:W-:Y:S02]  /*672f0*/  HMMA.16816.F32 R4, R28, R10, R56 ;  /* 0x0000000a1c04723c */ /* 0x001fe40000001838 */
[----:B------:R-:W-:Y:S04]  /*67300*/  STL.64 [R1+0x4a68], R10 ;  /* 0x004a680a01007387 */ /* 0x000fe80000100a00 */
[----:B------:R-:W-:-:S13]  /*67310*/  STL.64 [R1+0x4a60], R8 ;  /* 0x004a600801007387 */ /* 0x000fda0000100a00 */
[----:B------:R-:W-:Y:S04]  /*67320*/  STL.64 [R1+0x3d0], R4 ;  /* 0x0003d00401007387 */ /* 0x000fe80000100a00 */
[----:B------:R0:W-:Y:S02]  /*67330*/  STL.64 [R1+0x3d8], R6 ;  /* 0x0003d80601007387 */ /* 0x0001e40000100a00 */
[----:B0-----:R-:W-:-:S15]  /*67340*/  HMMA.16816.F32 R4, R28, R12, R24 ;  /* 0x0000000c1c04723c */ /* 0x001fde0000001818 */
[----:B------:R-:W-:-:S04]  /*67350*/  NOP ;  /* 0x0000000000007918 */ /* 0x000fc80000000000 */
        /* <DEDUP_REMOVED lines=23> */
[----:B------:R-:W3:Y:S04]  /*674d0*/  LDL R18, [R1+0x13c8] ;  /* 0x0013c80001127983 */ /* 0x000ee80000100800 */
[----:B------:R-:W4:Y:S04]  /*674e0*/  LDL R19, [R1+0x13cc] ;  /* 0x0013cc0001137983 */ /* 0x000f280000100800 */
[----:B------:R-:W4:Y:S04]  /*674f0*/  LDL R20, [R1+0x13d8] ;  /* 0x0013d80001147983 */ /* 0x000f280000100800 */
[----:B0-----:R-:W4:Y:S04]  /*67500*/  LDL.LU R4, [R1+0x1170] ;  /* 0x0011700001047983 */ /* 0x001f280000300800 */
[----:B------:R-:W4:Y:S04]  /*67510*/  LDL.LU R5, [R1+0x1174] ;  /* 0x0011740001057983 */ /* 0x000f280000300800 */
[----:B-1----:R-:W4:Y:S04]  /*67520*/  LDL.LU R6, [R1+0x1178] ;  /* 0x0011780001067983 */ /* 0x002f280000300800 */
        /* <DEDUP_REMOVED lines=28> */
[----:B--2---:R-:W-:-:S02]  /*676f0*/  F2FP.F16.E5M2.UNPACK_B R17, R17 ;  /* 0x00000011ff11723e */ /* 0x004fc400020004ff */
[----:B---3--:R-:W-:Y:S02]  /*67700*/  F2FP.F16.E5M2.UNPACK_B R18, R18 ;  /* 0x00000012ff12723e */ /* 0x008fe400020004ff */
[----:B----4-:R-:W-:Y:S02]  /*67710*/  F2FP.F16.E5M2.UNPACK_B R19, R19 ;  /* 0x00000013ff13723e */ /* 0x010fe400020004ff */
[----:B------:R-:W-:-:S05]  /*67720*/  F2FP.F16.E5M2.UNPACK_B R20, R20 ;  /* 0x00000014ff14723e */ /* 0x000fca00020004ff */
[----:B------:R-:W-:Y:S01]  /*67730*/  HMMA.16816.F32 R8, R28, R18, R8 ;  /* 0x000000121c08723c */ /* 0x000fe20000001808 */
[----:B------:R-:W-:-:S07]  /*67740*/  F2FP.F16.E5M2.UNPACK_B R21, R21 ;  /* 0x00000015ff15723e */ /* 0x000fce00020004ff */
[----:B------:R-:W-:Y:S01]  /*67750*/  HMMA.16816.F32 R4, R28, R20, R4 ;  /* 0x000000141c04723c */ /* 0x000fe20000001804 */
[----:B------:R-:W-:Y:S02]  /*67760*/  F2FP.F16.E5M2.UNPACK_B R22, R22 ;  /* 0x00000016ff16723e */ /* 0x000fe400020004ff */
[----:B------:R-:W-:Y:S02]  /*67770*/  F2FP.F16.E5M2.UNPACK_B R23, R23 ;  /* 0x00000017ff17723e */ /* 0x000fe400020004ff */
[----:B------:R-:W-:Y:S02]  /*67780*/  F2FP.F16.E5M2.UNPACK_B R24, R24 ;  /* 0x00000018ff18723e */ /* 0x000fe400020004ff */
[----:B------:R-:W-:Y:S02]  /*67790*/  F2FP.F16.E5M2.UNPACK_B R25, R25 ;  /* 0x00000019ff19723e */ /* 0x000fe400020004ff */
[----:B------:R-:W-:Y:S02]  /*677a0*/  F2FP.F16.E5M2.UNPACK_B R26, R26 ;  /* 0x0000001aff1a723e */ /* 0x000fe400020004ff */
[----:B------:R-:W-:-:S02]  /*677b0*/  F2FP.F16.E5M2.UNPACK_B R27, R27 ;  /* 0x0000001bff1b723e */ /* 0x000fc400020004ff */
[----:B------:R-:W-:Y:S01]  /*677c0*/  F2FP.F16.E5M2.UNPACK_B R32, R32 ;  /* 0x00000020ff20723e */ /* 0x000fe200020004ff */
[----:B------:R-:W-:-:S15]  /*677d0*/  HMMA.16816.F32 R12, R28, R16, R12 ;  /* 0x000000101c0c723c */ /* 0x000fde000000180c */
[----:B------:R-:W-:-:S04]  /*677e0*/  NOP ;  /* 0x0000000000007918 */ /* 0x000fc80000000000 */
        /* <DEDUP_REMOVED lines=14> */
[----:B------:R-:W-:-:S07]  /*678d0*/  F2FP.F16.E5M2.UNPACK_B R33, R33 ;  /* 0x00000021ff21723e */ /* 0x000fce00020004ff */
[C---:B------:R-:W-:Y:S11]  /*678e0*/  HMMA.16816.F32 R8, R28.reuse, R32, R56 ;  /* 0x000000201c08723c */ /* 0x040ff60000001838 */
        /* <DEDUP_REMOVED lines=8> */
[----:B------:R-:W-:Y:S04]  /*67970*/  STL.64 [R1+0x4b00], R32 ;  /* 0x004b002001007387 */ /* 0x000fe80000100a00 */
[----:B------:R0:W-:Y:S04]  /*67980*/  STL.64 [R1+0x530], R8 ;  /* 0x0005300801007387 */ /* 0x0001e80000100a00 */
[----:B------:R1:W-:Y:S04]  /*67990*/  STL.64 [R1+0x538], R10 ;  /* 0x0005380a01007387 */ /* 0x0003e80000100a00 */
[----:B0-----:R-:W2:Y:S04]  /*679a0*/  LDL.LU R8, [R1+0x1000] ;  /* 0x0010000001087983 */ /* 0x001ea80000300800 */
[----:B------:R-:W2:Y:S04]  /*679b0*/  LDL.LU R9, [R1+0x1004] ;  /* 0x0010040001097983 */ /* 0x000ea80000300800 */
[----:B-1----:R-:W3:Y:S04]  /*679c0*/  LDL.LU R10, [R1+0x1008] ;  /* 0x00100800010a7983 */ /* 0x002ee80000300800 */
        /* <DEDUP_REMOVED lines=15> */
[----:B------:R-:W3:Y:S04]  /*67ac0*/  LDL.LU R40, [R1+0x10a0] ;  /* 0x0010a00001287983 */ /* 0x000ee80000300800 */
[----:B------:R-:W3:Y:S04]  /*67ad0*/  LDL.LU R41, [R1+0x10a4] ;  /* 0x0010a40001297983 */ /* 0x000ee80000300800 */
[----:B------:R-:W4:Y:S04]  /*67ae0*/  LDL.LU R42, [R1+0x10a8] ;  /* 0x0010a800012a7983 */ /* 0x000f280000300800 */
[----:B------:R-:W4:Y:S01]  /*67af0*/  LDL.LU R43, [R1+0x10ac] ;  /* 0x0010ac00012b7983 */ /* 0x000f220000300800 */
[----:B------:R-:W-:-:S02]  /*67b00*/  IMAD R4, R52, 0x100, R51 ;  /* 0x0000010034047824 */ /* 0x000fc400078e0233 */
[----:B------:R-:W-:Y:S02]  /*67b10*/  IMAD R60, R60, 0x100, R53 ;  /* 0x000001003c3c7824 */ /* 0x000fe400078e0235 */
[----:B------:R-:W-:Y:S02]  /*67b20*/  IMAD R61, R61, 0x100, R54 ;  /* 0x000001003d3d7824 */ /* 0x000fe400078e0236 */
[----:B------:R-:W-:Y:S01]  /*67b30*/  IMAD R0, R0, 0x100, R55 ;  /* 0x0000010000007824 */ /* 0x000fe200078e0237 */
[----:B------:R-:W-:Y:S02]  /*67b40*/  F2FP.F16.E5M2.UNPACK_B R28, R4 ;  /* 0x00000004ff1c723e */ /* 0x000fe400020004ff */
[----:B------:R-:W-:Y:S02]  /*67b50*/  F2FP.F16.E5M2.UNPACK_B R29, R60 ;  /* 0x0000003cff1d723e */ /* 0x000fe400020004ff */
[----:B------:R-:W-:Y:S01]  /*67b60*/  F2FP.F16.E5M2.UNPACK_B R30, R61 ;  /* 0x0000003dff1e723e */ /* 0x000fe200020004ff */
[----:B----4-:R-:W-:Y:S04]  /*67b70*/  STL.64 [R1+0x4b48], R42 ;  /* 0x004b482a01007387 */ /* 0x010fe80000100a00 */
[----:B---3--:R3:W-:Y:S04]  /*67b80*/  STL.64 [R1+0x4b40], R40 ;  /* 0x004b402801007387 */ /* 0x0087e80000100a00 */
[----:B------:R-:W4:Y:S04]  /*67b90*/  LDL.LU R56, [R1+0x11c0] ;  /* 0x0011c00001387983 */ /* 0x000f280000300800 */
[----:B------:R-:W4:Y:S04]  /*67ba0*/  LDL.LU R57, [R1+0x11c4] ;  /* 0x0011c40001397983 */ /* 0x000f280000300800 */
[----:B------:R-:W4:Y:S04]  /*67bb0*/  LDL.LU R58, [R1+0x11c8] ;  /* 0x0011c800013a7983 */ /* 0x000f280000300800 */
[----:B------:R-:W4:Y:S04]  /*67bc0*/  LDL.LU R59, [R1+0x11cc] ;  /* 0x0011cc00013b7983 */ /* 0x000f280000300800 */
[----:B------:R-:W4:Y:S04]  /*67bd0*/  LDL R38, [R1] ;  /* 0x0000000001267983 */ /* 0x000f280000100800 */
[----:B------:R-:W4:Y:S04]  /*67be0*/  LDL R39, [R1+0x4] ;  /* 0x0000040001277983 */ /* 0x000f280000100800 */
[----:B------:R-:W4:Y:S04]  /*67bf0*/  LDL R36, [R1+0x8] ;  /* 0x0000080001247983 */ /* 0x000f280000100800 */
[----:B------:R-:W4:Y:S04]  /*67c00*/  LDL R37, [R1+0xc] ;  /* 0x00000c0001257983 */ /* 0x000f280000100800 */
[----:B0-----:R-:W4:Y:S04]  /*67c10*/  LDL.LU R8, [R1+0x11e0] ;  /* 0x0011e00001087983 */ /* 0x001f280000300800 */
[----:B------:R-:W4:Y:S04]  /*67c20*/  LDL.LU R9, [R1+0x11e4] ;  /* 0x0011e40001097983 */ /* 0x000f280000300800 */
[----:B------:R-:W4:Y:S04]  /*67c30*/  LDL.LU R10, [R1+0x11e8] ;  /* 0x0011e800010a7983 */ /* 0x000f280000300800 */
[----:B------:R-:W4:Y:S04]  /*67c40*/  LDL.LU R11, [R1+0x11ec] ;  /* 0x0011ec00010b7983 */ /* 0x000f280000300800 */
[----:B-1----:R-:W4:Y:S04]  /*67c50*/  LDL R18, [R1+0x10] ;  /* 0x0000100001127983 */ /* 0x002f280000100800 */
[----:B------:R-:W4:Y:S04]  /*67c60*/  LDL R19, [R1+0x14] ;  /* 0x0000140001137983 */ /* 0x000f280000100800 */
[----:B--2---:R-:W2:Y:S04]  /*67c70*/  LDL.LU R24, [R1+0x11f0] ;  /* 0x0011f00001187983 */ /* 0x004ea80000300800 */
[----:B------:R-:W2:Y:S04]  /*67c80*/  LDL.LU R25, [R1+0x11f4] ;  /* 0x0011f40001197983 */ /* 0x000ea80000300800 */
[----:B------:R-:W2:Y:S04]  /*67c90*/  LDL.LU R26, [R1+0x11f8] ;  /* 0x0011f800011a7983 */ /* 0x000ea80000300800 */
[----:B------:R-:W2:Y:S04]  /*67ca0*/  LDL.LU R27, [R1+0x11fc] ;  /* 0x0011fc00011b7983 */ /* 0x000ea80000300800 */
[----:B------:R-:W2:Y:S04]  /*67cb0*/  LDL R16, [R1+0x18] ;  /* 0x0000180001107983 */ /* 0x000ea80000100800 */
[----:B------:R-:W2:Y:S04]  /*67cc0*/  LDL R17, [R1+0x1c] ;  /* 0x00001c0001117983 */ /* 0x000ea80000100800 */
[----:B---3--:R-:W2:Y:S04]  /*67cd0*/  LDL.LU R40, [R1+0x1200] ;  /* 0x0012000001287983 */ /* 0x008ea80000300800 */
        /* <DEDUP_REMOVED lines=33> */
[----:B------:R-:W-:-:S07]  /*67ef0*/  F2FP.F16.E5M2.UNPACK_B R31, R0 ;  /* 0x00000000ff1f723e */ /* 0x000fce00020004ff */
[C---:B----4-:R-:W-:Y:S08]  /*67f00*/  HMMA.16816.F32 R8, R28.reuse, R36, R8 ;  /* 0x000000241c08723c */ /* 0x050ff00000001808 */
[C---:B--2---:R-:W-:Y:S08]  /*67f10*/  HMMA.16816.F32 R40, R28.reuse, R16, R40 ;  /* 0x000000101c28723c */ /* 0x044ff00000001828 */
[C---:B------:R-:W-:Y:S08]  /*67f20*/  HMMA.16816.F32 R16, R28.reuse, R18, R24 ;  /* 0x000000121c10723c */ /* 0x040ff00000001818 */
[C---:B---3--:R-:W-:Y:S03]  /*67f30*/  HMMA.16816.F32 R36, R28.reuse, R38, R32 ;  /* 0x000000261c24723c */ /* 0x048fe60000001820 */
        /* <DEDUP_REMOVED lines=15> */
[----:B------:R-:W2:Y:S01]  /*68030*/  LDL.LU.64 R32, [R1+0x4b00] ;  /* 0x004b000001207983 */ /* 0x000ea20000300a00 */
[C---:B------:R-:W-:Y:S03]  /*68040*/  HMMA.16816.F32 R56, R28.reuse, R60, R56 ;  /* 0x0000003c1c38723c */ /* 0x040fe60000001838 */
        /* <DEDUP_REMOVED lines=8> */
[----:B------:R-:W-:Y:S01]  /*680d0*/  STL [R1+0x4a18], R61 ;  /* 0x004a183d01007387 */ /* 0x000fe20000100800 */
[C---:B--2---:R-:W-:Y:S08]  /*680e0*/  HMMA.16816.F32 R40, R28.reuse, R58, R40 ;  /* 0x0000003a1c28723c */ /* 0x044ff00000001828 */
[C---:B---3--:R-:W-:Y:S11]  /*680f0*/  HMMA.16816.F32 R52, R28.reuse, R56, R52 ;  /* 0x000000381c34723c */ /* 0x048ff60000001834 */
[----:B------:R-:W-:Y:S04]  /*68100*/  STL.64 [R1+0x10a0], R40 ;  /* 0x0010a02801007387 */ /* 0x000fe80000100a00 */
[----:B------:R0:W-:Y:S04]  /*68110*/  STL.64 [R1+0x10a8], R42 ;  /* 0x0010a82a01007387 */ /* 0x0001e80000100a00 */
[----:B0-----:R-:W4:Y:S04]  /*68120*/  LDL.LU.64 R42, [R1+0x4ad8] ;  /* 0x004ad800012a7983 */ /* 0x001f280000300a00 */
[----:B------:R-:W2:Y:S04]  /*68130*/  LDL.LU.64 R40, [R1+0x4ad0] ;  /* 0x004ad00001287983 */ /* 0x000ea80000300a00 */
[----:B------:R-:W-:Y:S04]  /*68140*/  STL.64 [R1+0x1090], R52 ;  /* 0x0010903401007387 */ /* 0x000fe80000100a00 */
[----:B------:R0:W-:Y:S04]  /*68150*/  STL.64 [R1+0x1098], R54 ;  /* 0x0010983601007387 */ /* 0x0001e80000100a00 */
[----:B0-----:R-:W3:Y:S04]  /*68160*/  LDL.LU.64 R54, [R1+0x4ac8] ;  /* 0x004ac80001367983 */ /* 0x001ee80000300a00 */
[----:B------:R-:W2:Y:S04]  /*68170*/  LDL.LU.64 R52, [R1+0x4ac0] ;  /* 0x004ac00001347983 */ /* 0x000ea80000300a00 */
[----:B------:R-:W-:Y:S04]  /*68180*/  STL.64 [R1+0x49b0], R58 ;  /* 0x0049b03a01007387 */ /* 0x000fe80000100a00 */
[----:B------:R0:W-:Y:S04]  /*68190*/  STL.64 [R1+0x49a8], R56 ;  /* 0x0049a83801007387 */ /* 0x0001e80000100a00 */
[----:B0-----:R-:W4:Y:S04]  /*681a0*/  LDL.LU R56, [R1+0x1050] ;  /* 0x0010500001387983 */ /* 0x001f280000300800 */
[----:B------:R-:W4:Y:S04]  /*681b0*/  LDL.LU R57, [R1+0x1054] ;  /* 0x0010540001397983 */ /* 0x000f280000300800 */
[----:B------:R-:W4:Y:S04]  /*681c0*/  LDL.LU R58, [R1+0x1058] ;  /* 0x00105800013a7983 */ /* 0x000f280000300800 */
[----:B------:R-:W4:Y:S01]  /*681d0*/  LDL.LU R59, [R1+0x105c] ;  /* 0x00105c00013b7983 */ /* 0x000f220000300800 */
[C---:B---3--:R-:W-:Y:S08]  /*681e0*/  HMMA.16816.F32 R44, R28.reuse, R54, R44 ;  /* 0x000000361c2c723c */ /* 0x048ff0000000182c */
[C---:B--2---:R-:W-:Y:S11]  /*681f0*/  HMMA.16816.F32 R48, R28.reuse, R52, R48 ;  /* 0x000000341c30723c */ /* 0x044ff60000001830 */
        /* <DEDUP_REMOVED lines=14> */
[C---:B----4-:R-:W-:Y:S08]  /*682e0*/  HMMA.16816.F32 R16, R28.reuse, R42, R16 ;  /* 0x0000002a1c10723c */ /* 0x050ff00000001810 */
[C---:B------:R-:W-:Y:S08]  /*682f0*/  HMMA.16816.F32 R12, R28.reuse, R40, R12 ;  /* 0x000000281c0c723c */ /* 0x040ff0000000180c */
[C---:B------:R-:W-:Y:S08]  /*68300*/  HMMA.16816.F32 R8, R28.reuse, R38, R8 ;  /* 0x000000261c08723c */ /* 0x040ff00000001808 */
[C---:B------:R-:W-:Y:S08]  /*68310*/  HMMA.16816.F32 R4, R28.reuse, R36, R4 ;  /* 0x000000241c04723c */ /* 0x040ff00000001804 */
[C---:B--2---:R-:W-:Y:S08]  /*68320*/  HMMA.16816.F32 R24, R28.reuse, R46, R24 ;  /* 0x0000002e1c18723c */ /* 0x044ff00000001818 */
[C---:B---3--:R-:W-:Y:S08]  /*68330*/  HMMA.16816.F32 R20, R28.reuse, R44, R20 ;  /* 0x0000002c1c14723c */ /* 0x048ff00000001814 */
        /* <DEDUP_REMOVED lines=21> */
[----:B------:R-:W2:Y:S04]  /*68490*/  LDL.LU R56, [R1+0xec0] ;  /* 0x000ec00001387983 */ /* 0x000ea80000300800 */
[----:B------:R3:W-:Y:S04]  /*684a0*/  STL.64 [R1+0x1000], R8 ;  /* 0x0010000801007387 */ /* 0x0007e80000100a00 */
[----:B------:R4:W-:Y:S04]  /*684b0*/  STL.64 [R1+0x1008], R10 ;  /* 0x0010080a01007387 */ /* 0x0009e80000100a00 */
[----:B------:R-:W-:Y:S04]  /*684c0*/  STL.64 [R1+0xff0], R4 ;  /* 0x000ff00401007387 */ /* 0x000fe80000100a00 */
[----:B------:R-:W-:Y:S04]  /*684d0*/  STL.64 [R1+0xff8], R6 ;  /* 0x000ff80601007387 */ /* 0x000fe80000100a00 */
[----:B------:R-:W2:Y:S04]  /*684e0*/  LDL.LU R57, [R1+0xec4] ;  /* 0x000ec40001397983 */ /* 0x000ea80000300800 */
[----:B------:R-:W2:Y:S04]  /*684f0*/  LDL.LU R58, [R1+0xec8] ;  /* 0x000ec800013a7983 */ /* 0x000ea80000300800 */
[----:B------:R-:W2:Y:S04]  /*68500*/  LDL.LU R59, [R1+0xecc] ;  /* 0x000ecc00013b7983 */ /* 0x000ea80000300800 */
[----:B--2---:R-:W-:Y:S04]  /*68510*/  STL.64 [R1+0x4a78], R58 ;  /* 0x004a783a01007387 */ /* 0x004fe80000100a00 */
[----:B------:R2:W-:Y:S04]  /*68520*/  STL.64 [R1+0x4a70], R56 ;  /* 0x004a703801007387 */ /* 0x0005e80000100a00 */
[----:B0-----:R-:W2:Y:S04]  /*68530*/  LDL.LU R44, [R1+0xf10] ;  /* 0x000f1000012c7983 */ /* 0x001ea80000300800 */
[----:B------:R-:W2:Y:S04]  /*68540*/  LDL.LU R45, [R1+0xf14] ;  /* 0x000f1400012d7983 */ /* 0x000ea80000300800 */
[----:B------:R-:W2:Y:S04]  /*68550*/  LDL.LU R46, [R1+0xf18] ;  /* 0x000f1800012e7983 */ /* 0x000ea80000300800 */
[----:B------:R-:W2:Y:S04]  /*68560*/  LDL.LU R47, [R1+0xf1c] ;  /* 0x000f1c00012f7983 */ /* 0x000ea80000300800 */
[----:B--2---:R-:W-:Y:S04]  /*68570*/  STL.64 [R1+0x4a98], R46 ;  /* 0x004a982e01007387 */ /* 0x004fe80000100a00 */
[----:B------:R0:W-:Y:S04]  /*68580*/  STL.64 [R1+0x4a90], R44 ;  /* 0x004a902c01007387 */ /* 0x0001e80000100a00 */
[----:B-1----:R-:W2:Y:S04]  /*68590*/  LDL.LU R40, [R1+0xf20] ;  /* 0x000f200001287983 */ /* 0x002ea80000300800 */
        /* <DEDUP_REMOVED lines=58> */
[----:B0-----:R-:W3:Y:S04]  /*68940*/  LDL.LU.64 R6, [R1+0x4a88] ;  /* 0x004a880001067983 */ /* 0x001ee80000300a00 */
[----:B------:R-:W4:Y:S01]  /*68950*/  LDL.LU.64 R4, [R1+0x4a80] ;  /* 0x004a800001047983 */ /* 0x000f220000300a00 */
        /* <DEDUP_REMOVED lines=107> */
[----:B------:R-:W-:-:S04]  /*69010*/  F2FP.F16.E5M2.UNPACK_B R29, R4 ;  /* 0x00000004ff1d723e */ /* 0x000fc800020004ff */
[----:B------:R-:W-:Y:S02]  /*69020*/  F2FP.F16.E5M2.UNPACK_B R28, R5 ;  /* 0x00000005ff1c723e */ /* 0x000fe400020004ff */
[----:B------:R-:W-:Y:S01]  /*69030*/  F2FP.F16.E5M2.UNPACK_B R30, R61 ;  /* 0x0000003dff1e723e */ /* 0x000fe200020004ff */
[----:B----4-:R-:W-:Y:S04]  /*69040*/  STL.64 [R1+0x4a10], R42 ;  /* 0x004a102a01007387 */ /* 0x010fe80000100a00 */
[----:B---3--:R3:W-:Y:S04]  /*69050*/  STL.64 [R1+0x4a08], R40 ;  /* 0x004a082801007387 */ /* 0x0087e80000100a00 */
[----:B------:R-:W4:Y:S04]  /*69060*/  LDL R38, [R1] ;  /* 0x0000000001267983 */ /* 0x000f280000100800 */
[----:B------:R-:W4:Y:S04]  /*69070*/  LDL R39, [R1+0x4] ;  /* 0x0000040001277983 */ /* 0x000f280000100800 */
[----:B------:R-:W4:Y:S04]  /*69080*/  LDL.LU R32, [R1+0xed0] ;  /* 0x000ed00001207983 */ /* 0x000f280000300800 */
[----:B------:R-:W4:Y:S04]  /*69090*/  LDL.LU R33, [R1+0xed4] ;  /* 0x000ed40001217983 */ /* 0x000f280000300800 */
[----:B------:R-:W4:Y:S04]  /*690a0*/  LDL.LU R34, [R1+0xed8] ;  /* 0x000ed80001227983 */ /* 0x000f280000300800 */
[----:B------:R-:W4:Y:S04]  /*690b0*/  LDL.LU R35, [R1+0xedc] ;  /* 0x000edc0001237983 */ /* 0x000f280000300800 */
        /* <DEDUP_REMOVED lines=49> */
[C---:B------:R-:W-:Y:S08]  /*693d0*/  HMMA.16816.F32 R36, R28.reuse, R38, R32 ;  /* 0x000000261c24723c */ /* 0x040ff00000001820 */
[C---:B--2---:R-:W-:Y:S08]  /*693e0*/  HMMA.16816.F32 R40, R28.reuse, R16, R40 ;  /* 0x000000101c28723c */ /* 0x044ff00000001828 */
[C---:B------:R-:W-:Y:S11]  /*693f0*/  HMMA.16816.F32 R16, R28.reuse, R18, R24 ;  /* 0x000000121c10723c */ /* 0x040ff60000001818 */
[----:B------:R-:W-:Y:S04]  /*69400*/  STL.64 [R1+0xf00], R40 ;  /* 0x000f002801007387 */ /* 0x000fe80000100a00 */
[----:B------:R0:W-:Y:S04]  /*69410*/  STL.64 [R1+0xf08], R42 ;  /* 0x000f082a01007387 */ /* 0x0001e80000100a00 */
[----:B0-----:R-:W2:Y:S04]  /*69420*/  LDL.LU.64 R42, [R1+0x4a10] ;  /* 0x004a1000012a7983 */ /* 0x001ea80000300a00 */
[----:B------:R-:W2:Y:S04]  /*69430*/  LDL.LU.64 R40, [R1+0x4a08] ;  /* 0x004a080001287983 */ /* 0x000ea80000300a00 */
[----:B------:R-:W4:Y:S04]  /*69440*/  LDL.LU.64 R26, [R1+0x4a00] ;  /* 0x004a0000011a7983 */ /* 0x000f280000300a00 */
        /* <DEDUP_REMOVED lines=9> */
[----:B------:R-:W2:Y:S04]  /*694e0*/  LDL.LU.64 R34, [R1+0x49d0] ;  /* 0x0049d00001227983 */ /* 0x000ea80000300a00 */
[----:B------:R-:W2:Y:S01]  /*694f0*/  LDL.LU.64 R32, [R1+0x49c8] ;  /* 0x0049c80001207983 */ /* 0x000ea20000300a00 */
[C---:B---3--:R-:W-:Y:S03]  /*69500*/  HMMA.16816.F32 R56, R28.reuse, R60, R56 ;  /* 0x0000003c1c38723c */ /* 0x048fe60000001838 */
[----:B------:R-:W-:Y:S04]  /*69510*/  STL.64 [R1+0xed0], R36 ;  /* 0x000ed02401007387 */ /* 0x000fe80000100a00 */
[----:B------:R0:W-:Y:S04]  /*69520*/  STL.64 [R1+0xed8], R38 ;  /* 0x000ed82601007387 */ /* 0x0001e80000100a00 */
[----:B0-----:R-:W3:Y:S04]  /*69530*/  LDL.LU.64 R38, [R1+0x49c0] ;  /* 0x0049c00001267983 */ /* 0x001ee80000300a00 */
        /* <DEDUP_REMOVED lines=42> */
[C---:B------:R-:W-:Y:S08]  /*697e0*/  HMMA.16816.F32 R4, R28.reuse, R36, R4 ;  /* 0x000000241c04723c */ /* 0x040ff00000001804 */
[C---:B----4-:R-:W-:Y:S08]  /*697f0*/  HMMA.16816.F32 R24, R28.reuse, R46, R24 ;  /* 0x0000002e1c18723c */ /* 0x050ff00000001818 */
[C---:B--2---:R-:W-:Y:S08]  /*69800*/  HMMA.16816.F32 R20, R28.reuse, R44, R20 ;  /* 0x0000002c1c14723c */ /* 0x044ff00000001814 */
[----:B---3--:R-:W-:-:S15]  /*69810*/  HMMA.16816.F32 R52, R28, R50, R52 ;  /* 0x000000321c34723c */ /* 0x008fde0000001834 */
        /* <DEDUP_REMOVED lines=959> */
[----:B------:R-:W-:Y:S01]  /*6d410*/  STL.64 [R1+0x44e0], R60 ;  /* 0x0044e03c01007387 */ /* 0x000fe20000100a00 */
        /* <DEDUP_REMOVED lines=59> */
[----:B------:R-:W3:Y:S04]  /*6d7d0*/  LDL.LU R56, [R1+0x4e0] ;  /* 0x0004e00001387983 */ /* 0x000ee80000300800 */
[----:B------:R4:W-:Y:S04]  /*6d7e0*/  STL.64 [R1+0x840], R8 ;  /* 0x0008400801007387 */ /* 0x0009e80000100a00 */
[----:B------:R0:W-:Y:S04]  /*6d7f0*/  STL.64 [R1+0x848], R10 ;  /* 0x0008480a01007387 */ /* 0x0001e80000100a00 */
[----:B------:R-:W-:Y:S04]  /*6d800*/  STL.64 [R1+0x830], R4 ;  /* 0x0008300401007387 */ /* 0x000fe80000100a00 */
[----:B------:R-:W-:Y:S04]  /*6d810*/  STL.64 [R1+0x838], R6 ;  /* 0x0008380601007387 */ /* 0x000fe80000100a00 */
[----:B------:R-:W3:Y:S04]  /*6d820*/  LDL.LU R57, [R1+0x4e4] ;  /* 0x0004e40001397983 */ /* 0x000ee80000300800 */
[----:B------:R-:W2:Y:S04]  /*6d830*/  LDL.LU R58, [R1+0x4e8] ;  /* 0x0004e800013a7983 */ /* 0x000ea80000300800 */
[----:B------:R-:W2:Y:S04]  /*6d840*/  LDL.LU R59, [R1+0x4ec] ;  /* 0x0004ec00013b7983 */ /* 0x000ea80000300800 */
[----:B--2---:R-:W-:Y:S04]  /*6d850*/  STL.64 [R1+0x4598], R58 ;  /* 0x0045983a01007387 */ /* 0x004fe80000100a00 */
[----:B---3--:R2:W-:Y:S04]  /*6d860*/  STL.64 [R1+0x4590], R56 ;  /* 0x0045903801007387 */ /* 0x0085e80000100a00 */
[----:B0-----:R-:W3:Y:S04]  /*6d870*/  LDL.LU R44, [R1+0x750] ;  /* 0x00075000012c7983 */ /* 0x001ee80000300800 */
[----:B------:R-:W3:Y:S04]  /*6d880*/  LDL.LU R45, [R1+0x754] ;  /* 0x00075400012d7983 */ /* 0x000ee80000300800 */
[----:B------:R-:W2:Y:S04]  /*6d890*/  LDL.LU R46, [R1+0x758] ;  /* 0x00075800012e7983 */ /* 0x000ea80000300800 */
[----:B------:R-:W2:Y:S04]  /*6d8a0*/  LDL.LU R47, [R1+0x75c] ;  /* 0x00075c00012f7983 */ /* 0x000ea80000300800 */
[----:B--2---:R-:W-:Y:S04]  /*6d8b0*/  STL.64 [R1+0x45b8], R46 ;  /* 0x0045b82e01007387 */ /* 0x004fe80000100a00 */
[----:B---3--:R0:W-:Y:S04]  /*6d8c0*/  STL.64 [R1+0x45b0], R44 ;  /* 0x0045b02c01007387 */ /* 0x0081e80000100a00 */
[----:B-1----:R-:W2:Y:S04]  /*6d8d0*/  LDL.LU R20, [R1+0x7a0] ;  /* 0x0007a00001147983 */ /* 0x002ea80000300800 */
[----:B------:R-:W2:Y:S04]  /*6d8e0*/  LDL.LU R21, [R1+0x7a4] ;  /* 0x0007a40001157983 */ /* 0x000ea80000300800 */
[----:B------:R-:W2:Y:S04]  /*6d8f0*/  LDL.LU R22, [R1+0x7a8] ;  /* 0x0007a80001167983 */ /* 0x000ea80000300800 */
[----:B------:R-:W2:Y:S04]  /*6d900*/  LDL.LU R23, [R1+0x7ac] ;  /* 0x0007ac0001177983 */ /* 0x000ea80000300800 */
[----:B----4-:R-:W3:Y:S04]  /*6d910*/  LDL.LU R8, [R1+0x7f0] ;  /* 0x0007f00001087983 */ /* 0x010ee80000300800 */
        /* <DEDUP_REMOVED lines=76> */
[----:B------:R0:W-:Y:S04]  /*6dde0*/  STL.64 [R1+0x7e0], R40 ;  /* 0x0007e02801007387 */ /* 0x0001e80000100a00 */
[----:B------:R-:W-:Y:S04]  /*6ddf0*/  STL.64 [R1+0x7e8], R42 ;  /* 0x0007e82a01007387 */ /* 0x000fe80000100a00 */
[----:B0-----:R-:W2:Y:S04]  /*6de00*/  LDL.LU.64 R40, [R1+0x4578] ;  /* 0x0045780001287983 */ /* 0x001ea80000300a00 */
        /* <DEDUP_REMOVED lines=31> */
[----:B0-----:R-:W2:Y:S04]  /*6e000*/  LDL.LU.64 R22, [R1+0x4540] ;  /* 0x0045400001167983 */ /* 0x001ea80000300a00 */
[----:B------:R-:W2:Y:S01]  /*6e010*/  LDL.LU.64 R20, [R1+0x4538] ;  /* 0x0045380001147983 */ /* 0x000ea20000300a00 */
[----:B---3--:R-:W-:Y:S03]  /*6e020*/  HMMA.16816.F32 R12, R28, R18, R12 ;  /* 0x000000121c0c723c */ /* 0x008fe6000000180c */
[----:B------:R-:W-:Y:S04]  /*6e030*/  STL.64 [R1+0x4428], R18 ;  /* 0x0044281201007387 */ /* 0x000fe80000100a00 */
[----:B------:R-:W-:-:S12]  /*6e040*/  STL.64 [R1+0x4420], R16 ;  /* 0x0044201001007387 */ /* 0x000fd80000100a00 */
[----:B------:R-:W-:Y:S04]  /*6e050*/  STL.64 [R1+0x790], R12 ;  /* 0x0007900c01007387 */ /* 0x000fe80000100a00 */
[----:B------:R-:W-:Y:S01]  /*6e060*/  STL.64 [R1+0x798], R14 ;  /* 0x0007980e01007387 */ /* 0x000fe20000100a00 */
[C---:B--2---:R-:W-:Y:S03]  /*6e070*/  HMMA.16816.F32 R8, R28.reuse, R20, R8 ;  /* 0x000000141c08723c */ /* 0x044fe60000001808 */
[----:B------:R-:W-:Y:S05]  /*6e080*/  STL.64 [R1+0x4448], R22 ;  /* 0x0044481601007387 */ /* 0x000fea0000100a00 */
[C---:B------:R-:W-:Y:S11]  /*6e090*/  HMMA.16816.F32 R4, R28.reuse, R22, R4 ;  /* 0x000000161c04723c */ /* 0x040ff60000001804 */
[----:B------:R-:W-:Y:S04]  /*6e0a0*/  STL.64 [R1+0x780], R8 ;  /* 0x0007800801007387 */ /* 0x000fe80000100a00 */
[----:B------:R4:W-:Y:S02]  /*6e0b0*/  STL.64 [R1+0x788], R10 ;  /* 0x0007880a01007387 */ /* 0x0009e40000100a00 */
[C---:B----4-:R-:W-:Y:S02]  /*6e0c0*/  HMMA.16816.F32 R8, R28.reuse, R24, R36 ;  /* 0x000000181c08723c */ /* 0x050fe40000001824 */
        /* <DEDUP_REMOVED lines=10> */
[----:B------:R-:W-:Y:S04]  /*6e170*/  STL.64 [R1+0x758], R6 ;  /* 0x0007580601007387 */ /* 0x000fe80000100a00 */
[----:B------:R1:W-:Y:S04]  /*6e180*/  STL [R1+0x441c], R32 ;  /* 0x00441c2001007387 */ /* 0x0003e80000100800 */
[----:B------:R2:W-:Y:S04]  /*6e190*/  STL [R1+0x4418], R33 ;  /* 0x0044182101007387 */ /* 0x0005e80000100800 */
[----:B------:R-:W-:Y:S04]  /*6e1a0*/  STL.64 [R1+0x4e0], R8 ;  /* 0x0004e00801007387 */ /* 0x000fe80000100a00 */
[----:B------:R-:W-:Y:S04]  /*6e1b0*/  STL.64 [R1+0x4e8], R10 ;  /* 0x0004e80a01007387 */ /* 0x000fe80000100a00 */
[----:B------:R-:W-:Y:S04]  /*6e1c0*/  STL.64 [R1+0x4510], R34 ;  /* 0x0045102201007387 */ /* 0x000fe80000100a00 */
[----:B------:R-:W3:Y:S04]  /*6e1d0*/  LDL.LU R12, [R1+0x690] ;  /* 0x00069000010c7983 */ /* 0x000ee80000300800 */
[----:B------:R-:W3:Y:S04]  /*6e1e0*/  LDL.LU R13, [R1+0x694] ;  /* 0x00069400010d7983 */ /* 0x000ee80000300800 */
[----:B------:R-:W4:Y:S04]  /*6e1f0*/  LDL.LU R14, [R1+0x698] ;  /* 0x00069800010e7983 */ /* 0x000f280000300800 */
[----:B------:R-:W4:Y:S04]  /*6e200*/  LDL.LU R15, [R1+0x69c] ;  /* 0x00069c00010f7983 */ /* 0x000f280000300800 */
[----:B----4-:R-:W-:Y:S04]  /*6e210*/  STL.64 [R1+0x4520], R14 ;  /* 0x0045200e01007387 */ /* 0x010fe80000100a00 */
[----:B---3--:R3:W-:Y:S04]  /*6e220*/  STL.64 [R1+0x4518], R12 ;  /* 0x0045180c01007387 */ /* 0x0087e80000100a00 */
[----:B------:R-:W4:Y:S04]  /*6e230*/  LDL.LU R20, [R1+0x6b0] ;  /* 0x0006b00001147983 */ /* 0x000f280000300800 */
[----:B------:R-:W4:Y:S04]  /*6e240*/  LDL.LU R21, [R1+0x6b4] ;  /* 0x0006b40001157983 */ /* 0x000f280000300800 */
[----:B------:R-:W2:Y:S04]  /*6e250*/  LDL.LU R22, [R1+0x6b8] ;  /* 0x0006b80001167983 */ /* 0x000ea80000300800 */
[----:B------:R-:W2:Y:S01]  /*6e260*/  LDL.LU R23, [R1+0x6bc] ;  /* 0x0006bc0001177983 */ /* 0x000ea20000300800 */
[----:B0-----:R-:W-:-:S02]  /*6e270*/  IMAD R4, R60, 0x100, R55 ;  /* 0x000001003c047824 */ /* 0x001fc400078e0237 */
[----:B------:R-:W-:Y:S01]  /*6e280*/  IMAD R0, R0, 0x100, R61 ;  /* 0x0000010000007824 */ /* 0x000fe200078e023d */
        /* <DEDUP_REMOVED lines=10> */
[----:B-1----:R-:W2:Y:S04]  /*6e330*/  LDL R32, [R1+0x10] ;  /* 0x0000100001207983 */ /* 0x002ea80000100800 */
[----:B------:R-:W2:Y:S04]  /*6e340*/  LDL R33, [R1+0x14] ;  /* 0x0000140001217983 */ /* 0x000ea80000100800 */
[----:B---3--:R-:W2:Y:S04]  /*6e350*/  LDL.LU R12, [R1+0x730] ;  /* 0x00073000010c7983 */ /* 0x008ea80000300800 */
[----:B------:R-:W2:Y:S04]  /*6e360*/  LDL.LU R13, [R1+0x734] ;  /* 0x00073400010d7983 */ /* 0x000ea80000300800 */
[----:B------:R-:W2:Y:S04]  /*6e370*/  LDL.LU R14, [R1+0x738] ;  /* 0x00073800010e7983 */ /* 0x000ea80000300800 */
[----:B------:R-:W2:Y:S04]  /*6e380*/  LDL.LU R15, [R1+0x73c] ;  /* 0x00073c00010f7983 */ /* 0x000ea80000300800 */
[----:B------:R-:W3:Y:S04]  /*6e390*/  LDL R34, [R1+0x18] ;  /* 0x0000180001227983 */ /* 0x000ee80000100800 */
[----:B------:R-:W3:Y:S04]  /*6e3a0*/  LDL R35, [R1+0x1c] ;  /* 0x00001c0001237983 */ /* 0x000ee80000100800 */
[----:B0-----:R-:W3:Y:S04]  /*6e3b0*/  LDL.LU R20, [R1+0x740] ;  /* 0x0007400001147983 */ /* 0x001ee80000300800 */
[----:B------:R-:W3:Y:S04]  /*6e3c0*/  LDL.LU R21, [R1+0x744] ;  /* 0x0007440001157983 */ /* 0x000ee80000300800 */
[----:B------:R-:W3:Y:S04]  /*6e3d0*/  LDL.LU R22, [R1+0x748] ;  /* 0x0007480001167983 */ /* 0x000ee80000300800 */
[----:B------:R-:W3:Y:S04]  /*6e3e0*/  LDL.LU R23, [R1+0x74c] ;  /* 0x00074c0001177983 */ /* 0x000ee80000300800 */
[----:B------:R-:W4:Y:S04]  /*6e3f0*/  LDL.LU.64 R42, [R1+0x8] ;  /* 0x00000800012a7983 */ /* 0x000f280000300a00 */
[----:B------:R-:W2:Y:S04]  /*6e400*/  LDL.LU R44, [R1+0x710] ;  /* 0x00071000012c7983 */ /* 0x000ea80000300800 */
[----:B------:R-:W4:Y:S04]  /*6e410*/  LDL.LU R45, [R1+0x714] ;  /* 0x00071400012d7983 */ /* 0x000f280000300800 */
[----:B------:R-:W4:Y:S04]  /*6e420*/  LDL.LU R46, [R1+0x718] ;  /* 0x00071800012e7983 */ /* 0x000f280000300800 */
[----:B------:R-:W4:Y:S04]  /*6e430*/  LDL.LU R47, [R1+0x71c] ;  /* 0x00071c00012f7983 */ /* 0x000f280000300800 */
[----:B------:R-:W4:Y:S01]  /*6e440*/  LDL.64 R60, [R1] ;  /* 0x00000000013c7983 */ /* 0x000f220000100a00 */
[----:B------:R-:W-:-:S02]  /*6e450*/  IMAD R6, R52, 0x100, R51 ;  /* 0x0000010034067824 */ /* 0x000fc400078e0233 */
[----:B------:R-:W-:Y:S01]  /*6e460*/  IMAD R5, R54, 0x100, R53 ;  /* 0x0000010036057824 */ /* 0x000fe200078e0235 */
[----:B------:R-:W-:Y:S01]  /*6e470*/  F2FP.F16.E5M2.UNPACK_B R30, R4 ;  /* 0x00000004ff1e723e */ /* 0x000fe200020004ff */
[----:B------:R-:W4:Y:S01]  /*6e480*/  LDL.LU R48, [R1+0x6f0] ;  /* 0x0006f00001307983 */ /* 0x000f220000300800 */
[----:B------:R-:W-:Y:S02]  /*6e490*/  F2FP.F16.E5M2.UNPACK_B R28, R6 ;  /* 0x00000006ff1c723e */ /* 0x000fe400020004ff */
[----:B------:R-:W-:Y:S01]  /*6e4a0*/  F2FP.F16.E5M2.UNPACK_B R29, R5 ;  /* 0x00000005ff1d723e */ /* 0x000fe200020004ff */
[----:B------:R-:W4:Y:S01]  /*6e4b0*/  LDL.LU R49, [R1+0x6f4] ;  /* 0x0006f40001317983 */ /* 0x000f220000300800 */
[----:B------:R-:W-:-:S03]  /*6e4c0*/  F2FP.F16.E5M2.UNPACK_B R31, R0 ;  /* 0x00000000ff1f723e */ /* 0x000fc600020004ff */
        /* <DEDUP_REMOVED lines=22> */
[C---:B---3--:R-:W-:Y:S08]  /*6e630*/  HMMA.16816.F32 R20, R28.reuse, R34, R20 ;  /* 0x000000221c14723c */ /* 0x048ff00000001814 */
[C---:B--2---:R-:W-:Y:S08]  /*6e640*/  HMMA.16816.F32 R32, R28.reuse, R32, R12 ;  /* 0x000000201c20723c */ /* 0x044ff0000000180c */
[C---:B----4-:R-:W-:Y:S03]  /*6e650*/  HMMA.16816.F32 R36, R28.reuse, R42, R36 ;  /* 0x0000002a1c24723c */ /* 0x050fe60000001824 */
[----:B------:R-:W-:Y:S05]  /*6e660*/  STL.64 [R1+0x740], R20 ;  /* 0x0007401401007387 */ /* 0x000fea0000100a00 */
[----:B------:R-:W-:Y:S01]  /*6e670*/  HMMA.16816.F32 R44, R28, R60, R44 ;  /* 0x0000003c1c2c723c */ /* 0x000fe2000000182c */
[----:B------:R0:W-:Y:S01]  /*6e680*/  STL.64 [R1+0x748], R22 ;  /* 0x0007481601007387 */ /* 0x0001e20000100a00 */
[----:B------:R-:W-:-:S03]  /*6e690*/  IMAD.MOV.U32 R0, RZ, RZ, R43 ;  /* 0x000000ffff007224 */ /* 0x000fc600078e002b */
[----:B0-----:R-:W2:Y:S04]  /*6e6a0*/  LDL.LU.64 R22, [R1+0x4530] ;  /* 0x0045300001167983 */ /* 0x001ea80000300a00 */
[----:B------:R-:W2:Y:S04]  /*6e6b0*/  LDL.LU.64 R20, [R1+0x4528] ;  /* 0x0045280001147983 */ /* 0x000ea80000300a00 */
[----:B------:R-:W3:Y:S04]  /*6e6c0*/  LDL.LU.64 R14, [R1+0x4520] ;  /* 0x00452000010e7983 */ /* 0x000ee80000300a00 */
[----:B------:R-:W3:Y:S04]  /*6e6d0*/  LDL.LU.64 R12, [R1+0x4518] ;  /* 0x00451800010c7983 */ /* 0x000ee80000300a00 */
[----:B------:R0:W-:Y:S04]  /*6e6e0*/  STL.64 [R1+0x730], R32 ;  /* 0x0007302001007387 */ /* 0x0001e80000100a00 */
[----:B------:R1:W-:Y:S01]  /*6e6f0*/  STL.64 [R1+0x738], R34 ;  /* 0x0007382201007387 */ /* 0x0003e20000100a00 */
[----:B0-----:R-:W-:-:S03]  /*6e700*/  IMAD.MOV.U32 R32, RZ, RZ, R42 ;  /* 0x000000ffff207224 */ /* 0x001fc600078e002a */
[----:B-1----:R-:W4:Y:S04]  /*6e710*/  LDL.LU.64 R34, [R1+0x4510] ;  /* 0x0045100001227983 */ /* 0x002f280000300a00 */
[----:B------:R-:W-:Y:S04]  /*6e720*/  STL.64 [R1+0x720], R36 ;  /* 0x0007202401007387 */ /* 0x000fe80000100a00 */
[----:B------:R0:W-:Y:S01]  /*6e730*/  STL.64 [R1+0x728], R38 ;  /* 0x0007282601007387 */ /* 0x0001e20000100a00 */
[----:B------:R-:W-:-:S03]  /*6e740*/  IMAD.MOV.U32 R33, RZ, RZ, R61 ;  /* 0x000000ffff217224 */ /* 0x000fc600078e003d */
[----:B0-----:R-:W2:Y:S04]  /*6e750*/  LDL.LU.64 R38, [R1+0x4508] ;  /* 0x0045080001267983 */ /* 0x001ea80000300a00 */
[----:B------:R-:W2:Y:S04]  /*6e760*/  LDL.LU.64 R36, [R1+0x4500] ;  /* 0x0045000001247983 */ /* 0x000ea80000300a00 */
[----:B------:R-:W2:Y:S04]  /*6e770*/  LDL.LU.64 R42, [R1+0x44f8] ;  /* 0x0044f800012a7983 */ /* 0x000ea80000300a00 */
[----:B------:R-:W-:Y:S04]  /*6e780*/  STL.64 [R1+0x710], R44 ;  /* 0x0007102c01007387 */ /* 0x000fe80000100a00 */
[----:B------:R0:W-:Y:S04]  /*6e790*/  STL.64 [R1+0x718], R46 ;  /* 0x0007182e01007387 */ /* 0x0001e80000100a00 */
[----:B0-----:R-:W3:Y:S04]  /*6e7a0*/  LDL.LU.64 R46, [R1+0x44f0] ;  /* 0x0044f000012e7983 */ /* 0x001ee80000300a00 */
[----:B------:R-:W2:Y:S04]  /*6e7b0*/  LDL.LU.64 R44, [R1+0x44e8] ;  /* 0x0044e800012c7983 */ /* 0x000ea80000300a00 */
[----:B------:R-:W2:Y:S04]  /*6e7c0*/  LDL.LU.64 R60, [R1+0x44e0] ;  /* 0x0044e000013c7983 */ /* 0x000ea80000300a00 */
[----:B----4-:R-:W-:Y:S04]  /*6e7d0*/  STL.64 [R1+0x4498], R34 ;  /* 0x0044982201007387 */ /* 0x010fe80000100a00 */
[----:B------:R0:W-:Y:S04]  /*6e7e0*/  STL.64 [R1+0x4490], R32 ;  /* 0x0044902001007387 */ /* 0x0001e80000100a00 */
[----:B0-----:R-:W4:Y:S04]  /*6e7f0*/  LDL.LU R32, [R1+0x6d0] ;  /* 0x0006d00001207983 */ /* 0x001f280000300800 */
        /* <DEDUP_REMOVED lines=21> */
[C---:B------:R-:W-:Y:S03]  /*6e950*/  HMMA.16816.F32 R12, R28.reuse, R46, R12 ;  /* 0x0000002e1c0c723c */ /* 0x040fe6000000180c */
[----:B------:R-:W-:Y:S04]  /*6e960*/  STL.64 [R1+0x43d0], R58 ;  /* 0x0043d03a01007387 */ /* 0x000fe80000100a00 */
[----:B------:R-:W-:Y:S01]  /*6e970*/  STL.64 [R1+0x43c8], R56 ;  /* 0x0043c83801007387 */ /* 0x000fe20000100a00 */
[C---:B------:R-:W-:Y:S08]  /*6e980*/  HMMA.16816.F32 R8, R28.reuse, R44, R8 ;  /* 0x0000002c1c08723c */ /* 0x040ff00000001808 */
[C---:B------:R-:W-:Y:S08]  /*6e990*/  HMMA.16816.F32 R4, R28.reuse, R42, R4 ;  /* 0x0000002a1c04723c */ /* 0x040ff00000001804 */
[C---:B--2---:R-:W-:Y:S08]  /*6e9a0*/  HMMA.16816.F32 R20, R28.reuse, R50, R20 ;  /* 0x000000321c14723c */ /* 0x044ff00000001814 */
[C---:B---3--:R-:W-:Y:S08]  /*6e9b0*/  HMMA.16816.F32 R16, R28.reuse, R48, R16 ;  /* 0x000000301c10723c */ /* 0x048ff00000001810 */
[C---:B----4-:R-:W-:Y:S08]  /*6e9c0*/  HMMA.16816.F32 R32, R28.reuse, R54, R32 ;  /* 0x000000361c20723c */ /* 0x050ff00000001820 */
        /* <DEDUP_REMOVED lines=13> */
[----:B------:R-:W-:Y:S04]  /*6eaa0*/  STL [R1+0x4404], R47 ;  /* 0x0044042f01007387 */ /* 0x000fe80000100800 */
[----:B------:R-:W-:Y:S04]  /*6eab0*/  STL.64 [R1+0x690], R12 ;  /* 0x0006900c01007387 */ /* 0x000fe80000100a00 */
[----:B------:R-:W-:Y:S04]  /*6eac0*/  STL.64 [R1+0x698], R14 ;  /* 0x0006980e01007387 */ /* 0x000fe80000100a00 */
[----:B------:R-:W-:Y:S04]  /*6ead0*/  STL [R1+0x4488], R46 ;  /* 0x0044882e01007387 */ /* 0x000fe80000100800 */
[----:B------:R-:W-:Y:S04]  /*6eae0*/  STL.64 [R1+0x4480], R44 ;  /* 0x0044802c01007387 */ /* 0x000fe80000100a00 */
[----:B------:R-:W-:Y:S04]  /*6eaf0*/  STL.64 [R1+0x680], R8 ;  /* 0x0006800801007387 */ /* 0x000fe80000100a00 */
[----:B------:R-:W-:Y:S04]  /*6eb00*/  STL.64 [R1+0x688], R10 ;  /* 0x0006880a01007387 */ /* 0x000fe80000100a00 */
[----:B0-----:R-:W4:Y:S04]  /*6eb10*/  LDL.LU R52, [R1+0x570] ;  /* 0x0005700001347983 */ /* 0x001f280000300800 */
[----:B------:R-:W-:Y:S04]  /*6eb20*/  STL.64 [R1+0x670], R4 ;  /* 0x0006700401007387 */ /* 0x000fe80000100a00 */
[----:B------:R-:W-:Y:S04]  /*6eb30*/  STL.64 [R1+0x678], R6 ;  /* 0x0006780601007387 */ /* 0x000fe80000100a00 */
[----:B------:R-:W4:Y:S04]  /*6eb40*/  LDL.LU R53, [R1+0x574] ;  /* 0x0005740001357983 */ /* 0x000f280000300800 */
[----:B------:R-:W2:Y:S04]  /*6eb50*/  LDL.LU R54, [R1+0x578] ;  /* 0x0005780001367983 */ /* 0x000ea80000300800 */
[----:B------:R-:W2:Y:S04]  /*6eb60*/  LDL.LU R55, [R1+0x57c] ;  /* 0x00057c0001377983 */ /* 0x000ea80000300800 */
[----:B--2---:R-:W-:Y:S04]  /*6eb70*/  STL.64 [R1+0x44a8], R54 ;  /* 0x0044a83601007387 */ /* 0x004fe80000100a00 */
[----:B----4-:R0:W-:Y:S04]  /*6eb80*/  STL.64 [R1+0x44a0], R52 ;  /* 0x0044a03401007387 */ /* 0x0101e80000100a00 */
[----:B-1----:R-:W2:Y:S04]  /*6eb90*/  LDL.LU R48, [R1+0x580] ;  /* 0x0005800001307983 */ /* 0x002ea80000300800 */
[----:B------:R-:W2:Y:S04]  /*6eba0*/  LDL.LU R49, [R1+0x584] ;  /* 0x0005840001317983 */ /* 0x000ea80000300800 */
[----:B------:R-:W2:Y:S04]  /*6ebb0*/  LDL.LU R50, [R1+0x588] ;  /* 0x0005880001327983 */ /* 0x000ea80000300800 */
[----:B------:R-:W2:Y:S04]  /*6ebc0*/  LDL.LU R51, [R1+0x58c] ;  /* 0x00058c0001337983 */ /* 0x000ea80000300800 */
[----:B------:R-:W4:Y:S04]  /*6ebd0*/  LDL.LU R56, [R1+0x560] ;  /* 0x0005600001387983 */ /* 0x000f280000300800 */
[----:B------:R-:W4:Y:S04]  /*6ebe0*/  LDL.LU R57, [R1+0x564] ;  /* 0x0005640001397983 */ /* 0x000f280000300800 */
[----:B------:R-:W4:Y:S04]  /*6ebf0*/  LDL.LU R58, [R1+0x568] ;  /* 0x00056800013a7983 */ /* 0x000f280000300800 */
[----:B------:R-:W4:Y:S04]  /*6ec00*/  LDL.LU R59, [R1+0x56c] ;  /* 0x00056c00013b7983 */ /* 0x000f280000300800 */
[----:B------:R-:W2:Y:S04]  /*6ec10*/  LDL.LU R16, [R1+0x660] ;  /* 0x0006600001107983 */ /* 0x000ea80000300800 */
[----:B------:R-:W2:Y:S04]  /*6ec20*/  LDL.LU R17, [R1+0x664] ;  /* 0x0006640001117983 */ /* 0x000ea80000300800 */
[----:B---3--:R-:W2:Y:S04]  /*6ec30*/  LDL.LU R18, [R1+0x668] ;  /* 0x0006680001127983 */ /* 0x008ea80000300800 */
        /* <DEDUP_REMOVED lines=35> */
[----:B------:R0:W-:Y:S04]  /*6ee70*/  STL.64 [R1+0x660], R16 ;  /* 0x0006601001007387 */ /* 0x0001e80000100a00 */
[----:B------:R1:W-:Y:S04]  /*6ee80*/  STL.64 [R1+0x668], R18 ;  /* 0x0006681201007387 */ /* 0x0003e80000100a00 */
[----:B0-----:R-:W2:Y:S01]  /*6ee90*/  LDL.LU R16, [R1+0x5d0] ;  /* 0x0005d00001107983 */ /* 0x001ea20000300800 */
[C---:B---3--:R-:W-:Y:S03]  /*6eea0*/  HMMA.16816.F32 R32, R28.reuse, R36, R32 ;  /* 0x000000241c20723c */ /* 0x048fe60000001820 */
[----:B------:R-:W2:Y:S04]  /*6eeb0*/  LDL.LU R17, [R1+0x5d4] ;  /* 0x0005d40001117983 */ /* 0x000ea80000300800 */
[----:B-1----:R-:W2:Y:S04]  /*6eec0*/  LDL.LU R18, [R1+0x5d8] ;  /* 0x0005d80001127983 */ /* 0x002ea80000300800 */
[----:B------:R-:W2:Y:S01]  /*6eed0*/  LDL.LU R19, [R1+0x5dc] ;  /* 0x0005dc0001137983 */ /* 0x000ea20000300800 */
[C---:B----4-:R-:W-:Y:S03]  /*6eee0*/  HMMA.16816.F32 R52, R28.reuse, R38, R52 ;  /* 0x000000261c34723c */ /* 0x050fe60000001834 */
        /* <DEDUP_REMOVED lines=8> */
[----:B0-----:R-:W4:Y:S04]  /*6ef70*/  LDL.LU.64 R54, [R1+0x44a8] ;  /* 0x0044a80001367983 */ /* 0x001f280000300a00 */
[----:B------:R-:W4:Y:S04]  /*6ef80*/  LDL.LU.64 R52, [R1+0x44a0] ;  /* 0x0044a00001347983 */ /* 0x000f280000300a00 */
[----:B------:R-:W-:Y:S04]  /*6ef90*/  STL.64 [R1+0x640], R32 ;  /* 0x0006402001007387 */ /* 0x000fe80000100a00 */
[----:B------:R0:W-:Y:S04]  /*6efa0*/  STL.64 [R1+0x648], R34 ;  /* 0x0006482201007387 */ /* 0x0001e80000100a00 */
[----:B0-----:R-:W2:Y:S01]  /*6efb0*/  LDL.LU.64 R34, [R1+0x4498] ;  /* 0x0044980001227983 */ /* 0x001ea20000300a00 */
[C---:B------:R-:W-:Y:S03]  /*6efc0*/  HMMA.16816.F32 R4, R28.reuse, R2, R4 ;  /* 0x000000021c04723c */ /* 0x040fe60000001804 */
[----:B------:R-:W3:Y:S04]  /*6efd0*/  LDL.LU.64 R32, [R1+0x4490] ;  /* 0x0044900001207983 */ /* 0x000ee80000300a00 */
        /* <DEDUP_REMOVED lines=10> */
[----:B0-----:R-:W2:Y:S04]  /*6f080*/  LDL.LU R46, [R1+0x4488] ;  /* 0x00448800012e7983 */ /* 0x001ea80000300800 */
[----:B------:R-:W2:Y:S04]  /*6f090*/  LDL.LU.64 R44, [R1+0x4480] ;  /* 0x00448000012c7983 */ /* 0x000ea80000300a00 */
        /* <DEDUP_REMOVED lines=46> */
[----:B------:R4:W-:-:S12]  /*6f380*/  STL.64 [R1+0x4308], R12 ;  /* 0x0043080c01007387 */ /* 0x0009d80000100a00 */
[----:B------:R-:W-:Y:S04]  /*6f390*/  STL.64 [R1+0x5c0], R8 ;  /* 0x0005c00801007387 */ /* 0x000fe80000100a00 */
[----:B------:R2:W-:Y:S01]  /*6f3a0*/  STL.64 [R1+0x5c8], R10 ;  /* 0x0005c80a01007387 */ /* 0x0005e20000100a00 */
[C---:B----4-:R-:W-:Y:S08]  /*6f3b0*/  HMMA.16816.F32 R12, R28.reuse, R24, R52 ;  /* 0x000000181c0c723c */ /* 0x050ff00000001834 */
[C---:B--2---:R-:W-:Y:S08]  /*6f3c0*/  HMMA.16816.F32 R8, R28.reuse, R16, R4 ;  /* 0x000000101c08723c */ /* 0x044ff00000001804 */
[C---:B------:R-:W-:Y:S01]  /*6f3d0*/  HMMA.16816.F32 R4, R28.reuse, R18, R36 ;  /* 0x000000121c04723c */ /* 0x040fe20000001824 */
        /* <DEDUP_REMOVED lines=9> */
[----:B------:R0:W-:Y:S04]  /*6f470*/  STL.64 [R1+0x590], R8 ;  /* 0x0005900801007387 */ /* 0x0001e80000100a00 */
[----:B------:R-:W-:Y:S04]  /*6f480*/  STL.64 [R1+0x598], R10 ;  /* 0x0005980a01007387 */ /* 0x000fe80000100a00 */
[----:B------:R-:W-:Y:S04]  /*6f490*/  STL.64 [R1+0x4348], R20 ;  /* 0x0043481401007387 */ /* 0x000fe80000100a00 */
[----:B------:R-:W-:Y:S04]  /*6f4a0*/  STL.64 [R1+0x580], R4 ;  /* 0x0005800401007387 */ /* 0x000fe80000100a00 */
[----:B------:R1:W-:Y:S04]  /*6f4b0*/  STL.64 [R1+0x588], R6 ;  /* 0x0005880601007387 */ /* 0x0003e80000100a00 */
[----:B0-----:R-:W2:Y:S01]  /*6f4c0*/  LDL.LU R8, [R1+0x3e0] ;  /* 0x0003e00001087983 */ /* 0x001ea20000300800 */
[----:B-1----:R-:W-:Y:S03]  /*6f4d0*/  HMMA.16816.F32 R4, R28, R26, R56 ;  /* 0x0000001a1c04723c */ /* 0x002fe60000001838 */
[----:B------:R0:W-:Y:S04]  /*6f4e0*/  STL.64 [R1+0x570], R12 ;  /* 0x0005700c01007387 */ /* 0x0001e80000100a00 */
[----:B------:R1:W-:-:S12]  /*6f4f0*/  STL.64 [R1+0x578], R14 ;  /* 0x0005780e01007387 */ /* 0x0003d80000100a00 */
[----:B------:R-:W-:Y:S04]  /*6f500*/  STL.64 [R1+0x560], R4 ;  /* 0x0005600401007387 */ /* 0x000fe80000100a00 */
[----:B------:R-:W-:Y:S04]  /*6f510*/  STL.64 [R1+0x568], R6 ;  /* 0x0005680601007387 */ /* 0x000fe80000100a00 */
[----:B------:R-:W2:Y:S04]  /*6f520*/  LDL.LU R9, [R1+0x3e4] ;  /* 0x0003e40001097983 */ /* 0x000ea80000300800 */
[----:B------:R-:W3:Y:S04]  /*6f530*/  LDL.LU R10, [R1+0x3e8] ;  /* 0x0003e800010a7983 */ /* 0x000ee80000300800 */
[----:B------:R-:W3:Y:S01]  /*6f540*/  LDL.LU R11, [R1+0x3ec] ;  /* 0x0003ec00010b7983 */ /* 0x000ee20000300800 */
[----:B------:R-:W-:-:S02]  /*6f550*/  IMAD.MOV.U32 R20, RZ, RZ, R32 ;  /* 0x000000ffff147224 */ /* 0x000fc400078e0020 */
[----:B------:R-:W-:Y:S02]  /*6f560*/  IMAD.MOV.U32 R23, RZ, RZ, R33 ;  /* 0x000000ffff177224 */ /* 0x000fe400078e0021 */
[----:B------:R-:W-:Y:S01]  /*6f570*/  IMAD.MOV.U32 R21, RZ, RZ, R0 ;  /* 0x000000ffff157224 */ /* 0x000fe200078e0000 */
[----:B---3--:R-:W-:Y:S04]  /*6f580*/  STL.64 [R1+0x4410], R10 ;  /* 0x0044100a01007387 */ /* 0x008fe80000100a00 */
[----:B--2---:R2:W-:Y:S04]  /*6f590*/  STL.64 [R1+0x4408], R8 ;  /* 0x0044080801007387 */ /* 0x0045e80000100a00 */
[----:B------:R-:W3:Y:S04]  /*6f5a0*/  LDL.LU R16, [R1+0x430] ;  /* 0x0004300001107983 */ /* 0x000ee80000300800 */
[----:B------:R-:W3:Y:S04]  /*6f5b0*/  LDL.LU R17, [R1+0x434] ;  /* 0x0004340001117983 */ /* 0x000ee80000300800 */
[----:B------:R-:W3:Y:S04]  /*6f5c0*/  LDL.LU R18, [R1+0x438] ;  /* 0x0004380001127983 */ /* 0x000ee80000300800 */
[----:B------:R-:W3:Y:S04]  /*6f5d0*/  LDL.LU R19, [R1+0x43c] ;  /* 0x00043c0001137983 */ /* 0x000ee80000300800 */
[----:B------:R-:W4:Y:S04]  /*6f5e0*/  LDL.LU R22, [R1] ;  /* 0x0000000001167983 */ /* 0x000f280000300800 */
[----:B0-----:R-:W3:Y:S04]  /*6f5f0*/  LDL.LU R12, [R1+0x410] ;  /* 0x00041000010c7983 */ /* 0x001ee80000300800 */
[----:B------:R-:W3:Y:S04]  /*6f600*/  LDL.LU R13, [R1+0x414] ;  /* 0x00041400010d7983 */ /* 0x000ee80000300800 */
[----:B-1----:R-:W3:Y:S04]  /*6f610*/  LDL.LU R14, [R1+0x418] ;  /* 0x00041800010e7983 */ /* 0x002ee80000300800 */
        /* <DEDUP_REMOVED lines=38> */
[----:B------:R-:W2:Y:S04]  /*6f880*/  LDL.LU R27, [R1+0x46c] ;  /* 0x00046c00011b7983 */ /* 0x000ea80000300800 */
[----:B------:R-:W2:Y:S04]  /*6f890*/  LDL.LU R40, [R1+0x1110] ;  /* 0x0011100001287983 */ /* 0x000ea80000300800 */
[----:B------:R-:W2:Y:S01]  /*6f8a0*/  LDL.LU R41, [R1+0x1114] ;  /* 0x0011140001297983 */ /* 0x000ea20000300800 */
[----:B---3--:R-:W-:-:S03]  /*6f8b0*/  IMAD R47, R47, 0x100, R42 ;  /* 0x000001002f2f7824 */ /* 0x008fc600078e022a */
[----:B------:R-:W3:Y:S01]  /*6f8c0*/  LDL.LU R42, [R1+0x1118] ;  /* 0x00111800012a7983 */ /* 0x000ee20000300800 */
[----:B----4-:R-:W-:-:S03]  /*6f8d0*/  IMAD R60, R60, 0x100, R43 ;  /* 0x000001003c3c7824 */ /* 0x010fc600078e022b */
[----:B------:R-:W3:Y:S01]  /*6f8e0*/  LDL.LU R43, [R1+0x111c] ;  /* 0x00111c00012b7983 */ /* 0x000ee20000300800 */
[----:B------:R-:W-:-:S03]  /*6f8f0*/  IMAD R61, R61, 0x100, R32 ;  /* 0x000001003d3d7824 */ /* 0x000fc600078e0220 */
[----:B------:R-:W2:Y:S01]  /*6f900*/  LDL.LU R32, [R1+0x441c] ;  /* 0x00441c0001207983 */ /* 0x000ea20000300800 */
[----:B------:R-:W-:-:S03]  /*6f910*/  IMAD R0, R0, 0x100, R33 ;  /* 0x0000010000007824 */ /* 0x000fc600078e0221 */
        /* <DEDUP_REMOVED lines=8> */
[----:B0-----:R-:W2:Y:S01]  /*6f9a0*/  LDL.LU R32, [R1+0x480] ;  /* 0x0004800001207983 */ /* 0x001ea20000300800 */
[----:B-1----:R-:W-:-:S03]  /*6f9b0*/  F2FP.F16.E5M2.UNPACK_B R28, R47 ;  /* 0x0000002fff1c723e */ /* 0x002fc600020004ff */
[----:B------:R-:W2:Y:S01]  /*6f9c0*/  LDL.LU R33, [R1+0x484] ;  /* 0x0004840001217983 */ /* 0x000ea20000300800 */
[----:B------:R-:W-:Y:S02]  /*6f9d0*/  F2FP.F16.E5M2.UNPACK_B R29, R60 ;  /* 0x0000003cff1d723e */ /* 0x000fe400020004ff */
[----:B----4-:R-:W-:Y:S01]  /*6f9e0*/  F2FP.F16.E5M2.UNPACK_B R30, R61 ;  /* 0x0000003dff1e723e */ /* 0x010fe200020004ff */
[----:B------:R-:W2:Y:S01]  /*6f9f0*/  LDL.LU R34, [R1+0x488] ;  /* 0x0004880001227983 */ /* 0x000ea20000300800 */
[----:B------:R-:W-:-:S03]  /*6fa00*/  F2FP.F16.E5M2.UNPACK_B R31, R0 ;  /* 0x00000000ff1f723e */ /* 0x000fc600020004ff */
[----:B------:R-:W2:Y:S04]  /*6fa10*/  LDL.LU R35, [R1+0x48c] ;  /* 0x00048c0001237983 */ /* 0x000ea80000300800 */
[C---:B------:R-:W-:Y:S01]  /*6fa20*/  HMMA.16816.F32 R48, R28.reuse, R56, R48 ;  /* 0x000000381c30723c */ /* 0x040fe20000001830 */
[----:B------:R-:W4:Y:S04]  /*6fa30*/  LDL.LU R47, [R1+0x4404] ;  /* 0x00440400012f7983 */ /* 0x000f280000300800 */
[----:B------:R-:W3:Y:S03]  /*6fa40*/  LDL.LU R60, [R1+0x4400] ;  /* 0x00440000013c7983 */ /* 0x000ee60000300800 */
[C---:B------:R-:W-:Y:S01]  /*6fa50*/  HMMA.16816.F32 R56, R28.reuse, R58, R52 ;  /* 0x0000003a1c38723c */ /* 0x040fe20000001834 */
[----:B------:R-:W3:Y:S04]  /*6fa60*/  LDL.LU R61, [R1+0x43fc] ;  /* 0x0043fc00013d7983 */ /* 0x000ee80000300800 */
[----:B------:R-:W4:Y:S06]  /*6fa70*/  LDL.LU R0, [R1+0x43f8] ;  /* 0x0043f80001007983 */ /* 0x000f2c0000300800 */
[----:B------:R-:W-:Y:S04]  /*6fa80*/  STL.64 [R1+0x4c0], R48 ;  /* 0x0004c03001007387 */ /* 0x000fe80000100a00 */
[----:B------:R0:W-:Y:S04]  /*6fa90*/  STL.64 [R1+0x4c8], R50 ;  /* 0x0004c83201007387 */ /* 0x0001e80000100a00 */
[----:B0-----:R-:W4:Y:S04]  /*6faa0*/  LDL.LU.64 R50, [R1+0x43f0] ;  /* 0x0043f00001327983 */ /* 0x001f280000300a00 */
[----:B------:R-:W4:Y:S04]  /*6fab0*/  LDL.LU.64 R48, [R1+0x43e8] ;  /* 0x0043e80001307983 */ /* 0x000f280000300a00 */
[----:B------:R-:W4:Y:S04]  /*6fac0*/  LDL.LU.64 R54, [R1+0x43e0] ;  /* 0x0043e00001367983 */ /* 0x000f280000300a00 */
[----:B------:R-:W4:Y:S04]  /*6fad0*/  LDL.LU.64 R52, [R1+0x43d8] ;  /* 0x0043d80001347983 */ /* 0x000f280000300a00 */
[----:B------:R-:W-:Y:S04]  /*6fae0*/  STL.64 [R1+0x4a0], R56 ;  /* 0x0004a03801007387 */ /* 0x000fe80000100a00 */
[----:B------:R0:W-:Y:S04]  /*6faf0*/  STL.64 [R1+0x4a8], R58 ;  /* 0x0004a83a01007387 */ /* 0x0001e80000100a00 */
[----:B0-----:R-:W4:Y:S04]  /*6fb00*/  LDL.LU.64 R58, [R1+0x43d0] ;  /* 0x0043d000013a7983 */ /* 0x001f280000300a00 */
[----:B------:R-:W4:Y:S01]  /*6fb10*/  LDL.LU.64 R56, [R1+0x43c8] ;  /* 0x0043c80001387983 */ /* 0x000f220000300a00 */
[C---:B--2---:R-:W-:Y:S08]  /*6fb20*/  HMMA.16816.F32 R32, R28.reuse, R20, R32 ;  /* 0x000000141c20723c */ /* 0x044ff00000001820 */
[C---:B------:R-:W-:Y:S08]  /*6fb30*/  HMMA.16816.F32 R20, R28.reuse, R22, R24 ;  /* 0x000000161c14723c */ /* 0x040ff00000001818 */
[C---:B---3--:R-:W-:Y:S03]  /*6fb40*/  HMMA.16816.F32 R16, R28.reuse, R60, R16 ;  /* 0x0000003c1c10723c */ /* 0x048fe60000001810 */
[----:B------:R-:W-:Y:S04]  /*6fb50*/  STL.64 [R1+0x480], R32 ;  /* 0x0004802001007387 */ /* 0x000fe80000100a00 */
[----:B------:R-:W-:Y:S04]  /*6fb60*/  STL.64 [R1+0x488], R34 ;  /* 0x0004882201007387 */ /* 0x000fe80000100a00 */
[----:B------:R-:W-:Y:S04]  /*6fb70*/  STL.64 [R1+0x460], R20 ;  /* 0x0004601401007387 */ /* 0x000fe80000100a00 */
[----:B------:R-:W-:Y:S04]  /*6fb80*/  STL.64 [R1+0x468], R22 ;  /* 0x0004681601007387 */ /* 0x000fe80000100a00 */
[----:B------:R-:W-:Y:S04]  /*6fb90*/  STL.64 [R1+0x430], R16 ;  /* 0x0004301001007387 */ /* 0x000fe80000100a00 */
[----:B------:R-:W-:Y:S01]  /*6fba0*/  STL.64 [R1+0x438], R18 ;  /* 0x0004381201007387 */ /* 0x000fe20000100a00 */
[C---:B----4-:R-:W-:Y:S08]  /*6fbb0*/  HMMA.16816.F32 R12, R28.reuse, R58, R12 ;  /* 0x0000003a1c0c723c */ /* 0x050ff0000000180c */
[C---:B------:R-:W-:Y:S01]  /*6fbc0*/  HMMA.16816.F32 R8, R28.reuse, R56, R8 ;  /* 0x000000381c08723c */ /* 0x040fe20000001808 */
[----:B------:R-:W2:Y:S10]  /*6fbd0*/  LDL.LU R56, [R1+0xa0] ;  /* 0x0000a00001387983 */ /* 0x000eb40000300800 */
[----:B------:R-:W-:Y:S04]  /*6fbe0*/  STL.64 [R1+0x410], R12 ;  /* 0x0004100c01007387 */ /* 0x000fe80000100a00 */
[----:B------:R-:W-:Y:S04]  /*6fbf0*/  STL.64 [R1+0x418], R14 ;  /* 0x0004180e01007387 */ /* 0x000fe80000100a00 */
[----:B------:R-:W-:Y:S04]  /*6fc00*/  STL.64 [R1+0x3e0], R8 ;  /* 0x0003e00801007387 */ /* 0x000fe80000100a00 */
[----:B------:R0:W-:Y:S04]  /*6fc10*/  STL.64 [R1+0x3e8], R10 ;  /* 0x0003e80a01007387 */ /* 0x0001e80000100a00 */
[----:B------:R-:W2:Y:S04]  /*6fc20*/  LDL.LU R57, [R1+0xa4] ;  /* 0x0000a40001397983 */ /* 0x000ea80000300800 */
[----:B------:R-:W3:Y:S01]  /*6fc30*/  LDL.LU R58, [R1+0xa8] ;  /* 0x0000a800013a7983 */ /* 0x000ee20000300800 */
[C---:B0-----:R-:W-:Y:S08]  /*6fc40*/  HMMA.16816.F32 R8, R28.reuse, R54, R4 ;  /* 0x000000361c08723c */ /* 0x041ff00000001804 */
[----:B------:R-:W-:Y:S01]  /*6fc50*/  HMMA.16816.F32 R4, R28, R52, R36 ;  /* 0x000000341c04723c */ /* 0x000fe20000001824 */
[----:B------:R-:W-:-:S02]  /*6fc60*/  IMAD.MOV.U32 R59, RZ, RZ, R0 ;  /* 0x000000ffff3b7224 */ /* 0x000fc400078e0000 */
[----:B------:R-:W4:Y:S04]  /*6fc70*/  LDL.LU R0, [R1+0x43c4] ;  /* 0x0043c40001007983 */ /* 0x000f280000300800 */
[----:B---3--:R-:W-:Y:S04]  /*6fc80*/  STL.64 [R1+0x4398], R58 ;  /* 0x0043983a01007387 */ /* 0x008fe80000100a00 */
[----:B--2---:R-:W-:Y:S04]  /*6fc90*/  STL.64 [R1+0x4390], R56 ;  /* 0x0043903801007387 */ /* 0x004fe80000100a00 */
[----:B------:R-:W2:Y:S04]  /*6fca0*/  LDL.LU R52, [R1+0xb0] ;  /* 0x0000b00001347983 */ /* 0x000ea80000300800 */
[----:B------:R-:W-:Y:S04]  /*6fcb0*/  STL.64 [R1+0x3c0], R8 ;  /* 0x0003c00801007387 */ /* 0x000fe80000100a00 */
[----:B------:R-:W-:Y:S04]  /*6fcc0*/  STL.64 [R1+0x3c8], R10 ;  /* 0x0003c80a01007387 */ /* 0x000fe80000100a00 */
[----:B------:R-:W-:Y:S04]  /*6fcd0*/  STL.64 [R1+0x390], R4 ;  /* 0x0003900401007387 */ /* 0x000fe80000100a00 */
[----:B------:R0:W-:Y:S04]  /*6fce0*/  STL.64 [R1+0x398], R6 ;  /* 0x0003980601007387 */ /* 0x0001e80000100a00 */
[----:B------:R-:W2:Y:S04]  /*6fcf0*/  LDL.LU R53, [R1+0xb4] ;  /* 0x0000b40001357983 */ /* 0x000ea80000300800 */
[----:B------:R-:W3:Y:S04]  /*6fd00*/  LDL.LU R54, [R1+0xb8] ;  /* 0x0000b80001367983 */ /* 0x000ee80000300800 */
[----:B------:R-:W3:Y:S01]  /*6fd10*/  LDL.LU R55, [R1+0xbc] ;  /* 0x0000bc0001377983 */ /* 0x000ee20000300800 */
[C---:B0-----:R-:W-:Y:S03]  /*6fd20*/  HMMA.16816.F32 R4, R28.reuse, R50, R40 ;  /* 0x000000321c04723c */ /* 0x041fe60000001828 */
[----:B---3--:R-:W-:Y:S04]  /*6fd30*/  STL.64 [R1+0x43b8], R54 ;  /* 0x0043b83601007387 */ /* 0x008fe80000100a00 */
[----:B--2---:R-:W-:Y:S04]  /*6fd40*/  STL.64 [R1+0x43b0], R52 ;  /* 0x0043b03401007387 */ /* 0x004fe80000100a00 */
[----:B------:R-:W2:Y:S08]  /*6fd50*/  LDL.LU R16, [R1+0x360] ;  /* 0x0003600001107983 */ /* 0x000eb00000300800 */
        /* <DEDUP_REMOVED lines=45> */
[----:B--2---:R-:W-:Y:S03]  /*70030*/  HMMA.16816.F32 R48, R28, R48, R12 ;  /* 0x000000301c30723c */ /* 0x004fe6000000180c */
[----:B------:R-:W2:-:S15]  /*70040*/  LDL.LU R12, [R1+0x2d0] ;  /* 0x0002d000010c7983 */ /* 0x000e9e0000300800 */
[----:B------:R-:W-:Y:S01]  /*70050*/  NOP ;  /* 0x0000000000007918 */ /* 0x000fe20000000000 */
[----:B------:R-:W-:Y:S01]  /*70060*/  STL.64 [R1+0x340], R48 ;  /* 0x0003403001007387 */ /* 0x000fe20000100a00 */
[----:B---3--:R-:W-:Y:S03]  /*70070*/  HMMA.16816.F32 R52, R28, R46, R52 ;  /* 0x0000002e1c34723c */ /* 0x008fe60000001834 */
[----:B------:R4:W-:Y:S04]  /*70080*/  STL.64 [R1+0x348], R50 ;  /* 0x0003483201007387 */ /* 0x0009e80000100a00 */
[----:B------:R-:W2:Y:S04]  /*70090*/  LDL.LU R13, [R1+0x2d4] ;  /* 0x0002d400010d7983 */ /* 0x000ea80000300800 */
[----:B------:R-:W2:Y:S04]  /*700a0*/  LDL.LU R14, [R1+0x2d8] ;  /* 0x0002d800010e7983 */ /* 0x000ea80000300800 */
[----:B------:R-:W2:Y:S01]  /*700b0*/  LDL.LU R15, [R1+0x2dc] ;  /* 0x0002dc00010f7983 */ /* 0x000ea20000300800 */
[----:B----4-:R-:W-:-:S03]  /*700c0*/  IMAD.MOV.U32 R51, RZ, RZ, R0 ;  /* 0x000000ffff337224 */ /* 0x010fc600078e0000 */
[----:B------:R-:W3:Y:S04]  /*700d0*/  LDL.LU R48, [R1+0xd0] ;  /* 0x0000d00001307983 */ /* 0x000ee80000300800 */
[----:B------:R-:W3:Y:S04]  /*700e0*/  LDL.LU R49, [R1+0xd4] ;  /* 0x0000d40001317983 */ /* 0x000ee80000300800 */
[----:B------:R-:W3:Y:S04]  /*700f0*/  LDL.LU R50, [R1+0xd8] ;  /* 0x0000d80001327983 */ /* 0x000ee80000300800 */
[----:B------:R-:W4:Y:S01]  /*70100*/  LDL.LU R0, [R1+0x43c0] ;  /* 0x0043c00001007983 */ /* 0x000f220000300800 */
[C---:B------:R-:W-:Y:S03]  /*70110*/  HMMA.16816.F32 R44, R28.reuse, R44, R40 ;  /* 0x0000002c1c2c723c */ /* 0x040fe60000001828 */
[----:B------:R-:W-:Y:S04]  /*70120*/  STL.64 [R1+0x320], R52 ;  /* 0x0003203401007387 */ /* 0x000fe80000100a00 */
[----:B------:R0:W-:Y:S04]  /*70130*/  STL.64 [R1+0x328], R54 ;  /* 0x0003283601007387 */ /* 0x0001e80000100a00 */
[----:B0-----:R-:W2:Y:S04]  /*70140*/  LDL.LU.64 R54, [R1+0x43b8] ;  /* 0x0043b80001367983 */ /* 0x001ea80000300a00 */
[----:B------:R-:W2:Y:S04]  /*70150*/  LDL.LU.64 R52, [R1+0x43b0] ;  /* 0x0043b00001347983 */ /* 0x000ea80000300a00 */
[----:B------:R-:W2:Y:S04]  /*70160*/  LDL.LU.64 R42, [R1+0x43a8] ;  /* 0x0043a800012a7983 */ /* 0x000ea80000300a00 */
[----:B------:R-:W3:Y:S04]  /*70170*/  LDL.LU.64 R40, [R1+0x43a0] ;  /* 0x0043a00001287983 */ /* 0x000ee80000300a00 */
[----:B------:R0:W-:Y:S04]  /*70180*/  STL.64 [R1+0x300], R44 ;  /* 0x0003002c01007387 */ /* 0x0001e80000100a00 */
[----:B------:R1:W-:Y:S04]  /*70190*/  STL.64 [R1+0x308], R46 ;  /* 0x0003082e01007387 */ /* 0x0003e80000100a00 */
[----:B0-----:R-:W4:Y:S04]  /*701a0*/  LDL.LU R44, [R1+0x100] ;  /* 0x00010000012c7983 */ /* 0x001f280000300800 */
[----:B------:R-:W4:Y:S04]  /*701b0*/  LDL.LU R45, [R1+0x104] ;  /* 0x00010400012d7983 */ /* 0x000f280000300800 */
[----:B-1----:R-:W4:Y:S04]  /*701c0*/  LDL.LU R46, [R1+0x108] ;  /* 0x00010800012e7983 */ /* 0x002f280000300800 */
[----:B------:R-:W4:Y:S01]  /*701d0*/  LDL.LU R47, [R1+0x10c] ;  /* 0x00010c00012f7983 */ /* 0x000f220000300800 */
[C---:B--2---:R-:W-:Y:S08]  /*701e0*/  HMMA.16816.F32 R56, R28.reuse, R42, R56 ;  /* 0x0000002a1c38723c */ /* 0x044ff00000001838 */
[----:B---3--:R-:W-:Y:S11]  /*701f0*/  HMMA.16816.F32 R40, R28, R40, R36 ;  /* 0x000000281c28723c */ /* 0x008ff60000001824 */
[----:B------:R-:W-:Y:S04]  /*70200*/  STL.64 [R1+0x2e0], R56 ;  /* 0x0002e03801007387 */ /* 0x000fe80000100a00 */
[----:B------:R0:W-:Y:S04]  /*70210*/  STL.64 [R1+0x2e8], R58 ;  /* 0x0002e83a01007387 */ /* 0x0001e80000100a00 */
[----:B0-----:R-:W2:Y:S04]  /*70220*/  LDL.LU.64 R58, [R1+0x4398] ;  /* 0x00439800013a7983 */ /* 0x001ea80000300a00 */
[----:B------:R-:W2:Y:S04]  /*70230*/  LDL.LU.64 R56, [R1+0x4390] ;  /* 0x0043900001387983 */ /* 0x000ea80000300a00 */
[----:B------:R-:W3:Y:S04]  /*70240*/  LDL.LU.64 R38, [R1+0x4388] ;  /* 0x0043880001267983 */ /* 0x000ee80000300a00 */
[----:B------:R-:W2:Y:S04]  /*70250*/  LDL.LU.64 R36, [R1+0x4380] ;  /* 0x0043800001247983 */ /* 0x000ea80000300a00 */
[----:B------:R0:W-:Y:S04]  /*70260*/  STL.64 [R1+0x2b0], R40 ;  /* 0x0002b02801007387 */ /* 0x0001e80000100a00 */
[----:B------:R4:W-:Y:S04]  /*70270*/  STL.64 [R1+0x2b8], R42 ;  /* 0x0002b82a01007387 */ /* 0x0009e80000100a00 */
[----:B0-----:R-:W2:Y:S04]  /*70280*/  LDL.LU R40, [R1+0x140] ;  /* 0x0001400001287983 */ /* 0x001ea80000300800 */
[----:B------:R-:W2:Y:S01]  /*70290*/  LDL.LU R41, [R1+0x144] ;  /* 0x0001440001297983 */ /* 0x000ea20000300800 */
[----:B----4-:R-:W-:-:S03]  /*702a0*/  IMAD.MOV.U32 R43, RZ, RZ, R0 ;  /* 0x000000ffff2b7224 */ /* 0x010fc600078e0000 */
[----:B------:R-:W4:Y:S04]  /*702b0*/  LDL.LU R42, [R1+0x148] ;  /* 0x00014800012a7983 */ /* 0x000f280000300800 */
[----:B------:R-:W2:Y:S01]  /*702c0*/  LDL.LU R0, [R1+0x4378] ;  /* 0x0043780001007983 */ /* 0x000ea20000300800 */
[----:B---3--:R-:W-:-:S15]  /*702d0*/  HMMA.16816.F32 R32, R28, R38, R32 ;  /* 0x000000261c20723c */ /* 0x008fde0000001820 */
[----:B------:R-:W-:-:S04]  /*702e0*/  NOP ;  /* 0x0000000000007918 */ /* 0x000fc80000000000 */
[----:B------:R-:W-:Y:S04]  /*702f0*/  STL.64 [R1+0x290], R32 ;  /* 0x0002902001007387 */ /* 0x000fe80000100a00 */
[----:B------:R0:W-:Y:S04]  /*70300*/  STL.64 [R1+0x298], R34 ;  /* 0x0002982201007387 */ /* 0x0001e80000100a00 */
[----:B0-----:R-:W3:Y:S01]  /*70310*/  LDL.LU.64 R34, [R1+0x4370] ;  /* 0x0043700001227983 */ /* 0x001ee20000300a00 */
[C---:B--2---:R-:W-:Y:S03]  /*70320*/  HMMA.16816.F32 R36, R28.reuse, R36, R24 ;  /* 0x000000241c24723c */ /* 0x044fe60000001818 */
[----:B------:R-:W2:Y:S04]  /*70330*/  LDL.LU.64 R32, [R1+0x4368] ;  /* 0x0043680001207983 */ /* 0x000ea80000300a00 */
[----:B------:R-:W2:Y:S01]  /*70340*/  LDL.LU.64 R26, [R1+0x4360] ;  /* 0x00436000011a7983 */ /* 0x000ea20000300a00 */
[C---:B------:R-:W-:Y:S03]  /*70350*/  HMMA.16816.F32 R4, R28.reuse, R2, R4 ;  /* 0x000000021c04723c */ /* 0x040fe60000001804 */
[----:B------:R-:W2:Y:S08]  /*70360*/  LDL.LU.64 R24, [R1+0x4358] ;  /* 0x0043580001187983 */ /* 0x000eb00000300a00 */
[----:B------:R0:W-:Y:S04]  /*70370*/  STL.64 [R1+0x260], R36 ;  /* 0x0002602401007387 */ /* 0x0001e80000100a00 */
[----:B------:R1:W-:Y:S04]  /*70380*/  STL.64 [R1+0x268], R38 ;  /* 0x0002682601007387 */ /* 0x0003e80000100a00 */
[----:B0-----:R-:W2:Y:S04]  /*70390*/  LDL.LU R36, [R1+0x160] ;  /* 0x0001600001247983 */ /* 0x001ea80000300800 */
[----:B------:R-:W2:Y:S04]  /*703a0*/  LDL.LU R37, [R1+0x164] ;  /* 0x0001640001257983 */ /* 0x000ea80000300800 */
[----:B-1----:R-:W2:Y:S04]  /*703b0*/  LDL.LU R38, [R1+0x168] ;  /* 0x0001680001267983 */ /* 0x002ea80000300800 */
[----:B------:R-:W2:Y:S01]  /*703c0*/  LDL.LU R39, [R1+0x16c] ;  /* 0x00016c0001277983 */ /* 0x000ea20000300800 */
[----:B---3--:R-:W-:-:S15]  /*703d0*/  HMMA.16816.F32 R20, R28, R34, R20 ;  /* 0x000000221c14723c */ /* 0x008fde0000001814 */
[----:B------:R-:W-:-:S04]  /*703e0*/  NOP ;  /* 0x0000000000007918 */ /* 0x000fc80000000000 */
[----:B------:R-:W-:Y:S04]  /*703f0*/  STL.64 [R1+0x240], R20 ;  /* 0x0002401401007387 */ /* 0x000fe80000100a00 */
[----:B------:R0:W-:Y:S04]  /*70400*/  STL.64 [R1+0x248], R22 ;  /* 0x0002481601007387 */ /* 0x0001e80000100a00 */
[----:B0-----:R-:W3:Y:S04]  /*70410*/  LDL.LU.64 R22, [R1+0x4350] ;  /* 0x0043500001167983 */ /* 0x001ee80000300a00 */
        /* <DEDUP_REMOVED lines=18> */
[----:B--2---:R-:W-:-:S15]  /*70540*/  HMMA.16816.F32 R12, R28, R8, R12 ;  /* 0x000000081c0c723c */ /* 0x004fde000000180c */
[----:B------:R-:W-:-:S04]  /*70550*/  NOP ;  /* 0x0000000000007918 */ /* 0x000fc80000000000 */
[----:B------:R-:W-:Y:S04]  /*70560*/  STL.64 [R1+0x1c0], R12 ;  /* 0x0001c00c01007387 */ /* 0x000fe80000100a00 */
[----:B------:R0:W-:Y:S04]  /*70570*/  STL.64 [R1+0x1c8], R14 ;  /* 0x0001c80e01007387 */ /* 0x0001e80000100a00 */
[----:B0-----:R-:W4:Y:S04]  /*70580*/  LDL.LU.64 R14, [R1+0x4310] ;  /* 0x00431000010e7983 */ /* 0x001f280000300a00 */
[----:B------:R-:W2:Y:S01]  /*70590*/  LDL.LU.64 R12, [R1+0x4308] ;  /* 0x00430800010c7983 */ /* 0x000ea20000300a00 */
[----:B------:R-:W-:-:S07]  /*705a0*/  IMAD.MOV.U32 R7, RZ, RZ, R0 ;  /* 0x000000ffff077224 */ /* 0x000fce00078e0000 */
[----:B---3--:R-:W-:-:S15]  /*705b0*/  HMMA.16816.F32 R4, R28, R10, R4 ;  /* 0x0000000a1c04723c */ /* 0x008fde0000001804 */
[----:B------:R-:W-:-:S04]  /*705c0*/  NOP ;  /* 0x0000000000007918 */ /* 0x000fc80000000000 */
[----:B------:R-:W-:Y:S04]  /*705d0*/  STL.64 [R1+0x1a0], R4 ;  /* 0x0001a00401007387 */ /* 0x000fe80000100a00 */
[----:B------:R4:W-:Y:S02]  /*705e0*/  STL.64 [R1+0x1a8], R6 ;  /* 0x0001a80601007387 */ /* 0x0009e40000100a00 */
[C---:B----4-:R-:W-:Y:S08]  /*705f0*/  HMMA.16816.F32 R4, R28.reuse, R14, R40 ;  /* 0x0000000e1c04723c */ /* 0x050ff00000001828 */
[C---:B--2---:R-:W-:Y:S08]  /*70600*/  HMMA.16816.F32 R8, R28.reuse, R12, R36 ;  /* 0x0000000c1c08723c */ /* 0x044ff00000001824 */
        /* <DEDUP_REMOVED lines=9> */
[----:B------:R-:W-:Y:S01]  /*706a0*/  STL.64 [R1+0x120], R4 ;  /* 0x0001200401007387 */ /* 0x000fe20000100a00 */
[----:B------:R-:W-:-:S03]  /*706b0*/  IMAD.MOV.U32 R0, RZ, RZ, R7 ;  /* 0x000000ffff007224 */ /* 0x000fc600078e0007 */
[----:B------:R-:W-:Y:S04]  /*706c0*/  STL.64 [R1+0x130], R8 ;  /* 0x0001300801007387 */ /* 0x000fe80000100a00 */
[----:B------:R-:W-:Y:S04]  /*706d0*/  STL.64 [R1+0x138], R10 ;  /* 0x0001380a01007387 */ /* 0x000fe80000100a00 */
[----:B------:R0:W-:Y:S02]  /*706e0*/  STL [R1+0x128], R6 ;  /* 0x0001280601007387 */ /* 0x0001e40000100800 */
[----:B0-----:R-:W-:Y:S02]  /*706f0*/  HMMA.16816.F32 R4, R28, R22, R56 ;  /* 0x000000161c04723c */ /* 0x001fe40000001838 */
[----:B------:R-:W-:Y:S04]  /*70700*/  STL [R1+0x3b70], R0 ;  /* 0x003b700001007387 */ /* 0x000fe80000100800 */
[----:B------:R-:W2:-:S13]  /*70710*/  LDL.LU R48, [R1+0x90] ;  /* 0x0000900001307983 */ /* 0x000e9a0000300800 */
[----:B------:R-:W-:Y:S04]  /*70720*/  STL.64 [R1+0x110], R4 ;  /* 0x0001100401007387 */ /* 0x000fe80000100a00 */
        /* <DEDUP_REMOVED lines=40> */
[----:B---3--:R-:W-:-:S15]  /*709b0*/  HMMA.16816.F32 R16, R28, R24, R56 ;  /* 0x000000181c10723c */ /* 0x008fde0000001838 */
[----:B------:R-:W-:-:S04]  /*709c0*/  NOP ;  /* 0x0000000000007918 */ /* 0x000fc80000000000 */
[----:B------:R-:W-:Y:S04]  /*709d0*/  STL.64 [R1+0x100], R16 ;  /* 0x0001001001007387 */ /* 0x000fe80000100a00 */
[----:B------:R-:W-:Y:S04]  /*709e0*/  STL [R1+0x108], R18 ;  /* 0x0001081201007387 */ /* 0x000fe80000100800 */
[----:B------:R-:W3:Y:S04]  /*709f0*/  LDL.LU R55, [R1+0x125c] ;  /* 0x00125c0001377983 */ /* 0x000ee80000300800 */
[----:B------:R-:W3:Y:S04]  /*70a00*/  LDL.LU R60, [R1+0x1268] ;  /* 0x00126800013c7983 */ /* 0x000ee80000300800 */
[----:B------:R-:W3:Y:S04]  /*70a10*/  LDL.LU R56, [R1+0xc0] ;  /* 0x0000c00001387983 */ /* 0x000ee80000300800 */
[----:B------:R-:W3:Y:S04]  /*70a20*/  LDL.LU R57, [R1+0xc4] ;  /* 0x0000c40001397983 */ /* 0x000ee80000300800 */
[----:B------:R-:W3:Y:S04]  /*70a30*/  LDL.LU R58, [R1+0xc8] ;  /* 0x0000c800013a7983 */ /* 0x000ee80000300800 */
[----:B------:R-:W3:Y:S01]  /*70a40*/  LDL.LU R59, [R1+0xcc] ;  /* 0x0000cc00013b7983 */ /* 0x000ee20000300800 */
[----:B----4-:R-:W-:Y:S01]  /*70a50*/  HMMA.16816.F32 R12, R28, R26, R12 ;  /* 0x0000001a1c0c723c */ /* 0x010fe2000000180c */
[----:B------:R-:W-:-:S07]  /*70a60*/  IMAD.MOV.U32 R0, RZ, RZ, R19 ;  /* 0x000000ffff007224 */ /* 0x000fce00078e0013 */
[----:B--2---:R-:W-:Y:S01]  /*70a70*/  HMMA.16816.F32 R8, R28, R32, R8 ;  /* 0x000000201c08723c */ /* 0x004fe20000001808 */
[----:B------:R-:W-:Y:S01]  /*70a80*/  IMAD R4, R5, 0x100, R4 ;  /* 0x0000010005047824 */ /* 0x000fe200078e0204 */
[----:B------:R0:W-:Y:S01]  /*70a90*/  STL [R1+0x3b88], R0 ;  /* 0x003b880001007387 */ /* 0x0001e20000100800 */
[----:B------:R-:W-:Y:S02]  /*70aa0*/  IMAD R2, R2, 0x100, R6 ;  /* 0x0000010002027824 */ /* 0x000fe400078e0206 */
[----:B------:R-:W-:Y:S02]  /*70ab0*/  IMAD R3, R3, 0x100, R7 ;  /* 0x0000010003037824 */ /* 0x000fe400078e0207 */
[----:B------:R-:W-:-:S04]  /*70ac0*/  IMAD R5, R35, 0x100, R34 ;  /* 0x0000010023057824 */ /* 0x000fc800078e0222 */
[----:B------:R-:W-:Y:S01]  /*70ad0*/  STL.64 [R1+0xf0], R12 ;  /* 0x0000f00c01007387 */ /* 0x000fe20000100a00 */
[----:B------:R-:W-:-:S03]  /*70ae0*/  F2FP.F16.E5M2.UNPACK_B R28, R2 ;  /* 0x00000002ff1c723e */ /* 0x000fc600020004ff */
[----:B------:R-:W-:Y:S01]  /*70af0*/  STL.64 [R1+0xf8], R14 ;  /* 0x0000f80e01007387 */ /* 0x000fe20000100a00 */
[----:B------:R-:W-:Y:S02]  /*70b00*/  F2FP.F16.E5M2.UNPACK_B R29, R3 ;  /* 0x00000003ff1d723e */ /* 0x000fe400020004ff */
[----:B------:R-:W-:Y:S02]  /*70b10*/  F2FP.F16.E5M2.UNPACK_B R30, R4 ;  /* 0x00000004ff1e723e */ /* 0x000fe400020004ff */
[----:B------:R-:W-:Y:S01]  /*70b20*/  F2FP.F16.E5M2.UNPACK_B R31, R5 ;  /* 0x00000005ff1f723e */ /* 0x000fe200020004ff */
[----:B------:R1:W-:Y:S01]  /*70b30*/  STL.64 [R1+0x30], R8 ;  /* 0x0000300801007387 */ /* 0x0003e20000100a00 */
[----:B0-----:R-:W-:-:S03]  /*70b40*/  IMAD.MOV.U32 R0, RZ, RZ, R11 ;  /* 0x000000ffff007224 */ /* 0x001fc600078e000b */
[----:B------:R-:W-:Y:S04]  /*70b50*/  STL [R1+0x38], R10 ;  /* 0x0000380a01007387 */ /* 0x000fe80000100800 */
[----:B------:R-:W-:Y:S01]  /*70b60*/  STL [R1+0x3c80], R0 ;  /* 0x003c800001007387 */ /* 0x000fe20000100800 */
[----:B-1----:R-:W-:Y:S02]  /*70b70*/  F2FP.F16.E5M2.UNPACK_B R8, R40.H1 ;  /* 0x00000028ff08723e */ /* 0x002fe400030004ff */
[----:B------:R-:W-:-:S03]  /*70b80*/  F2FP.F16.E5M2.UNPACK_B R9, R41.H1 ;  /* 0x00000029ff09723e */ /* 0x000fc600030004ff */
[----:B------:R-:W-:Y:S04]  /*70b90*/  STL [R1+0x18], R8 ;  /* 0x0000180801007387 */ /* 0x000fe80000100800 */
[----:B------:R0:W-:Y:S02]  /*70ba0*/  STL [R1+0x1c], R9 ;  /* 0x00001c0901007387 */ /* 0x0001e40000100800 */
[----:B0-----:R-:W-:Y:S01]  /*70bb0*/  HMMA.16816.F32 R8, R28, R8, R36 ;  /* 0x000000081c08723c */ /* 0x001fe20000001824 */
[----:B------:R-:W-:Y:S02]  /*70bc0*/  F2FP.F16.E5M2.UNPACK_B R6, R42.H1 ;  /* 0x0000002aff06723e */ /* 0x000fe400030004ff */
[----:B------:R-:W-:-:S15]  /*70bd0*/  F2FP.F16.E5M2.UNPACK_B R7, R43.H1 ;  /* 0x0000002bff07723e */ /* 0x000fde00030004ff */
[----:B------:R-:W-:Y:S01]  /*70be0*/  NOP ;  /* 0x0000000000007918 */ /* 0x000fe20000000000 */
[----:B------:R-:W-:Y:S04]  /*70bf0*/  STL.64 [R1+0x60], R8 ;  /* 0x0000600801007387 */ /* 0x000fe80000100a00 */
[----:B------:R0:W-:Y:S02]  /*70c00*/  STL.64 [R1+0x68], R10 ;  /* 0x0000680a01007387 */ /* 0x0001e40000100a00 */
[----:B0-----:R-:W-:Y:S01]  /*70c10*/  HMMA.16816.F32 R8, R28, R6, R44 ;  /* 0x000000061c08723c */ /* 0x001fe2000000182c */
[----:B------:R-:W-:Y:S02]  /*70c20*/  F2FP.F16.E5M2.UNPACK_B R4, R52.H1 ;  /* 0x00000034ff04723e */ /* 0x000fe400030004ff */
[----:B------:R-:W-:Y:S01]  /*70c30*/  F2FP.F16.E5M2.UNPACK_B R5, R53.H1 ;  /* 0x00000035ff05723e */ /* 0x000fe200030004ff */
[----:B------:R-:W-:Y:S01]  /*70c40*/  STL.64 [R1+0x10], R6 ;  /* 0x0000100601007387 */ /* 0x000fe20000100a00 */
[----:B------:R-:W-:Y:S01]  /*70c50*/  F2FP.F16.E5M2.UNPACK_B R2, R54.H1 ;  /* 0x00000036ff02723e */ /* 0x000fe200030004ff */
[----:B------:R-:W-:-:S02]  /*70c60*/  IMAD.MOV.U32 R25, RZ, RZ, R4 ;  /* 0x000000ffff197224 */ /* 0x000fc400078e0004 */
[----:B------:R-:W-:-:S11]  /*70c70*/  IMAD.MOV.U32 R0, RZ, RZ, R5 ;  /* 0x000000ffff007224 */ /* 0x000fd600078e0005 */
        /* <DEDUP_REMOVED lines=9> */
[----:B---3--:R-:W-:-:S07]  /*70d10*/  F2FP.F16.E5M2.UNPACK_B R3, R55.H1 ;  /* 0x00000037ff03723e */ /* 0x008fce00030004ff */
        /* <DEDUP_REMOVED lines=673> */
[C---:B----4-:R-:W-:Y:S08]  /*73730*/  HMMA.16816.F32 R12, R28.reuse, R20, R12 ;  /* 0x000000141c0c723c */ /* 0x050ff0000000180c */
[C---:B--2---:R-:W-:Y:S01]  /*73740*/  HMMA.16816.F32 R8, R28.reuse, R22, R8 ;  /* 0x000000161c08723c */ /* 0x044fe20000001808 */
[----:B------:R-:W-:Y:S10]  /*73750*/  STL.64 [R1+0x40d0], R22 ;  /* 0x0040d01601007387 */ /* 0x000ff40000100a00 */
[----:B------:R-:W-:Y:S04]  /*73760*/  STL.64 [R1+0x1dc0], R12 ;  /* 0x001dc00c01007387 */ /* 0x000fe80000100a00 */
[----:B------:R-:W-:Y:S04]  /*73770*/  STL.64 [R1+0x1dc8], R14 ;  /* 0x001dc80e01007387 */ /* 0x000fe80000100a00 */
[----:B------:R-:W-:Y:S04]  /*73780*/  STL.64 [R1+0x40c8], R20 ;  /* 0x0040c81401007387 */ /* 0x000fe80000100a00 */
[----:B------:R-:W-:Y:S04]  /*73790*/  STL.64 [R1+0x1db0], R8 ;  /* 0x001db00801007387 */ /* 0x000fe80000100a00 */
[----:B------:R3:W-:Y:S02]  /*737a0*/  STL.64 [R1+0x1db8], R10 ;  /* 0x001db80a01007387 */ /* 0x0007e40000100a00 */
[C---:B---3--:R-:W-:Y:S08]  /*737b0*/  HMMA.16816.F32 R8, R28.reuse, R24, R4 ;  /* 0x000000181c08723c */ /* 0x048ff00000001804 */
[----:B------:R-:W-:Y:S01]  /*737c0*/  HMMA.16816.F32 R4, R28, R26, R36 ;  /* 0x0000001a1c04723c */ /* 0x000fe20000001824 */
[----:B------:R-:W-:Y:S10]  /*737d0*/  STL.64 [R1+0x40f0], R26 ;  /* 0x0040f01a01007387 */ /* 0x000ff40000100a00 */
[----:B------:R-:W-:Y:S04]  /*737e0*/  STL.64 [R1+0x1da0], R8 ;  /* 0x001da00801007387 */ /* 0x000fe80000100a00 */
[----:B------:R-:W-:Y:S04]  /*737f0*/  STL.64 [R1+0x1da8], R10 ;  /* 0x001da80a01007387 */ /* 0x000fe80000100a00 */
[----:B------:R-:W-:Y:S04]  /*73800*/  STL.64 [R1+0x40e8], R24 ;  /* 0x0040e81801007387 */ /* 0x000fe80000100a00 */
[----:B------:R0:W-:Y:S04]  /*73810*/  STL.64 [R1+0x1d90], R4 ;  /* 0x001d900401007387 */ /* 0x0001e80000100a00 */
[----:B------:R1:W-:Y:S01]  /*73820*/  STL.64 [R1+0x1d98], R6 ;  /* 0x001d980601007387 */ /* 0x0003e20000100a00 */
[----:B0-----:R-:W-:-:S02]  /*73830*/  IMAD R5, R47, 0x100, R46 ;  /* 0x000001002f057824 */ /* 0x001fc400078e022e */
[----:B-1----:R-:W-:Y:S02]  /*73840*/  IMAD R7, R43, 0x100, R42 ;  /* 0x000001002b077824 */ /* 0x002fe400078e022a */
[----:B------:R-:W-:Y:S02]  /*73850*/  IMAD R6, R45, 0x100, R44 ;  /* 0x000001002d067824 */ /* 0x000fe400078e022c */
[----:B------:R-:W-:Y:S01]  /*73860*/  IMAD R4, R57, 0x100, R56 ;  /* 0x0000010039047824 */ /* 0x000fe200078e0238 */
[----:B------:R-:W-:Y:S01]  /*73870*/  HMMA.16816.F32 R8, R28, R32, R48 ;  /* 0x000000201c08723c */ /* 0x000fe20000001830 */
[----:B------:R-:W-:Y:S02]  /*73880*/  F2FP.F16.E5M2.UNPACK_B R30, R5 ;  /* 0x00000005ff1e723e */ /* 0x000fe400020004ff */
[----:B------:R-:W-:Y:S02]  /*73890*/  F2FP.F16.E5M2.UNPACK_B R28, R7 ;  /* 0x00000007ff1c723e */ /* 0x000fe400020004ff */
[----:B------:R-:W-:-:S02]  /*738a0*/  F2FP.F16.E5M2.UNPACK_B R29, R6 ;  /* 0x00000006ff1d723e */ /* 0x000fc400020004ff */
        /* <DEDUP_REMOVED lines=83> */
[C---:B----4-:R-:W-:Y:S08]  /*73de0*/  HMMA.16816.F32 R16, R28.reuse, R32, R16 ;  /* 0x000000201c10723c */ /* 0x050ff00000001810 */
[C---:B--2---:R-:W-:Y:S08]  /*73df0*/  HMMA.16816.F32 R24, R28.reuse, R26, R52 ;  /* 0x0000001a1c18723c */ /* 0x044ff00000001834 */
[C---:B------:R-:W-:Y:S08]  /*73e00*/  HMMA.16816.F32 R56, R28.reuse, R60, R56 ;  /* 0x0000003c1c38723c */ /* 0x040ff00000001838 */
[C---:B------:R-:W-:Y:S01]  /*73e10*/  HMMA.16816.F32 R32, R28.reuse, R34, R8 ;  /* 0x000000221c20723c */ /* 0x040fe20000001808 */
[----:B------:R-:W2:Y:S04]  /*73e20*/  LDL.LU.64 R54, [R1+0x41d0] ;  /* 0x0041d00001367983 */ /* 0x000ea80000300a00 */
[----:B------:R-:W2:Y:S04]  /*73e30*/  LDL.LU.64 R52, [R1+0x41c8] ;  /* 0x0041c80001347983 */ /* 0x000ea80000300a00 */
        /* <DEDUP_REMOVED lines=62> */
[C---:B----4-:R-:W-:Y:S08]  /*74220*/  HMMA.16816.F32 R16, R28.reuse, R40, R16 ;  /* 0x000000281c10723c */ /* 0x050ff00000001810 */
[C---:B------:R-:W-:Y:S08]  /*74230*/  HMMA.16816.F32 R12, R28.reuse, R38, R12 ;  /* 0x000000261c0c723c */ /* 0x040ff0000000180c */
[C---:B------:R-:W-:Y:S08]  /*74240*/  HMMA.16816.F32 R8, R28.reuse, R36, R8 ;  /* 0x000000241c08723c */ /* 0x040ff00000001808 */
[C---:B------:R-:W-:Y:S01]  /*74250*/  HMMA.16816.F32 R4, R28.reuse, R34, R4 ;  /* 0x000000221c04723c */ /* 0x040fe20000001804 */
[----:B------:R-:W-:Y:S04]  /*74260*/  STL.64 [R1+0x1ce0], R52 ;  /* 0x001ce03401007387 */ /* 0x000fe80000100a00 */
[----:B------:R-:W-:Y:S03]  /*74270*/  STL.64 [R1+0x1ce8], R54 ;  /* 0x001ce83601007387 */ /* 0x000fe60000100a00 */
        /* <DEDUP_REMOVED lines=131> */
[C---:B---3--:R-:W-:Y:S08]  /*74ab0*/  HMMA.16816.F32 R8, R28.reuse, R18, R8 ;  /* 0x000000121c08723c */ /* 0x048ff00000001808 */
[----:B--2---:R-:W-:Y:S01]  /*74ac0*/  HMMA.16816.F32 R12, R28, R16, R12 ;  /* 0x000000101c0c723c */ /* 0x004fe2000000180c */
[----:B------:R-:W-:-:S15]  /*74ad0*/  STL.64 [R1+0x3f80], R18 ;  /* 0x003f801201007387 */ /* 0x000fde0000100a00 */
[----:B------:R-:W-:-:S03]  /*74ae0*/  NOP ;  /* 0x0000000000007918 */ /* 0x000fc60000000000 */
[----:B------:R-:W-:Y:S04]  /*74af0*/  STL.64 [R1+0x1bf0], R12 ;  /* 0x001bf00c01007387 */ /* 0x000fe80000100a00 */
[----:B------:R-:W-:Y:S04]  /*74b00*/  STL.64 [R1+0x1bf8], R14 ;  /* 0x001bf80e01007387 */ /* 0x000fe80000100a00 */
[----:B------:R-:W-:Y:S04]  /*74b10*/  STL.64 [R1+0x3f78], R16 ;  /* 0x003f781001007387 */ /* 0x000fe80000100a00 */
[----:B------:R-:W-:Y:S04]  /*74b20*/  STL.64 [R1+0x1be0], R8 ;  /* 0x001be00801007387 */ /* 0x000fe80000100a00 */
[----:B------:R0:W-:Y:S02]  /*74b30*/  STL.64 [R1+0x1be8], R10 ;  /* 0x001be80a01007387 */ /* 0x0001e40000100a00 */
[C---:B0-----:R-:W-:Y:S08]  /*74b40*/  HMMA.16816.F32 R8, R28.reuse, R20, R4 ;  /* 0x000000141c08723c */ /* 0x041ff00000001804 */
[C---:B------:R-:W-:Y:S01]  /*74b50*/  HMMA.16816.F32 R4, R28.reuse, R22, R36 ;  /* 0x000000161c04723c */ /* 0x040fe20000001824 */
[----:B------:R-:W-:Y:S10]  /*74b60*/  STL.64 [R1+0x3f70], R22 ;  /* 0x003f701601007387 */ /* 0x000ff40000100a00 */
[----:B------:R-:W-:Y:S04]  /*74b70*/  STL.64 [R1+0x1bd0], R8 ;  /* 0x001bd00801007387 */ /* 0x000fe80000100a00 */
[----:B------:R4:W-:Y:S04]  /*74b80*/  STL.64 [R1+0x1bd8], R10 ;  /* 0x001bd80a01007387 */ /* 0x0009e80000100a00 */
[----:B------:R-:W-:Y:S04]  /*74b90*/  STL.64 [R1+0x3f68], R20 ;  /* 0x003f681401007387 */ /* 0x000fe80000100a00 */
[----:B------:R-:W-:Y:S04]  /*74ba0*/  STL.64 [R1+0x1bc0], R4 ;  /* 0x001bc00401007387 */ /* 0x000fe80000100a00 */
[----:B------:R0:W-:Y:S01]  /*74bb0*/  STL.64 [R1+0x1bc8], R6 ;  /* 0x001bc80601007387 */ /* 0x0001e20000100a00 */
[C---:B----4-:R-:W-:Y:S08]  /*74bc0*/  HMMA.16816.F32 R8, R28.reuse, R24, R40 ;  /* 0x000000181c08723c */ /* 0x050ff00000001828 */
        /* <DEDUP_REMOVED lines=8> */
[----:B------:R-:W-:Y:S04]  /*74c50*/  STL.64 [R1+0x4060], R34 ;  /* 0x0040602201007387 */ /* 0x000fe80000100a00 */
[----:B------:R0:W-:-:S13]  /*74c60*/  STL.64 [R1+0x4058], R32 ;  /* 0x0040582001007387 */ /* 0x0001da0000100a00 */
[----:B------:R-:W-:Y:S04]  /*74c70*/  STL.64 [R1+0x530], R4 ;  /* 0x0005300401007387 */ /* 0x000fe80000100a00 */
[----:B------:R-:W-:Y:S04]  /*74c80*/  STL.64 [R1+0x538], R6 ;  /* 0x0005380601007387 */ /* 0x000fe80000100a00 */
        /* <DEDUP_REMOVED lines=37> */
[----:B0-----:R-:W4:Y:S04]  /*74ee0*/  LDL.LU R32, [R1+0xce0] ;  /* 0x000ce00001207983 */ /* 0x001f280000300800 */
[----:B------:R-:W4:Y:S04]  /*74ef0*/  LDL.LU R33, [R1+0xce4] ;  /* 0x000ce40001217983 */ /* 0x000f280000300800 */
[----:B------:R-:W4:Y:S04]  /*74f00*/  LDL.LU R34, [R1+0xce8] ;  /* 0x000ce80001227983 */ /* 0x000f280000300800 */
[----:B------:R-:W4:Y:S04]  /*74f10*/  LDL.LU R35, [R1+0xcec] ;  /* 0x000cec0001237983 */ /* 0x000f280000300800 */
[----:B------:R-:W4:Y:S04]  /*74f20*/  LDL R36, [R1+0x8] ;  /* 0x0000080001247983 */ /* 0x000f280000100800 */
[----:B------:R-:W4:Y:S04]  /*74f30*/  LDL R37, [R1+0xc] ;  /* 0x00000c0001257983 */ /* 0x000f280000100800 */
[----:B-1----:R-:W4:Y:S04]  /*74f40*/  LDL R18, [R1+0x10] ;  /* 0x0000100001127983 */ /* 0x002f280000100800 */
[----:B------:R-:W4:Y:S04]  /*74f50*/  LDL R19, [R1+0x14] ;  /* 0x0000140001137983 */ /* 0x000f280000100800 */
[----:B--2---:R-:W4:Y:S04]  /*74f60*/  LDL.LU R24, [R1+0xd00] ;  /* 0x000d000001187983 */ /* 0x004f280000300800 */
[----:B------:R-:W4:Y:S04]  /*74f70*/  LDL.LU R25, [R1+0xd04] ;  /* 0x000d040001197983 */ /* 0x000f280000300800 */
[----:B------:R-:W4:Y:S04]  /*74f80*/  LDL.LU R26, [R1+0xd08] ;  /* 0x000d0800011a7983 */ /* 0x000f280000300800 */
[----:B------:R-:W4:Y:S04]  /*74f90*/  LDL.LU R27, [R1+0xd0c] ;  /* 0x000d0c00011b7983 */ /* 0x000f280000300800 */
        /* <DEDUP_REMOVED lines=38> */
[C---:B--2---:R-:W-:Y:S08]  /*75200*/  HMMA.16816.F32 R40, R28.reuse, R16, R40 ;  /* 0x000000101c28723c */ /* 0x044ff00000001828 */
[C---:B----4-:R-:W-:Y:S08]  /*75210*/  HMMA.16816.F32 R16, R28.reuse, R18, R24 ;  /* 0x000000121c10723c */ /* 0x050ff00000001818 */
[C---:B---3--:R-:W-:Y:S08]  /*75220*/  HMMA.16816.F32 R8, R28.reuse, R36, R8 ;  /* 0x000000241c08723c */ /* 0x048ff00000001808 */
[C---:B------:R-:W-:Y:S01]  /*75230*/  HMMA.16816.F32 R36, R28.reuse, R38, R32 ;  /* 0x000000261c24723c */ /* 0x040fe20000001820 */
[----:B------:R-:W-:Y:S04]  /*75240*/  STL.64 [R1+0x1b90], R40 ;  /* 0x001b902801007387 */ /* 0x000fe80000100a00 */
[----:B------:R0:W-:Y:S03]  /*75250*/  STL.64 [R1+0x1b98], R42 ;  /* 0x001b982a01007387 */ /* 0x0001e60000100a00 */
[C---:B------:R-:W-:Y:S01]  /*75260*/  HMMA.16816.F32 R56, R28.reuse, R60, R56 ;  /* 0x0000003c1c38723c */ /* 0x040fe20000001838 */
        /* <DEDUP_REMOVED lines=87> */
[----:B------:R-:W4:Y:S04]  /*757e0*/  LDL.LU R58, [R1+0x508] ;  /* 0x00050800013a7983 */ /* 0x000f280000300800 */
[----:B------:R-:W4:Y:S04]  /*757f0*/  LDL.LU R59, [R1+0x50c] ;  /* 0x00050c00013b7983 */ /* 0x000f280000300800 */
[----:B----4-:R-:W-:Y:S04]  /*75800*/  STL.64 [R1+0x3fd0], R58 ;  /* 0x003fd03a01007387 */ /* 0x010fe80000100a00 */
[----:B--2---:R2:W-:Y:S04]  /*75810*/  STL.64 [R1+0x3fc8], R56 ;  /* 0x003fc83801007387 */ /* 0x0045e80000100a00 */
[----:B0-----:R-:W4:Y:S04]  /*75820*/  LDL.LU R40, [R1+0xb30] ;  /* 0x000b300001287983 */ /* 0x001f280000300800 */
[----:B------:R-:W4:Y:S04]  /*75830*/  LDL.LU R41, [R1+0xb34] ;  /* 0x000b340001297983 */ /* 0x000f280000300800 */
[----:B------:R-:W2:Y:S04]  /*75840*/  LDL.LU R42, [R1+0xb38] ;  /* 0x000b3800012a7983 */ /* 0x000ea80000300800 */
[----:B------:R-:W2:Y:S04]  /*75850*/  LDL.LU R43, [R1+0xb3c] ;  /* 0x000b3c00012b7983 */ /* 0x000ea80000300800 */
[----:B--2---:R-:W-:Y:S04]  /*75860*/  STL.64 [R1+0x3ff0], R42 ;  /* 0x003ff02a01007387 */ /* 0x004fe80000100a00 */
[----:B----4-:R0:W-:Y:S04]  /*75870*/  STL.64 [R1+0x3fe8], R40 ;  /* 0x003fe82801007387 */ /* 0x0101e80000100a00 */
[----:B------:R-:W2:Y:S04]  /*75880*/  LDL.LU R20, [R1+0xb80] ;  /* 0x000b800001147983 */ /* 0x000ea80000300800 */
[----:B------:R-:W2:Y:S04]  /*75890*/  LDL.LU R21, [R1+0xb84] ;  /* 0x000b840001157983 */ /* 0x000ea80000300800 */
[----:B------:R-:W2:Y:S04]  /*758a0*/  LDL.LU R22, [R1+0xb88] ;  /* 0x000b880001167983 */ /* 0x000ea80000300800 */
[----:B------:R-:W2:Y:S04]  /*758b0*/  LDL.LU R23, [R1+0xb8c] ;  /* 0x000b8c0001177983 */ /* 0x000ea80000300800 */
[----:B-1----:R-:W4:Y:S04]  /*758c0*/  LDL.LU R8, [R1+0xbd0] ;  /* 0x000bd00001087983 */ /* 0x002f280000300800 */
[----:B------:R-:W4:Y:S04]  /*758d0*/  LDL.LU R9, [R1+0xbd4] ;  /* 0x000bd40001097983 */ /* 0x000f280000300800 */
[----:B---3--:R-:W4:Y:S04]  /*758e0*/  LDL.LU R10, [R1+0xbd8] ;  /* 0x000bd800010a7983 */ /* 0x008f280000300800 */
[----:B------:R-:W4:Y:S04]  /*758f0*/  LDL.LU R11, [R1+0xbdc] ;  /* 0x000bdc00010b7983 */ /* 0x000f280000300800 */
[----:B------:R-:W3:Y:S04]  /*75900*/  LDL.LU R56, [R1+0xbe0] ;  /* 0x000be00001387983 */ /* 0x000ee80000300800 */
[----:B------:R-:W3:Y:S04]  /*75910*/  LDL.LU R57, [R1+0xbe4] ;  /* 0x000be40001397983 */ /* 0x000ee80000300800 */
[----:B------:R-:W3:Y:S04]  /*75920*/  LDL.LU R58, [R1+0xbe8] ;  /* 0x000be800013a7983 */ /* 0x000ee80000300800 */
[----:B------:R-:W3:Y:S04]  /*75930*/  LDL.LU R59, [R1+0xbec] ;  /* 0x000bec00013b7983 */ /* 0x000ee80000300800 */
        /* <DEDUP_REMOVED lines=48> */
[----:B------:R-:W3:Y:S02]  /*75c40*/  LDL.LU.64 R4, [R1+0x3fd8] ;  /* 0x003fd80001047983 */ /* 0x000ee40000300a00 */
[C---:B---3--:R-:W-:Y:S08]  /*75c50*/  HMMA.16816.F32 R56, R28.reuse, R4, R56 ;  /* 0x000000041c38723c */ /* 0x048ff00000001838 */
[C---:B----4-:R-:W-:Y:S11]  /*75c60*/  HMMA.16816.F32 R8, R28.reuse, R6, R8 ;  /* 0x000000061c08723c */ /* 0x050ff60000001808 */
        /* <DEDUP_REMOVED lines=53> */
[----:B------:R-:W-:-:S15]  /*75fc0*/  STL [R1+0x3eb8], R19 ;  /* 0x003eb81301007387 */ /* 0x000fde0000100800 */
[----:B------:R-:W-:Y:S01]  /*75fd0*/  NOP ;  /* 0x0000000000007918 */ /* 0x000fe20000000000 */
[----:B------:R-:W-:Y:S04]  /*75fe0*/  STL.64 [R1+0x19f0], R12 ;  /* 0x0019f00c01007387 */ /* 0x000fe80000100a00 */
[----:B------:R-:W-:Y:S01]  /*75ff0*/  STL.64 [R1+0x19f8], R14 ;  /* 0x0019f80e01007387 */ /* 0x000fe20000100a00 */
[C---:B--2---:R-:W-:Y:S08]  /*76000*/  HMMA.16816.F32 R8, R28.reuse, R20, R8 ;  /* 0x000000141c08723c */ /* 0x044ff00000001808 */
[C---:B------:R-:W-:Y:S01]  /*76010*/  HMMA.16816.F32 R4, R28.reuse, R22, R4 ;  /* 0x000000161c04723c */ /* 0x040fe20000001804 */
[----:B------:R-:W-:Y:S10]  /*76020*/  STL.64 [R1+0x3eb0], R22 ;  /* 0x003eb01601007387 */ /* 0x000ff40000100a00 */
[----:B------:R-:W-:Y:S04]  /*76030*/  STL.64 [R1+0x19e0], R8 ;  /* 0x0019e00801007387 */ /* 0x000fe80000100a00 */
[----:B------:R0:W-:Y:S02]  /*76040*/  STL.64 [R1+0x19e8], R10 ;  /* 0x0019e80a01007387 */ /* 0x0001e40000100a00 */
[C---:B0-----:R-:W-:Y:S02]  /*76050*/  HMMA.16816.F32 R8, R28.reuse, R24, R36 ;  /* 0x000000181c08723c */ /* 0x041fe40000001824 */
[----:B------:R-:W-:Y:S04]  /*76060*/  STL.64 [R1+0x3ea8], R20 ;  /* 0x003ea81401007387 */ /* 0x000fe80000100a00 */
[----:B------:R-:W-:Y:S04]  /*76070*/  STL.64 [R1+0x19d0], R4 ;  /* 0x0019d00401007387 */ /* 0x000fe80000100a00 */
[----:B------:R0:W-:Y:S04]  /*76080*/  STL.64 [R1+0x19d8], R6 ;  /* 0x0019d80601007387 */ /* 0x0001e80000100a00 */
[----:B------:R-:W-:Y:S01]  /*76090*/  STL.64 [R1+0x3e90], R26 ;  /* 0x003e901a01007387 */ /* 0x000fe20000100a00 */
[C---:B0-----:R-:W-:Y:S04]  /*760a0*/  HMMA.16816.F32 R4, R28.reuse, R26, R40 ;  /* 0x0000001a1c04723c */ /* 0x041fe80000001828 */
[----:B------:R-:W-:Y:S04]  /*760b0*/  STL.64 [R1+0x19c0], R8 ;  /* 0x0019c00801007387 */ /* 0x000fe80000100a00 */
[----:B------:R0:W-:Y:S02]  /*760c0*/  STL.64 [R1+0x19c8], R10 ;  /* 0x0019c80a01007387 */ /* 0x0001e40000100a00 */
[----:B0-----:R-:W-:Y:S02]  /*760d0*/  HMMA.16816.F32 R8, R28, R32, R56 ;  /* 0x000000201c08723c */ /* 0x001fe40000001838 */
[----:B------:R-:W-:Y:S07]  /*760e0*/  STL.64 [R1+0x3e88], R24 ;  /* 0x003e881801007387 */ /* 0x000fee0000100a00 */
[----:B------:R0:W-:Y:S04]  /*760f0*/  STL.64 [R1+0x19b0], R4 ;  /* 0x0019b00401007387 */ /* 0x0001e80000100a00 */
[----:B------:R-:W-:Y:S04]  /*76100*/  STL.64 [R1+0x19b8], R6 ;  /* 0x0019b80601007387 */ /* 0x000fe80000100a00 */
[----:B------:R-:W-:Y:S04]  /*76110*/  STL [R1+0x3e5c], R32 ;  /* 0x003e5c2001007387 */ /* 0x000fe80000100800 */
[----:B------:R-:W-:Y:S04]  /*76120*/  STL [R1+0x3e58], R33 ;  /* 0x003e582101007387 */ /* 0x000fe80000100800 */
[----:B------:R1:W-:Y:S04]  /*76130*/  STL.64 [R1+0x520], R8 ;  /* 0x0005200801007387 */ /* 0x0003e80000100a00 */
[----:B------:R2:W-:Y:S04]  /*76140*/  STL.64 [R1+0x528], R10 ;  /* 0x0005280a01007387 */ /* 0x0005e80000100a00 */
[----:B------:R3:W-:Y:S01]  /*76150*/  STL.64 [R1+0x3ef0], R34 ;  /* 0x003ef02201007387 */ /* 0x0007e20000100a00 */
[----:B0-----:R-:W-:-:S02]  /*76160*/  IMAD R5, R50, 0x100, R49 ;  /* 0x0000010032057824 */ /* 0x001fc400078e0231 */
[----:B------:R-:W-:Y:S01]  /*76170*/  IMAD R4, R52, 0x100, R51 ;  /* 0x0000010034047824 */ /* 0x000fe200078e0233 */
[----:B-1----:R-:W4:Y:S04]  /*76180*/  LDL.LU R8, [R1+0xab0] ;  /* 0x000ab00001087983 */ /* 0x002f280000300800 */
[----:B------:R-:W4:Y:S04]  /*76190*/  LDL.LU R9, [R1+0xab4] ;  /* 0x000ab40001097983 */ /* 0x000f280000300800 */
[----:B--2---:R-:W4:Y:S04]  /*761a0*/  LDL.LU R10, [R1+0xab8] ;  /* 0x000ab800010a7983 */ /* 0x004f280000300800 */
[----:B------:R-:W4:Y:S04]  /*761b0*/  LDL.LU R11, [R1+0xabc] ;  /* 0x000abc00010b7983 */ /* 0x000f280000300800 */
[----:B------:R-:W2:Y:S04]  /*761c0*/  LDL R42, [R1+0x10] ;  /* 0x00001000012a7983 */ /* 0x000ea80000100800 */
[----:B------:R-:W2:Y:S04]  /*761d0*/  LDL R43, [R1+0x14] ;  /* 0x00001400012b7983 */ /* 0x000ea80000100800 */
[----:B------:R-:W2:Y:S04]  /*761e0*/  LDL.LU R48, [R1+0xb20] ;  /* 0x000b200001307983 */ /* 0x000ea80000300800 */
[----:B------:R-:W2:Y:S04]  /*761f0*/  LDL.LU R49, [R1+0xb24] ;  /* 0x000b240001317983 */ /* 0x000ea80000300800 */
[----:B------:R-:W2:Y:S04]  /*76200*/  LDL.LU R50, [R1+0xb28] ;  /* 0x000b280001327983 */ /* 0x000ea80000300800 */
[----:B------:R-:W2:Y:S04]  /*76210*/  LDL.LU R51, [R1+0xb2c] ;  /* 0x000b2c0001337983 */ /* 0x000ea80000300800 */
[----:B------:R-:W2:Y:S01]  /*76220*/  LDL.64 R40, [R1+0x18] ;  /* 0x0000180001287983 */ /* 0x000ea20000100a00 */
[----:B------:R-:W-:-:S02]  /*76230*/  IMAD R19, R54, 0x100, R53 ;  /* 0x0000010036137824 */ /* 0x000fc400078e0235 */
[----:B------:R-:W-:Y:S01]  /*76240*/  IMAD R0, R0, 0x100, R55 ;  /* 0x0000010000007824 */ /* 0x000fe200078e0237 */
[----:B------:R-:W4:Y:S04]  /*76250*/  LDL.LU R36, [R1+0xb10] ;  /* 0x000b100001247983 */ /* 0x000f280000300800 */
[----:B------:R-:W4:Y:S04]  /*76260*/  LDL.LU R37, [R1+0xb14] ;  /* 0x000b140001257983 */ /* 0x000f280000300800 */
[----:B------:R-:W4:Y:S01]  /*76270*/  LDL.LU R38, [R1+0xb18] ;  /* 0x000b180001267983 */ /* 0x000f220000300800 */
[----:B------:R-:W-:-:S02]  /*76280*/  F2FP.F16.E5M2.UNPACK_B R28, R5 ;  /* 0x00000005ff1c723e */ /* 0x000fc400020004ff */
[----:B------:R-:W-:Y:S01]  /*76290*/  F2FP.F16.E5M2.UNPACK_B R29, R4 ;  /* 0x00000004ff1d723e */ /* 0x000fe200020004ff */
[----:B------:R-:W4:Y:S01]  /*762a0*/  LDL.LU R39, [R1+0xb1c] ;  /* 0x000b1c0001277983 */ /* 0x000f220000300800 */
[----:B------:R-:W-:Y:S02]  /*762b0*/  F2FP.F16.E5M2.UNPACK_B R30, R19 ;  /* 0x00000013ff1e723e */ /* 0x000fe400020004ff */
[----:B------:R-:W-:Y:S01]  /*762c0*/  F2FP.F16.E5M2.UNPACK_B R31, R0 ;  /* 0x00000000ff1f723e */ /* 0x000fe200020004ff */
        /* <DEDUP_REMOVED lines=8> */
[----:B------:R-:W4:Y:S04]  /*76350*/  LDL.64 R22, [R1+0x8] ;  /* 0x0000080001167983 */ /* 0x000f280000100a00 */
[----:B------:R-:W4:Y:S04]  /*76360*/  LDL.LU R56, [R1+0xaf0] ;  /* 0x000af00001387983 */ /* 0x000f280000300800 */
[----:B------:R-:W4:Y:S04]  /*76370*/  LDL.LU R57, [R1+0xaf4] ;  /* 0x000af40001397983 */ /* 0x000f280000300800 */
[----:B------:R-:W4:Y:S04]  /*76380*/  LDL.LU R58, [R1+0xaf8] ;  /* 0x000af800013a7983 */ /* 0x000f280000300800 */
[----:B------:R-:W4:Y:S04]  /*76390*/  LDL.LU R59, [R1+0xafc] ;  /* 0x000afc00013b7983 */ /* 0x000f280000300800 */
[----:B------:R-:W4:Y:S04]  /*763a0*/  LDL.LU R32, [R1+0xae0] ;  /* 0x000ae00001207983 */ /* 0x000f280000300800 */
        /* <DEDUP_REMOVED lines=11> */
[----:B--2---:R-:W-:Y:S01]  /*76460*/  HMMA.16816.F32 R48, R28, R40, R48 ;  /* 0x000000281c30723c */ /* 0x004fe20000001830 */
[----:B------:R-:W-:-:S15]  /*76470*/  IMAD.MOV.U32 R19, RZ, RZ, R40 ;  /* 0x000000ffff137224 */ /* 0x000fde00078e0028 */
[----:B------:R-:W-:-:S03]  /*76480*/  NOP ;  /* 0x0000000000007918 */ /* 0x000fc60000000000 */
[----:B------:R-:W-:Y:S04]  /*76490*/  STL.64 [R1+0x19a0], R48 ;  /* 0x0019a03001007387 */ /* 0x000fe80000100a00 */
[----:B------:R0:W-:Y:S04]  /*764a0*/  STL.64 [R1+0x19a8], R50 ;  /* 0x0019a83201007387 */ /* 0x0001e80000100a00 */
[----:B0-----:R-:W2:Y:S04]  /*764b0*/  LDL.LU.64 R50, [R1+0x3f60] ;  /* 0x003f600001327983 */ /* 0x001ea80000300a00 */
[----:B------:R-:W2:Y:S04]  /*764c0*/  LDL.LU.64 R48, [R1+0x3f58] ;  /* 0x003f580001307983 */ /* 0x000ea80000300a00 */
[----:B------:R0:W-:Y:S04]  /*764d0*/  STL.64 [R1+0x3f10], R18 ;  /* 0x003f101201007387 */ /* 0x0001e80000100a00 */
[----:B0-----:R-:W2:Y:S01]  /*764e0*/  LDL.64 R18, [R1] ;  /* 0x0000000001127983 */ /* 0x001ea20000100a00 */
[C---:B----4-:R-:W-:Y:S08]  /*764f0*/  HMMA.16816.F32 R36, R28.reuse, R42, R36 ;  /* 0x0000002a1c24723c */ /* 0x050ff00000001824 */
[C---:B------:R-:W-:Y:S01]  /*76500*/  HMMA.16816.F32 R52, R28.reuse, R22, R52 ;  /* 0x000000161c34723c */ /* 0x040fe20000001834 */
[----:B------:R-:W-:Y:S04]  /*76510*/  STL.64 [R1+0x3f08], R16 ;  /* 0x003f081001007387 */ /* 0x000fe80000100a00 */
[----:B------:R-:W4:Y:S06]  /*76520*/  LDL.LU R40, [R1+0xa80] ;  /* 0x000a800001287983 */ /* 0x000f2c0000300800 */
[----:B------:R0:W-:Y:S04]  /*76530*/  STL.64 [R1+0x1990], R36 ;  /* 0x0019902401007387 */ /* 0x0001e80000100a00 */
[----:B------:R1:W-:Y:S04]  /*76540*/  STL.64 [R1+0x1998], R38 ;  /* 0x0019982601007387 */ /* 0x0003e80000100a00 */
[----:B------:R-:W4:Y:S04]  /*76550*/  LDL.LU R41, [R1+0xa84] ;  /* 0x000a840001297983 */ /* 0x000f280000300800 */
[----:B------:R-:W4:Y:S04]  /*76560*/  LDL.LU R42, [R1+0xa88] ;  /* 0x000a8800012a7983 */ /* 0x000f280000300800 */
[----:B------:R-:W4:Y:S04]  /*76570*/  LDL.LU R43, [R1+0xa8c] ;  /* 0x000a8c00012b7983 */ /* 0x000f280000300800 */
[----:B0-----:R-:W3:Y:S04]  /*76580*/  LDL.LU R36, [R1+0xa90] ;  /* 0x000a900001247983 */ /* 0x001ee80000300800 */
[----:B------:R-:W3:Y:S04]  /*76590*/  LDL.LU R37, [R1+0xa94] ;  /* 0x000a940001257983 */ /* 0x000ee80000300800 */
[----:B-1----:R-:W3:Y:S04]  /*765a0*/  LDL.LU R38, [R1+0xa98] ;  /* 0x000a980001267983 */ /* 0x002ee80000300800 */
[----:B------:R-:W3:Y:S04]  /*765b0*/  LDL.LU R39, [R1+0xa9c] ;  /* 0x000a9c0001277983 */ /* 0x000ee80000300800 */
        /* <DEDUP_REMOVED lines=10> */
[----:B------:R-:W-:-:S02]  /*76660*/  IMAD.MOV.U32 R20, RZ, RZ, R22 ;  /* 0x000000ffff147224 */ /* 0x000fc400078e0016 */
[----:B------:R-:W-:Y:S02]  /*76670*/  IMAD.MOV.U32 R22, RZ, RZ, R18 ;  /* 0x000000ffff167224 */ /* 0x000fe400078e0012 */
[----:B------:R-:W-:Y:S02]  /*76680*/  IMAD.MOV.U32 R21, RZ, RZ, R19 ;  /* 0x000000ffff157224 */ /* 0x000fe400078e0013 */
[----:B------:R-:W-:Y:S01]  /*76690*/  IMAD.MOV.U32 R0, RZ, RZ, R23 ;  /* 0x000000ffff007224 */ /* 0x000fe200078e0017 */
[----:B------:R-:W-:Y:S04]  /*766a0*/  STL [R1+0x3f30], R22 ;  /* 0x003f301601007387 */ /* 0x000fe80000100800 */
[----:B------:R3:W-:Y:S02]  /*766b0*/  STL.64 [R1+0x3f28], R20 ;  /* 0x003f281401007387 */ /* 0x0007e40000100a00 */
[C---:B---3--:R-:W-:Y:S08]  /*766c0*/  HMMA.16816.F32 R20, R28.reuse, R60, R32 ;  /* 0x0000003c1c14723c */ /* 0x048ff00000001820 */
[C---:B----4-:R-:W-:Y:S08]  /*766d0*/  HMMA.16816.F32 R8, R28.reuse, R54, R8 ;  /* 0x000000361c08723c */ /* 0x050ff00000001808 */
[C---:B------:R-:W-:Y:S01]  /*766e0*/  HMMA.16816.F32 R4, R28.reuse, R52, R4 ;  /* 0x000000341c04723c */ /* 0x040fe20000001804 */
[----:B------:R-:W-:Y:S04]  /*766f0*/  STL [R1+0x3e60], R61 ;  /* 0x003e603d01007387 */ /* 0x000fe80000100800 */
[----:B------:R-:W-:Y:S04]  /*76700*/  STL.64 [R1+0x1960], R20 ;  /* 0x0019601401007387 */ /* 0x000fe80000100a00 */
[----:B------:R-:W-:Y:S01]  /*76710*/  STL.64 [R1+0x1968], R22 ;  /* 0x0019681601007387 */ /* 0x000fe20000100a00 */
[C---:B--2---:R-:W-:Y:S08]  /*76720*/  HMMA.16816.F32 R16, R28.reuse, R58, R24 ;  /* 0x0000003a1c10723c */ /* 0x044ff00000001818 */
[C---:B------:R-:W-:Y:S01]  /*76730*/  HMMA.16816.F32 R12, R28.reuse, R56, R12 ;  /* 0x000000381c0c723c */ /* 0x040fe2000000180c */
[----:B------:R-:W-:Y:S10]  /*76740*/  STL.64 [R1+0x3e50], R58 ;  /* 0x003e503a01007387 */ /* 0x000ff40000100a00 */
[----:B------:R-:W-:Y:S04]  /*76750*/  STL.64 [R1+0x1950], R16 ;  /* 0x0019501001007387 */ /* 0x000fe80000100a00 */
[----:B------:R-:W-:Y:S04]  /*76760*/  STL.64 [R1+0x1958], R18 ;  /* 0x0019581201007387 */ /* 0x000fe80000100a00 */
[----:B------:R0:W-:Y:S04]  /*76770*/  STL.64 [R1+0x3e48], R56 ;  /* 0x003e483801007387 */ /* 0x0001e80000100a00 */
[----:B------:R-:W-:Y:S04]  /*76780*/  STL.64 [R1+0x1940], R12 ;  /* 0x0019400c01007387 */ /* 0x000fe80000100a00 */
[----:B------:R-:W-:Y:S04]  /*76790*/  STL.64 [R1+0x1948], R14 ;  /* 0x0019480e01007387 */ /* 0x000fe80000100a00 */
[----:B0-----:R-:W2:Y:S04]  /*767a0*/  LDL.LU R56, [R1+0x9a0] ;  /* 0x0009a00001387983 */ /* 0x001ea80000300800 */
[----:B------:R-:W-:Y:S04]  /*767b0*/  STL.64 [R1+0x1930], R8 ;  /* 0x0019300801007387 */ /* 0x000fe80000100a00 */
[----:B------:R0:W-:Y:S04]  /*767c0*/  STL.64 [R1+0x1938], R10 ;  /* 0x0019380a01007387 */ /* 0x0001e80000100a00 */
        /* <DEDUP_REMOVED lines=8> */
[----:B------:R-:W3:Y:S01]  /*76850*/  LDL.LU R27, [R1+0x99c] ;  /* 0x00099c00011b7983 */ /* 0x000ee20000300800 */
[C---:B0-----:R-:W-:Y:S08]  /*76860*/  HMMA.16816.F32 R8, R28.reuse, R50, R36 ;  /* 0x000000321c08723c */ /* 0x041ff00000001824 */
[C---:B-1----:R-:W-:Y:S01]  /*76870*/  HMMA.16816.F32 R4, R28.reuse, R48, R40 ;  /* 0x000000301c04723c */ /* 0x042fe20000001828 */
[----:B------:R-:W-:Y:S04]  /*76880*/  STL.64 [R1+0x3e70], R54 ;  /* 0x003e703601007387 */ /* 0x000fe80000100a00 */
[----:B------:R0:W-:Y:S04]  /*76890*/  STL.64 [R1+0x3e68], R52 ;  /* 0x003e683401007387 */ /* 0x0001e80000100a00 */
[----:B0-----:R-:W4:Y:S04]  /*768a0*/  LDL.LU R52, [R1+0x9b0] ;  /* 0x0009b00001347983 */ /* 0x001f280000300800 */
[----:B------:R-:W4:Y:S04]  /*768b0*/  LDL.LU R53, [R1+0x9b4] ;  /* 0x0009b40001357983 */ /* 0x000f280000300800 */
[----:B------:R-:W4:Y:S04]  /*768c0*/  LDL.LU R54, [R1+0x9b8] ;  /* 0x0009b80001367983 */ /* 0x000f280000300800 */
[----:B------:R-:W4:Y:S04]  /*768d0*/  LDL.LU R55, [R1+0x9bc] ;  /* 0x0009bc0001377983 */ /* 0x000f280000300800 */
[----:B------:R-:W2:Y:S04]  /*768e0*/  LDL.LU R40, [R1+0xa60] ;  /* 0x000a600001287983 */ /* 0x000ea80000300800 */
[----:B------:R-:W-:Y:S04]  /*768f0*/  STL.64 [R1+0x1910], R8 ;  /* 0x0019100801007387 */ /* 0x000fe80000100a00 */
[----:B------:R-:W-:Y:S04]  /*76900*/  STL.64 [R1+0x1918], R10 ;  /* 0x0019180a01007387 */ /* 0x000fe80000100a00 */
        /* <DEDUP_REMOVED lines=27> */
[----:B-1----:R-:W4:Y:S04]  /*76ac0*/  LDL.LU R6, [R1+0xa08] ;  /* 0x000a080001067983 */ /* 0x002f280000300800 */
        /* <DEDUP_REMOVED lines=16> */
[----:B0-----:R-:W2:Y:S04]  /*76bd0*/  LDL.LU R22, [R1+0x3f30] ;  /* 0x003f300001167983 */ /* 0x001ea80000300800 */
        /* <DEDUP_REMOVED lines=31> */
[----:B0-----:R-:W2:Y:S01]  /*76dd0*/  LDL.LU.64 R34, [R1+0x3ef0] ;  /* 0x003ef00001227983 */ /* 0x001ea20000300a00 */
[C---:B---3--:R-:W-:Y:S08]  /*76de0*/  HMMA.16816.F32 R12, R28.reuse, R36, R12 ;  /* 0x000000241c0c723c */ /* 0x048ff0000000180c */
[C---:B------:R-:W-:Y:S11]  /*76df0*/  HMMA.16816.F32 R4, R28.reuse, R2, R4 ;  /* 0x000000021c04723c */ /* 0x040ff60000001804 */
        /* <DEDUP_REMOVED lines=19> */
[----:B------:R-:W3:Y:S02]  /*76f30*/  LDL.LU.64 R4, [R1+0x3ec0] ;  /* 0x003ec00001047983 */ /* 0x000ee40000300a00 */
[----:B---3--:R-:W-:-:S15]  /*76f40*/  HMMA.16816.F32 R36, R28, R4, R36 ;  /* 0x000000041c24723c */ /* 0x008fde0000001824 */
[----:B------:R-:W-:-:S04]  /*76f50*/  NOP ;  /* 0x0000000000007918 */ /* 0x000fc80000000000 */
[----:B------:R-:W-:Y:S04]  /*76f60*/  STL.64 [R1+0x1870], R36 ;  /* 0x0018702401007387 */ /* 0x000fe80000100a00 */
[----:B------:R2:W-:Y:S02]  /*76f70*/  STL.64 [R1+0x1878], R38 ;  /* 0x0018782601007387 */ /* 0x0005e40000100a00 */
[----:B--2---:R-:W-:Y:S02]  /*76f80*/  HMMA.16816.F32 R36, R28, R6, R40 ;  /* 0x000000061c24723c */ /* 0x004fe40000001828 */
[----:B------:R-:W-:Y:S04]  /*76f90*/  STL.64 [R1+0x3dd0], R6 ;  /* 0x003dd00601007387 */ /* 0x000fe80000100a00 */
[----:B------:R0:W-:-:S13]  /*76fa0*/  STL.64 [R1+0x3dc8], R4 ;  /* 0x003dc80401007387 */ /* 0x0001da0000100a00 */
        /* <DEDUP_REMOVED lines=11> */
[C---:B0-----:R-:W-:Y:S08]  /*77060*/  HMMA.16816.F32 R8, R28.reuse, R12, R52 ;  /* 0x0000000c1c08723c */ /* 0x041ff00000001834 */
[C---:B-1----:R-:W-:Y:S01]  /*77070*/  HMMA.16816.F32 R4, R28.reuse, R14, R56 ;  /* 0x0000000e1c04723c */ /* 0x042fe20000001838 */
[----:B------:R-:W-:Y:S10]  /*77080*/  STL.64 [R1+0x3e10], R14 ;  /* 0x003e100e01007387 */ /* 0x000ff40000100a00 */
[----:B------:R-:W-:Y:S04]  /*77090*/  STL.64 [R1+0x1830], R8 ;  /* 0x0018300801007387 */ /* 0x000fe80000100a00 */
[----:B------:R-:W-:Y:S04]  /*770a0*/  STL.64 [R1+0x1838], R10 ;  /* 0x0018380a01007387 */ /* 0x000fe80000100a00 */
[----:B------:R-:W-:Y:S04]  /*770b0*/  STL.64 [R1+0x3e08], R12 ;  /* 0x003e080c01007387 */ /* 0x000fe80000100a00 */
[----:B------:R-:W-:Y:S04]  /*770c0*/  STL.64 [R1+0x1820], R4 ;  /* 0x0018200401007387 */ /* 0x000fe80000100a00 */
[----:B------:R4:W-:Y:S04]  /*770d0*/  STL.64 [R1+0x1828], R6 ;  /* 0x0018280601007387 */ /* 0x0009e80000100a00 */
[----:B------:R-:W2:Y:S01]  /*770e0*/  LDL.LU R44, [R1+0x8e0] ;  /* 0x0008e000012c7983 */ /* 0x000ea20000300800 */
[----:B----4-:R-:W-:-:S15]  /*770f0*/  HMMA.16816.F32 R4, R28, R16, R24 ;  /* 0x000000101c04723c */ /* 0x010fde0000001818 */
[----:B------:R-:W-:-:S04]  /*77100*/  NOP ;  /* 0x0000000000007918 */ /* 0x000fc80000000000 */
        /* <DEDUP_REMOVED lines=11> */
[----:B------:R-:W-:-:S02]  /*771c0*/  IMAD.MOV.U32 R36, RZ, RZ, R20 ;  /* 0x000000ffff247224 */ /* 0x000fc400078e0014 */
[----:B------:R-:W-:Y:S02]  /*771d0*/  IMAD.MOV.U32 R39, RZ, RZ, R21 ;  /* 0x000000ffff277224 */ /* 0x000fe400078e0015 */
[----:B------:R-:W-:Y:S02]  /*771e0*/  IMAD.MOV.U32 R38, RZ, RZ, R22 ;  /* 0x000000ffff267224 */ /* 0x000fe400078e0016 */
[----:B------:R-:W-:Y:S02]  /*771f0*/  IMAD.MOV.U32 R37, RZ, RZ, R0 ;  /* 0x000000ffff257224 */ /* 0x000fe400078e0000 */
[----:B------:R-:W-:Y:S01]  /*77200*/  IMAD.MOV.U32 R12, RZ, RZ, R19 ;  /* 0x000000ffff0c7224 */ /* 0x000fe200078e0013 */
[----:B---3--:R-:W-:Y:S04]  /*77210*/  STL.64 [R1+0x3ea0], R42 ;  /* 0x003ea02a01007387 */ /* 0x008fe80000100a00 */
[----:B--2---:R2:W-:Y:S04]  /*77220*/  STL.64 [R1+0x3e98], R40 ;  /* 0x003e982801007387 */ /* 0x0045e80000100a00 */
        /* <DEDUP_REMOVED lines=37> */
[----:B------:R-:W3:Y:S04]  /*77480*/  LDL.LU R19, [R1+0x3eb8] ;  /* 0x003eb80001137983 */ /* 0x000ee80000300800 */
[----:B------:R-:W2:Y:S04]  /*77490*/  LDL R13, [R1+0x1c] ;  /* 0x00001c00010d7983 */ /* 0x000ea80000100800 */
[----:B------:R-:W2:Y:S04]  /*774a0*/  LDL.LU R48, [R1+0x8d0] ;  /* 0x0008d00001307983 */ /* 0x000ea80000300800 */
        /* <DEDUP_REMOVED lines=32> */
[----:B---3--:R-:W-:Y:S11]  /*776b0*/  HMMA.16816.F32 R52, R28, R26, R52 ;  /* 0x0000001a1c34723c */ /* 0x008ff60000001834 */
        /* <DEDUP_REMOVED lines=8> */
[----:B------:R0:W-:Y:S04]  /*77740*/  STL.64 [R1+0x3da0], R26 ;  /* 0x003da01a01007387 */ /* 0x0001e80000100a00 */
[----:B0-----:R-:W2:Y:S04]  /*77750*/  LDL.LU R27, [R1+0x3ac4] ;  /* 0x003ac400011b7983 */ /* 0x001ea80000300800 */
[----:B------:R-:W3:Y:S04]  /*77760*/  LDL.LU R26, [R1+0x3ae0] ;  /* 0x003ae000011a7983 */ /* 0x000ee80000300800 */
[----:B------:R0:W-:Y:S04]  /*77770*/  STL.64 [R1+0x3d98], R24 ;  /* 0x003d981801007387 */ /* 0x0001e80000100a00 */
[----:B0-----:R-:W3:Y:S04]  /*77780*/  LDL.LU R25, [R1+0x3acc] ;  /* 0x003acc0001197983 */ /* 0x001ee80000300800 */
[----:B------:R-:W4:Y:S01]  /*77790*/  LDL.LU R24, [R1+0x3ad4] ;  /* 0x003ad40001187983 */ /* 0x000f220000300800 */
[----:B--2---:R-:W-:-:S03]  /*777a0*/  IMAD R27, R27, 0x100, R61 ;  /* 0x000001001b1b7824 */ /* 0x004fc600078e023d */
[----:B------:R-:W2:Y:S01]  /*777b0*/  LDL.LU R61, [R1+0x3e60] ;  /* 0x003e6000013d7983 */ /* 0x000ea20000300800 */
[----:B---3--:R-:W-:Y:S02]  /*777c0*/  IMAD R25, R25, 0x100, R32 ;  /* 0x0000010019197824 */ /* 0x008fe400078e0220 */
[----:B----4-:R-:W-:Y:S01]  /*777d0*/  IMAD R24, R24, 0x100, R33 ;  /* 0x0000010018187824 */ /* 0x010fe200078e0221 */
[----:B------:R-:W3:Y:S04]  /*777e0*/  LDL.LU R32, [R1+0x3e5c] ;  /* 0x003e5c0001207983 */ /* 0x000ee80000300800 */
[----:B------:R-:W3:Y:S01]  /*777f0*/  LDL.LU R33, [R1+0x3e58] ;  /* 0x003e580001217983 */ /* 0x000ee20000300800 */
[----:B------:R-:W-:Y:S01]  /*77800*/  IMAD R0, R0, 0x100, R26 ;  /* 0x0000010000007824 */ /* 0x000fe200078e021a */
[----:B---3--:R-:W-:Y:S02]  /*77810*/  HMMA.16816.F32 R28, R28, R32, R56 ;  /* 0x000000201c1c723c */ /* 0x008fe40000001838 */
[----:B------:R-:W3:Y:S04]  /*77820*/  LDL.LU.64 R58, [R1+0x3e50] ;  /* 0x003e5000013a7983 */ /* 0x000ee80000300a00 */
[----:B------:R-:W4:Y:S04]  /*77830*/  LDL.LU.64 R56, [R1+0x3e48] ;  /* 0x003e480001387983 */ /* 0x000f280000300a00 */
[----:B------:R-:W-:Y:S04]  /*77840*/  STL.64 [R1+0x3e30], R34 ;  /* 0x003e302201007387 */ /* 0x000fe80000100a00 */
[----:B------:R-:W-:Y:S05]  /*77850*/  STL.64 [R1+0x3e28], R32 ;  /* 0x003e282001007387 */ /* 0x000fea0000100a00 */
[----:B------:R0:W-:Y:S04]  /*77860*/  STL.64 [R1+0x4b0], R28 ;  /* 0x0004b01c01007387 */ /* 0x0001e80000100a00 */
[----:B------:R1:W-:Y:S01]  /*77870*/  STL.64 [R1+0x4b8], R30 ;  /* 0x0004b81e01007387 */ /* 0x0003e20000100a00 */
[----:B0-----:R-:W-:-:S02]  /*77880*/  F2FP.F16.E5M2.UNPACK_B R28, R27 ;  /* 0x0000001bff1c723e */ /* 0x001fc400020004ff */
[----:B------:R-:W-:Y:S02]  /*77890*/  F2FP.F16.E5M2.UNPACK_B R29, R25 ;  /* 0x00000019ff1d723e */ /* 0x000fe400020004ff */
[----:B-1----:R-:W-:Y:S02]  /*778a0*/  F2FP.F16.E5M2.UNPACK_B R30, R24 ;  /* 0x00000018ff1e723e */ /* 0x002fe400020004ff */
[----:B------:R-:W-:-:S07]  /*778b0*/  F2FP.F16.E5M2.UNPACK_B R31, R0 ;  /* 0x00000000ff1f723e */ /* 0x000fce00020004ff */
[C---:B------:R-:W-:Y:S08]  /*778c0*/  HMMA.16816.F32 R24, R28.reuse, R12, R20 ;  /* 0x0000000c1c18723c */ /* 0x040ff00000001814 */
[C---:B------:R-:W-:Y:S08]  /*778d0*/  HMMA.16816.F32 R20, R28.reuse, R14, R16 ;  /* 0x0000000e1c14723c */ /* 0x040ff00000001810 */
[C---:B------:R-:W-:Y:S08]  /*778e0*/  HMMA.16816.F32 R8, R28.reuse, R36, R8 ;  /* 0x000000241c08723c */ /* 0x040ff00000001808 */
[----:B------:R-:W-:Y:S01]  /*778f0*/  HMMA.16816.F32 R4, R28, R38, R4 ;  /* 0x000000261c04723c */ /* 0x000fe20000001804 */
[----:B------:R-:W-:-:S02]  /*77900*/  IMAD.MOV.U32 R16, RZ, RZ, R14 ;  /* 0x000000ffff107224 */ /* 0x000fc400078e000e */
[----:B------:R-:W-:-:S05]  /*77910*/  IMAD.MOV.U32 R0, RZ, RZ, R15 ;  /* 0x000000ffff007224 */ /* 0x000fca00078e000f */
[C---:B--2---:R-:W-:Y:S01]  /*77920*/  HMMA.16816.F32 R12, R28.reuse, R60, R40 ;  /* 0x0000003c1c0c723c */ /* 0x044fe20000001828 */
[----:B------:R-:W-:Y:S04]  /*77930*/  STL.64 [R1+0x17b0], R24 ;  /* 0x0017b01801007387 */ /* 0x000fe80000100a00 */
[----:B------:R-:W-:Y:S04]  /*77940*/  STL.64 [R1+0x17b8], R26 ;  /* 0x0017b81a01007387 */ /* 0x000fe80000100a00 */
[----:B------:R0:W-:Y:S04]  /*77950*/  STL.64 [R1+0x17a0], R20 ;  /* 0x0017a01401007387 */ /* 0x0001e80000100a00 */
[----:B------:R-:W-:Y:S04]  /*77960*/  STL.64 [R1+0x17a8], R22 ;  /* 0x0017a81601007387 */ /* 0x000fe80000100a00 */
[----:B------:R-:W-:Y:S04]  /*77970*/  STL.64 [R1+0x1790], R8 ;  /* 0x0017900801007387 */ /* 0x000fe80000100a00 */
[----:B------:R3:W-:Y:S04]  /*77980*/  STL.64 [R1+0x1798], R10 ;  /* 0x0017980a01007387 */ /* 0x0007e80000100a00 */
[----:B------:R-:W-:Y:S04]  /*77990*/  STL.64 [R1+0x1780], R4 ;  /* 0x0017800401007387 */ /* 0x000fe80000100a00 */
[----:B------:R4:W-:Y:S04]  /*779a0*/  STL.64 [R1+0x1788], R6 ;  /* 0x0017880601007387 */ /* 0x0009e80000100a00 */
[----:B------:R-:W-:Y:S04]  /*779b0*/  STL.64 [R1+0x1770], R12 ;  /* 0x0017700c01007387 */ /* 0x000fe80000100a00 */
[----:B------:R-:W-:Y:S04]  /*779c0*/  STL.64 [R1+0x1778], R14 ;  /* 0x0017780e01007387 */ /* 0x000fe80000100a00 */
[----:B0-----:R-:W2:Y:S01]  /*779d0*/  LDL.LU R20, [R1+0x7d0] ;  /* 0x0007d00001147983 */ /* 0x001ea20000300800 */
[C---:B---3--:R-:W-:Y:S08]  /*779e0*/  HMMA.16816.F32 R8, R28.reuse, R58, R44 ;  /* 0x0000003a1c08723c */ /* 0x048ff0000000182c */
[C---:B----4-:R-:W-:Y:S11]  /*779f0*/  HMMA.16816.F32 R4, R28.reuse, R56, R48 ;  /* 0x000000381c04723c */ /* 0x050ff60000001830 */
        /* <DEDUP_REMOVED lines=54> */
[----:B------:R-:W2:Y:S01]  /*77d60*/  LDL.LU.64 R48, [R1+0x3e38] ;  /* 0x003e380001307983 */ /* 0x000ea20000300a00 */
[----:B----4-:R-:W-:-:S15]  /*77d70*/  HMMA.16816.F32 R4, R28, R52, R4 ;  /* 0x000000341c04723c */ /* 0x010fde0000001804 */
[----:B------:R-:W-:-:S04]  /*77d80*/  NOP ;  /* 0x0000000000007918 */ /* 0x000fc80000000000 */
[----:B------:R0:W-:Y:S04]  /*77d90*/  STL.64 [R1+0x1730], R4 ;  /* 0x0017300401007387 */ /* 0x0001e80000100a00 */
[----:B------:R1:W-:Y:S04]  /*77da0*/  STL.64 [R1+0x1738], R6 ;  /* 0x0017380601007387 */ /* 0x0003e80000100a00 */
[----:B0-----:R-:W4:Y:S04]  /*77db0*/  LDL.LU R4, [R1+0x840] ;  /* 0x0008400001047983 */ /* 0x001f280000300800 */
[----:B------:R-:W4:Y:S04]  /*77dc0*/  LDL.LU R5, [R1+0x844] ;  /* 0x0008440001057983 */ /* 0x000f280000300800 */
[----:B-1----:R-:W4:Y:S04]  /*77dd0*/  LDL.LU R6, [R1+0x848] ;  /* 0x0008480001067983 */ /* 0x002f280000300800 */
[----:B------:R-:W4:Y:S04]  /*77de0*/  LDL.LU R7, [R1+0x84c] ;  /* 0x00084c0001077983 */ /* 0x000f280000300800 */
        /* <DEDUP_REMOVED lines=58> */
[----:B0-----:R-:W4:Y:S04]  /*78190*/  LDL.LU.64 R6, [R1+0x3dd0] ;  /* 0x003dd00001067983 */ /* 0x001f280000300a00 */
[----:B------:R-:W4:Y:S01]  /*781a0*/  LDL.LU.64 R4, [R1+0x3dc8] ;  /* 0x003dc80001047983 */ /* 0x000f220000300a00 */
[C---:B--2---:R-:W-:Y:S03]  /*781b0*/  HMMA.16816.F32 R40, R28.reuse, R36, R40 ;  /* 0x000000241c28723c */ /* 0x044fe60000001828 */
[----:B------:R-:W-:Y:S04]  /*781c0*/  STL.64 [R1+0x3d00], R38 ;  /* 0x003d002601007387 */ /* 0x000fe80000100a00 */
[----:B------:R0:W-:Y:S02]  /*781d0*/  STL.64 [R1+0x3cf8], R36 ;  /* 0x003cf82401007387 */ /* 0x0001e40000100a00 */
[C---:B0-----:R-:W-:Y:S10]  /*781e0*/  HMMA.16816.F32 R36, R28.reuse, R34, R44 ;  /* 0x000000221c24723c */ /* 0x041ff4000000182c */
[----:B------:R-:W-:Y:S04]  /*781f0*/  STL.64 [R1+0x16b0], R40 ;  /* 0x0016b02801007387 */ /* 0x000fe80000100a00 */
[----:B------:R0:W-:Y:S04]  /*78200*/  STL.64 [R1+0x16b8], R42 ;  /* 0x0016b82a01007387 */ /* 0x0001e80000100a00 */
[----:B------:R-:W-:Y:S04]  /*78210*/  STL.64 [R1+0x3dc0], R34 ;  /* 0x003dc02201007387 */ /* 0x000fe80000100a00 */
[----:B------:R-:W-:Y:S01]  /*78220*/  STL.64 [R1+0x3db8], R32 ;  /* 0x003db82001007387 */ /* 0x000fe20000100a00 */
[C---:B0-----:R-:W-:Y:S03]  /*78230*/  HMMA.16816.F32 R40, R28.reuse, R2, R48 ;  /* 0x000000021c28723c */ /* 0x041fe60000001830 */
[----:B------:R-:W-:Y:S04]  /*78240*/  STL.64 [R1+0x16a0], R36 ;  /* 0x0016a02401007387 */ /* 0x000fe80000100a00 */
[----:B------:R4:W-:Y:S01]  /*78250*/  STL.64 [R1+0x16a8], R38 ;  /* 0x0016a82601007387 */ /* 0x0009e20000100a00 */
[C---:B---3--:R-:W-:Y:S11]  /*78260*/  HMMA.16816.F32 R24, R28.reuse, R8, R24 ;  /* 0x000000081c18723c */ /* 0x048ff60000001818 */
[----:B------:R-:W-:Y:S04]  /*78270*/  STL.64 [R1+0x1690], R40 ;  /* 0x0016902801007387 */ /* 0x000fe80000100a00 */
[----:B------:R-:W-:Y:S01]  /*78280*/  STL.64 [R1+0x1698], R42 ;  /* 0x0016982a01007387 */ /* 0x000fe20000100a00 */
[C---:B----4-:R-:W-:Y:S08]  /*78290*/  HMMA.16816.F32 R36, R28.reuse, R4, R52 ;  /* 0x000000041c24723c */ /* 0x050ff00000001834 */
[C---:B------:R-:W-:Y:S01]  /*782a0*/  HMMA.16816.F32 R32, R28.reuse, R6, R56 ;  /* 0x000000061c20723c */ /* 0x040fe20000001838 */
[----:B------:R-:W-:Y:S10]  /*782b0*/  STL.64 [R1+0x3d20], R6 ;  /* 0x003d200601007387 */ /* 0x000ff40000100a00 */
[----:B------:R-:W-:Y:S04]  /*782c0*/  STL.64 [R1+0x1680], R36 ;  /* 0x0016802401007387 */ /* 0x000fe80000100a00 */
[----:B------:R-:W-:Y:S04]  /*782d0*/  STL.64 [R1+0x1688], R38 ;  /* 0x0016882601007387 */ /* 0x000fe80000100a00 */
[----:B------:R0:W-:Y:S02]  /*782e0*/  STL.64 [R1+0x3d18], R4 ;  /* 0x003d180401007387 */ /* 0x0001e40000100a00 */
[----:B0-----:R-:W-:Y:S02]  /*782f0*/  HMMA.16816.F32 R4, R28, R10, R20 ;  /* 0x0000000a1c04723c */ /* 0x001fe40000001814 */
[----:B------:R-:W-:Y:S04]  /*78300*/  STL.64 [R1+0x1670], R32 ;  /* 0x0016702001007387 */ /* 0x000fe80000100a00 */
[----:B------:R-:W-:Y:S04]  /*78310*/  STL.64 [R1+0x1678], R34 ;  /* 0x0016782201007387 */ /* 0x000fe80000100a00 */
[----:B------:R-:W-:Y:S04]  /*78320*/  STL.64 [R1+0x1660], R24 ;  /* 0x0016601801007387 */ /* 0x000fe80000100a00 */
[----:B------:R-:W-:Y:S01]  /*78330*/  STL.64 [R1+0x1668], R26 ;  /* 0x0016681a01007387 */ /* 0x000fe20000100a00 */
[----:B------:R-:W-:-:S04]  /*78340*/  IMAD.MOV.U32 R58, RZ, RZ, R16 ;  /* 0x000000ffff3a7224 */ /* 0x000fc800078e0010 */
[----:B------:R0:W-:Y:S04]  /*78350*/  STL.64 [R1+0x1650], R4 ;  /* 0x0016500401007387 */ /* 0x0001e80000100a00 */
[----:B------:R1:W-:Y:S04]  /*78360*/  STL.64 [R1+0x1658], R6 ;  /* 0x0016580601007387 */ /* 0x0003e80000100a00 */
[----:B------:R-:W2:Y:S04]  /*78370*/  LDL.LU R44, [R1+0x4e0] ;  /* 0x0004e000012c7983 */ /* 0x000ea80000300800 */
        /* <DEDUP_REMOVED lines=34> */
[----:B------:R-:W3:Y:S04]  /*785a0*/  LDL.LU R50, [R1+0x748] ;  /* 0x0007480001327983 */ /* 0x000ee80000300800 */
[----:B------:R-:W3:Y:S04]  /*785b0*/  LDL.LU R51, [R1+0x74c] ;  /* 0x00074c0001337983 */ /* 0x000ee80000300800 */
[----:B------:R-:W3:Y:S04]  /*785c0*/  LDL.64 R56, [R1+0x18] ;  /* 0x0000180001387983 */ /* 0x000ee80000100a00 */
        /* <DEDUP_REMOVED lines=43> */
[----:B------:R-:W-:Y:S01]  /*78880*/  IMAD R0, R0, 0x100, R43 ;  /* 0x0000010000007824 */ /* 0x000fe200078e022b */
[C---:B---3--:R-:W-:Y:S08]  /*78890*/  HMMA.16816.F32 R8, R28.reuse, R24, R8 ;  /* 0x000000181c08723c */ /* 0x048ff00000001808 */
[C---:B--2---:R-:W-:Y:S08]  /*788a0*/  HMMA.16816.F32 R4, R28.reuse, R26, R4 ;  /* 0x0000001a1c04723c */ /* 0x044ff00000001804 */
[C---:B----4-:R-:W-:Y:S08]  /*788b0*/  HMMA.16816.F32 R12, R28.reuse, R22, R12 ;  /* 0x000000161c0c723c */ /* 0x050ff0000000180c */
[----:B------:R-:W-:Y:S01]  /*788c0*/  HMMA.16816.F32 R16, R28, R20, R16 ;  /* 0x000000141c10723c */ /* 0x000fe20000001810 */
[----:B------:R-:W-:-:S15]  /*788d0*/  STL.64 [R1+0x3ca0], R22 ;  /* 0x003ca01601007387 */ /* 0x000fde0000100a00 */
[----:B------:R-:W-:-:S03]  /*788e0*/  NOP ;  /* 0x0000000000007918 */ /* 0x000fc60000000000 */
        /* <DEDUP_REMOVED lines=10> */
[----:B------:R1:W-:Y:S01]  /*78990*/  STL.64 [R1+0x15d8], R6 ;  /* 0x0015d80601007387 */ /* 0x0003e20000100a00 */
[----:B0-----:R-:W-:-:S02]  /*789a0*/  IMAD R5, R40, 0x100, R39 ;  /* 0x0000010028057824 */ /* 0x001fc400078e0227 */
[----:B-1----:R-:W-:Y:S02]  /*789b0*/  IMAD R6, R38, 0x100, R37 ;  /* 0x0000010026067824 */ /* 0x002fe400078e0225 */
[----:B------:R-:W-:Y:S01]  /*789c0*/  IMAD R4, R42, 0x100, R41 ;  /* 0x000001002a047824 */ /* 0x000fe200078e0229 */
[----:B------:R-:W-:Y:S01]  /*789d0*/  HMMA.16816.F32 R8, R28, R32, R44 ;  /* 0x000000201c08723c */ /* 0x000fe2000000182c */
[----:B------:R-:W-:Y:S02]  /*789e0*/  F2FP.F16.E5M2.UNPACK_B R31, R0 ;  /* 0x00000000ff1f723e */ /* 0x000fe400020004ff */
[----:B------:R-:W-:Y:S02]  /*789f0*/  F2FP.F16.E5M2.UNPACK_B R29, R5 ;  /* 0x00000005ff1d723e */ /* 0x000fe400020004ff */
[----:B------:R-:W-:Y:S02]  /*78a00*/  F2FP.F16.E5M2.UNPACK_B R28, R6 ;  /* 0x00000006ff1c723e */ /* 0x000fe400020004ff */
[----:B------:R-:W-:-:S07]  /*78a10*/  F2FP.F16.E5M2.UNPACK_B R30, R4 ;  /* 0x00000004ff1e723e */ /* 0x000fce00020004ff */
[C---:B------:R-:W-:Y:S01]  /*78a20*/  HMMA.16816.F32 R4, R28.reuse, R56, R48 ;  /* 0x000000381c04723c */ /* 0x040fe20000001830 */
[----:B------:R-:W-:Y:S01]  /*78a30*/  IMAD.MOV.U32 R0, RZ, RZ, R57 ;  /* 0x000000ffff007224 */ /* 0x000fe200078e0039 */
[----:B------:R-:W-:Y:S04]  /*78a40*/  STL.64 [R1+0x3d40], R34 ;  /* 0x003d402201007387 */ /* 0x000fe80000100a00 */
[----:B------:R-:W-:Y:S04]  /*78a50*/  STL.64 [R1+0x3d38], R32 ;  /* 0x003d382001007387 */ /* 0x000fe80000100a00 */
[----:B------:R-:W-:Y:S04]  /*78a60*/  STL.64 [R1+0x510], R8 ;  /* 0x0005100801007387 */ /* 0x000fe80000100a00 */
[----:B------:R-:W-:Y:S04]  /*78a70*/  STL.64 [R1+0x518], R10 ;  /* 0x0005180a01007387 */ /* 0x000fe80000100a00 */
[----:B------:R-:W-:Y:S04]  /*78a80*/  STL [R1+0x3c84], R0 ;  /* 0x003c840001007387 */ /* 0x000fe80000100800 */
        /* <DEDUP_REMOVED lines=36> */
[----:B0-----:R-:W2:Y:S04]  /*78cd0*/  LDL R14, [R1] ;  /* 0x00000000010e7983 */ /* 0x001ea80000100800 */
[----:B------:R-:W2:Y:S04]  /*78ce0*/  LDL R15, [R1+0x4] ;  /* 0x00000400010f7983 */ /* 0x000ea80000100800 */
[----:B-1----:R-:W2:Y:S04]  /*78cf0*/  LDL.LU R24, [R1+0x720] ;  /* 0x0007200001187983 */ /* 0x002ea80000300800 */
[----:B------:R-:W2:Y:S04]  /*78d00*/  LDL.LU R25, [R1+0x724] ;  /* 0x0007240001197983 */ /* 0x000ea80000300800 */
[----:B------:R-:W2:Y:S04]  /*78d10*/  LDL.LU R26, [R1+0x728] ;  /* 0x00072800011a7983 */ /* 0x000ea80000300800 */
[----:B------:R-:W2:Y:S04]  /*78d20*/  LDL.LU R27, [R1+0x72c] ;  /* 0x00072c00011b7983 */ /* 0x000ea80000300800 */
[----:B------:R-:W2:Y:S04]  /*78d30*/  LDL.64 R12, [R1+0x8] ;  /* 0x00000800010c7983 */ /* 0x000ea80000100a00 */
        /* <DEDUP_REMOVED lines=32> */
[----:B--2---:R-:W-:Y:S01]  /*78f40*/  HMMA.16816.F32 R24, R28, R12, R24 ;  /* 0x0000000c1c18723c */ /* 0x004fe20000001818 */
[----:B------:R-:W-:-:S07]  /*78f50*/  IMAD.MOV.U32 R0, RZ, RZ, R13 ;  /* 0x000000ffff007224 */ /* 0x000fce00078e000d */
[C---:B---3--:R-:W-:Y:S08]  /*78f60*/  HMMA.16816.F32 R12, R28.reuse, R14, R20 ;  /* 0x0000000e1c0c723c */ /* 0x048ff00000001814 */
[C---:B----4-:R-:W-:Y:S03]  /*78f70*/  HMMA.16816.F32 R56, R28.reuse, R60, R56 ;  /* 0x0000003c1c38723c */ /* 0x050fe60000001838 */
        /* <DEDUP_REMOVED lines=68> */
[C---:B---3--:R-:W-:Y:S03]  /*793c0*/  HMMA.16816.F32 R48, R28.reuse, R44, R48 ;  /* 0x0000002c1c30723c */ /* 0x048fe60000001830 */
[----:B------:R-:W-:Y:S04]  /*793d0*/  STL.64 [R1+0x3bb8], R46 ;  /* 0x003bb82e01007387 */ /* 0x000fe80000100a00 */
[----:B------:R-:W-:Y:S01]  /*793e0*/  STL.64 [R1+0x3bb0], R44 ;  /* 0x003bb02c01007387 */ /* 0x000fe20000100a00 */
[C---:B------:R-:W-:Y:S08]  /*793f0*/  HMMA.16816.F32 R24, R28.reuse, R38, R24 ;  /* 0x000000261c18723c */ /* 0x040ff00000001818 */
[C---:B------:R-:W-:Y:S08]  /*79400*/  HMMA.16816.F32 R20, R28.reuse, R36, R20 ;  /* 0x000000241c14723c */ /* 0x040ff00000001814 */
[C---:B------:R-:W-:Y:S01]  /*79410*/  HMMA.16816.F32 R16, R28.reuse, R34, R16 ;  /* 0x000000221c10723c */ /* 0x040fe20000001810 */
[----:B------:R-:W-:Y:S04]  /*79420*/  STL.64 [R1+0x1500], R48 ;  /* 0x0015003001007387 */ /* 0x000fe80000100a00 */
[----:B------:R2:W-:Y:S03]  /*79430*/  STL.64 [R1+0x1508], R50 ;  /* 0x0015083201007387 */ /* 0x0005e60000100a00 */
[C---:B----4-:R-:W-:Y:S08]  /*79440*/  HMMA.16816.F32 R12, R28.reuse, R2, R12 ;  /* 0x000000021c0c723c */ /* 0x050ff0000000180c */
[C---:B------:R-:W-:Y:S08]  /*79450*/  HMMA.16816.F32 R8, R28.reuse, R4, R8 ;  /* 0x000000041c08723c */ /* 0x040ff00000001808 */
[C---:B--2---:R-:W-:Y:S08]  /*79460*/  HMMA.16816.F32 R48, R28.reuse, R42, R52 ;  /* 0x0000002a1c30723c */ /* 0x044ff00000001834 */
[C---:B------:R-:W-:Y:S01]  /*79470*/  HMMA.16816.F32 R44, R28.reuse, R40, R56 ;  /* 0x000000281c2c723c */ /* 0x040fe20000001838 */
[----:B------:R-:W-:Y:S10]  /*79480*/  STL.64 [R1+0x3b98], R42 ;  /* 0x003b982a01007387 */ /* 0x000ff40000100a00 */
[----:B------:R-:W-:Y:S04]  /*79490*/  STL.64 [R1+0x14f0], R48 ;  /* 0x0014f03001007387 */ /* 0x000fe80000100a00 */
[----:B------:R-:W-:Y:S04]  /*794a0*/  STL.64 [R1+0x14f8], R50 ;  /* 0x0014f83201007387 */ /* 0x000fe80000100a00 */
[----:B------:R-:W-:Y:S04]  /*794b0*/  STL.64 [R1+0x3b90], R40 ;  /* 0x003b902801007387 */ /* 0x000fe80000100a00 */
        /* <DEDUP_REMOVED lines=10> */
[----:B0-----:R-:W2:Y:S04]  /*79560*/  LDL.LU R44, [R1+0x560] ;  /* 0x00056000012c7983 */ /* 0x001ea80000300800 */
[----:B------:R-:W-:Y:S04]  /*79570*/  STL.64 [R1+0x14a0], R12 ;  /* 0x0014a00c01007387 */ /* 0x000fe80000100a00 */
[----:B------:R-:W-:Y:S04]  /*79580*/  STL.64 [R1+0x14a8], R14 ;  /* 0x0014a80e01007387 */ /* 0x000fe80000100a00 */
[----:B------:R0:W-:Y:S04]  /*79590*/  STL.64 [R1+0x1490], R8 ;  /* 0x0014900801007387 */ /* 0x0001e80000100a00 */
[----:B------:R3:W-:Y:S04]  /*795a0*/  STL.64 [R1+0x1498], R10 ;  /* 0x0014980a01007387 */ /* 0x0007e80000100a00 */
[----:B------:R-:W2:Y:S04]  /*795b0*/  LDL.LU R45, [R1+0x564] ;  /* 0x00056400012d7983 */ /* 0x000ea80000300800 */
[----:B-1----:R-:W2:Y:S04]  /*795c0*/  LDL.LU R46, [R1+0x568] ;  /* 0x00056800012e7983 */ /* 0x002ea80000300800 */
[----:B------:R-:W2:Y:S04]  /*795d0*/  LDL.LU R47, [R1+0x56c] ;  /* 0x00056c00012f7983 */ /* 0x000ea80000300800 */
[----:B------:R-:W4:Y:S04]  /*795e0*/  LDL.LU R56, [R1+0x5a0] ;  /* 0x0005a00001387983 */ /* 0x000f280000300800 */
[----:B------:R-:W4:Y:S04]  /*795f0*/  LDL.LU R57, [R1+0x5a4] ;  /* 0x0005a40001397983 */ /* 0x000f280000300800 */
[----:B------:R-:W4:Y:S04]  /*79600*/  LDL.LU R58, [R1+0x5a8] ;  /* 0x0005a800013a7983 */ /* 0x000f280000300800 */
[----:B------:R-:W4:Y:S04]  /*79610*/  LDL.LU R59, [R1+0x5ac] ;  /* 0x0005ac00013b7983 */ /* 0x000f280000300800 */
[----:B0-----:R-:W2:Y:S04]  /*79620*/  LDL.LU R8, [R1+0x600] ;  /* 0x0006000001087983 */ /* 0x001ea80000300800 */
        /* <DEDUP_REMOVED lines=71> */
[----:B0-----:R-:W4:Y:S04]  /*79aa0*/  LDL.LU.64 R18, [R1+0x3c90] ;  /* 0x003c900001127983 */ /* 0x001f280000300a00 */
[----:B------:R-:W3:Y:S04]  /*79ab0*/  LDL.LU.64 R16, [R1+0x3c88] ;  /* 0x003c880001107983 */ /* 0x000ee80000300a00 */
[----:B------:R-:W-:Y:S04]  /*79ac0*/  STL.64 [R1+0x3b80], R14 ;  /* 0x003b800e01007387 */ /* 0x000fe80000100a00 */
[----:B------:R3:W-:Y:S02]  /*79ad0*/  STL.64 [R1+0x3b78], R12 ;  /* 0x003b780c01007387 */ /* 0x0007e40000100a00 */
[C---:B---3--:R-:W-:Y:S08]  /*79ae0*/  HMMA.16816.F32 R12, R28.reuse, R16, R8 ;  /* 0x000000101c0c723c */ /* 0x048ff00000001808 */
[C---:B----4-:R-:W-:Y:S01]  /*79af0*/  HMMA.16816.F32 R8, R28.reuse, R18, R56 ;  /* 0x000000121c08723c */ /* 0x050fe20000001838 */
[----:B------:R-:W3:Y:S10]  /*79b00*/  LDL.LU R56, [R1+0x4d0] ;  /* 0x0004d00001387983 */ /* 0x000ef40000300800 */
[----:B------:R-:W-:Y:S04]  /*79b10*/  STL.64 [R1+0x1430], R12 ;  /* 0x0014300c01007387 */ /* 0x000fe80000100a00 */
[----:B------:R-:W-:Y:S04]  /*79b20*/  STL.64 [R1+0x1438], R14 ;  /* 0x0014380e01007387 */ /* 0x000fe80000100a00 */
[----:B------:R-:W-:Y:S04]  /*79b30*/  STL.64 [R1+0x1420], R8 ;  /* 0x0014200801007387 */ /* 0x000fe80000100a00 */
[----:B------:R2:W-:Y:S04]  /*79b40*/  STL.64 [R1+0x1428], R10 ;  /* 0x0014280a01007387 */ /* 0x0005e80000100a00 */
[----:B------:R-:W3:Y:S04]  /*79b50*/  LDL.LU R57, [R1+0x4d4] ;  /* 0x0004d40001397983 */ /* 0x000ee80000300800 */
[----:B------:R-:W3:Y:S04]  /*79b60*/  LDL.LU R58, [R1+0x4d8] ;  /* 0x0004d800013a7983 */ /* 0x000ee80000300800 */
[----:B------:R-:W3:Y:S01]  /*79b70*/  LDL.LU R59, [R1+0x4dc] ;  /* 0x0004dc00013b7983 */ /* 0x000ee20000300800 */
[C---:B--2---:R-:W-:Y:S08]  /*79b80*/  HMMA.16816.F32 R8, R28.reuse, R20, R4 ;  /* 0x000000141c08723c */ /* 0x044ff00000001804 */
[C---:B------:R-:W-:Y:S01]  /*79b90*/  HMMA.16816.F32 R4, R28.reuse, R22, R36 ;  /* 0x000000161c04723c */ /* 0x040fe20000001824 */
[----:B------:R-:W-:Y:S04]  /*79ba0*/  STL.64 [R1+0x3b60], R18 ;  /* 0x003b601201007387 */ /* 0x000fe80000100a00 */
[----:B------:R-:W-:Y:S04]  /*79bb0*/  STL.64 [R1+0x3b58], R16 ;  /* 0x003b581001007387 */ /* 0x000fe80000100a00 */
[----:B------:R-:W-:Y:S04]  /*79bc0*/  STL.64 [R1+0x3b40], R22 ;  /* 0x003b401601007387 */ /* 0x000fe80000100a00 */
[----:B------:R-:W-:Y:S04]  /*79bd0*/  STL.64 [R1+0x1210], R8 ;  /* 0x0012100801007387 */ /* 0x000fe80000100a00 */
[----:B------:R0:W-:Y:S04]  /*79be0*/  STL.64 [R1+0x1218], R10 ;  /* 0x0012180a01007387 */ /* 0x0001e80000100a00 */
[----:B------:R-:W-:Y:S04]  /*79bf0*/  STL.64 [R1+0x3b38], R20 ;  /* 0x003b381401007387 */ /* 0x000fe80000100a00 */
[----:B------:R-:W-:Y:S04]  /*79c00*/  STL.64 [R1+0x1200], R4 ;  /* 0x0012000401007387 */ /* 0x000fe80000100a00 */
[----:B------:R1:W-:Y:S01]  /*79c10*/  STL.64 [R1+0x1208], R6 ;  /* 0x0012080601007387 */ /* 0x0003e20000100a00 */
[C---:B0-----:R-:W-:Y:S08]  /*79c20*/  HMMA.16816.F32 R8, R28.reuse, R24, R40 ;  /* 0x000000181c08723c */ /* 0x041ff00000001828 */
[C---:B-1----:R-:W-:Y:S01]  /*79c30*/  HMMA.16816.F32 R4, R28.reuse, R26, R44 ;  /* 0x0000001a1c04723c */ /* 0x042fe2000000182c */
[----:B------:R-:W-:Y:S10]  /*79c40*/  STL.64 [R1+0x3b50], R26 ;  /* 0x003b501a01007387 */ /* 0x000ff40000100a00 */
[----:B------:R-:W-:Y:S04]  /*79c50*/  STL.64 [R1+0x11f0], R8 ;  /* 0x0011f00801007387 */ /* 0x000fe80000100a00 */
[----:B------:R-:W-:Y:S04]  /*79c60*/  STL.64 [R1+0x11f8], R10 ;  /* 0x0011f80a01007387 */ /* 0x000fe80000100a00 */
[----:B------:R0:W-:Y:S04]  /*79c70*/  STL.64 [R1+0x3b48], R24 ;  /* 0x003b481801007387 */ /* 0x0001e80000100a00 */
[----:B------:R-:W-:Y:S04]  /*79c80*/  STL.64 [R1+0x11e0], R4 ;  /* 0x0011e00401007387 */ /* 0x000fe80000100a00 */
[----:B------:R-:W-:Y:S04]  /*79c90*/  STL.64 [R1+0x11e8], R6 ;  /* 0x0011e80601007387 */ /* 0x000fe80000100a00 */
[----:B------:R-:W2:Y:S04]  /*79ca0*/  LDL.LU R20, [R1+0x220] ;  /* 0x0002200001147983 */ /* 0x000ea80000300800 */
[----:B------:R-:W2:Y:S04]  /*79cb0*/  LDL.LU R21, [R1+0x224] ;  /* 0x0002240001157983 */ /* 0x000ea80000300800 */
[----:B------:R-:W4:Y:S04]  /*79cc0*/  LDL.LU R22, [R1+0x228] ;  /* 0x0002280001167983 */ /* 0x000f280000300800 */
[----:B------:R-:W4:Y:S04]  /*79cd0*/  LDL.LU R23, [R1+0x22c] ;  /* 0x00022c0001177983 */ /* 0x000f280000300800 */
[----:B----4-:R-:W-:Y:S04]  /*79ce0*/  STL.64 [R1+0x3c08], R22 ;  /* 0x003c081601007387 */ /* 0x010fe80000100a00 */
[----:B--2---:R1:W-:Y:S04]  /*79cf0*/  STL.64 [R1+0x3c00], R20 ;  /* 0x003c001401007387 */ /* 0x0043e80000100a00 */
[----:B0-----:R-:W2:Y:S04]  /*79d00*/  LDL.LU R24, [R1+0x240] ;  /* 0x0002400001187983 */ /* 0x001ea80000300800 */
[----:B------:R-:W2:Y:S04]  /*79d10*/  LDL.LU R25, [R1+0x244] ;  /* 0x0002440001197983 */ /* 0x000ea80000300800 */
[----:B------:R-:W4:Y:S04]  /*79d20*/  LDL.LU R26, [R1+0x248] ;  /* 0x00024800011a7983 */ /* 0x000f280000300800 */
[----:B------:R-:W4:Y:S01]  /*79d30*/  LDL.LU R27, [R1+0x24c] ;  /* 0x00024c00011b7983 */ /* 0x000f220000300800 */
[----:B---3--:R-:W-:Y:S03]  /*79d40*/  HMMA.16816.F32 R8, R28, R32, R56 ;  /* 0x000000201c08723c */ /* 0x008fe60000001838 */
[----:B----4-:R-:W-:Y:S04]  /*79d50*/  STL.64 [R1+0x3c28], R26 ;  /* 0x003c281a01007387 */ /* 0x010fe80000100a00 */
[----:B--2---:R0:W-:Y:S04]  /*79d60*/  STL.64 [R1+0x3c20], R24 ;  /* 0x003c201801007387 */ /* 0x0041e80000100a00 */
[----:B------:R-:W2:Y:S04]  /*79d70*/  LDL.LU R16, [R1+0x200] ;  /* 0x0002000001107983 */ /* 0x000ea80000300800 */
[----:B------:R-:W2:Y:S04]  /*79d80*/  LDL.LU R17, [R1+0x204] ;  /* 0x0002040001117983 */ /* 0x000ea80000300800 */
[----:B------:R-:W3:Y:S04]  /*79d90*/  LDL.LU R18, [R1+0x208] ;  /* 0x0002080001127983 */ /* 0x000ee80000300800 */
[----:B------:R-:W3:Y:S04]  /*79da0*/  LDL.LU R19, [R1+0x20c] ;  /* 0x00020c0001137983 */ /* 0x000ee80000300800 */
[----:B---3--:R-:W-:Y:S04]  /*79db0*/  STL.64 [R1+0x3c38], R18 ;  /* 0x003c381201007387 */ /* 0x008fe80000100a00 */
[----:B--2---:R2:W-:Y:S04]  /*79dc0*/  STL.64 [R1+0x3c30], R16 ;  /* 0x003c301001007387 */ /* 0x0045e80000100a00 */
[----:B------:R-:W-:Y:S04]  /*79dd0*/  STL.64 [R1+0x3c48], R34 ;  /* 0x003c482201007387 */ /* 0x000fe80000100a00 */
[----:B------:R3:W-:Y:S04]  /*79de0*/  STL.64 [R1+0x3c40], R32 ;  /* 0x003c402001007387 */ /* 0x0007e80000100a00 */
[----:B------:R-:W-:Y:S04]  /*79df0*/  STL.64 [R1+0x490], R8 ;  /* 0x0004900801007387 */ /* 0x000fe80000100a00 */
[----:B------:R-:W-:Y:S04]  /*79e00*/  STL.64 [R1+0x498], R10 ;  /* 0x0004980a01007387 */ /* 0x000fe80000100a00 */
[----:B------:R-:W4:Y:S04]  /*79e10*/  LDL.LU R44, [R1+0x340] ;  /* 0x00034000012c7983 */ /* 0x000f280000300800 */
[----:B------:R-:W4:Y:S04]  /*79e20*/  LDL.LU R45, [R1+0x344] ;  /* 0x00034400012d7983 */ /* 0x000f280000300800 */
[----:B------:R-:W2:Y:S04]  /*79e30*/  LDL.LU R46, [R1+0x348] ;  /* 0x00034800012e7983 */ /* 0x000ea80000300800 */
[----:B------:R-:W2:Y:S01]  /*79e40*/  LDL.LU R47, [R1+0x34c] ;  /* 0x00034c00012f7983 */ /* 0x000ea20000300800 */
[----:B------:R-:W-:-:S02]  /*79e50*/  IMAD R13, R53, 0x100, R52 ;  /* 0x00000100350d7824 */ /* 0x000fc400078e0234 */
[----:B------:R-:W-:Y:S01]  /*79e60*/  IMAD R12, R55, 0x100, R54 ;  /* 0x00000100370c7824 */ /* 0x000fe200078e0236 */
[----:B--2---:R2:W-:Y:S04]  /*79e70*/  STL.64 [R1+0x3c58], R46 ;  /* 0x003c582e01007387 */ /* 0x0045e80000100a00 */
[----:B----4-:R-:W-:Y:S04]  /*79e80*/  STL.64 [R1+0x3c50], R44 ;  /* 0x003c502c01007387 */ /* 0x010fe80000100a00 */
[----:B------:R-:W4:Y:S04]  /*79e90*/  LDL.LU R52, [R1+0x3e0] ;  /* 0x0003e00001347983 */ /* 0x000f280000300800 */
[----:B------:R-:W4:Y:S04]  /*79ea0*/  LDL.LU R53, [R1+0x3e4] ;  /* 0x0003e40001357983 */ /* 0x000f280000300800 */
[----:B------:R-:W2:Y:S04]  /*79eb0*/  LDL.LU R54, [R1+0x3e8] ;  /* 0x0003e80001367983 */ /* 0x000ea80000300800 */
[----:B------:R-:W2:Y:S04]  /*79ec0*/  LDL.LU R55, [R1+0x3ec] ;  /* 0x0003ec0001377983 */ /* 0x000ea80000300800 */
[----:B--2---:R-:W-:Y:S04]  /*79ed0*/  STL.64 [R1+0x3c68], R54 ;  /* 0x003c683601007387 */ /* 0x004fe80000100a00 */
[----:B----4-:R2:W-:Y:S04]  /*79ee0*/  STL.64 [R1+0x3c60], R52 ;  /* 0x003c603401007387 */ /* 0x0105e80000100a00 */
[----:B-1----:R-:W4:Y:S04]  /*79ef0*/  LDL.LU R20, [R1+0x410] ;  /* 0x0004100001147983 */ /* 0x002f280000300800 */
[----:B------:R-:W4:Y:S04]  /*79f00*/  LDL.LU R21, [R1+0x414] ;  /* 0x0004140001157983 */ /* 0x000f280000300800 */
[----:B------:R-:W2:Y:S04]  /*79f10*/  LDL.LU R22, [R1+0x418] ;  /* 0x0004180001167983 */ /* 0x000ea80000300800 */
[----:B------:R-:W2:Y:S01]  /*79f20*/  LDL.LU R23, [R1+0x41c] ;  /* 0x00041c0001177983 */ /* 0x000ea20000300800 */
[----:B0-----:R-:W-:-:S03]  /*79f30*/  IMAD.MOV.U32 R25, RZ, RZ, R0 ;  /* 0x000000ffff197224 */ /* 0x001fc600078e0000 */
[----:B--2---:R-:W-:Y:S04]  /*79f40*/  STL.64 [R1+0x3c78], R22 ;  /* 0x003c781601007387 */ /* 0x004fe80000100a00 */
[----:B----4-:R0:W-:Y:S04]  /*79f50*/  STL.64 [R1+0x3c70], R20 ;  /* 0x003c701401007387 */ /* 0x0101e80000100a00 */
[----:B------:R-:W2:Y:S04]  /*79f60*/  LDL.LU R26, [R1] ;  /* 0x00000000011a7983 */ /* 0x000ea80000300800 */
[----:B------:R-:W2:Y:S04]  /*79f70*/  LDL.LU R27, [R1+0x4] ;  /* 0x00000400011b7983 */ /* 0x000ea80000300800 */
[----:B------:R-:W2:Y:S04]  /*79f80*/  LDL.LU R16, [R1+0x460] ;  /* 0x0004600001107983 */ /* 0x000ea80000300800 */
[----:B------:R-:W2:Y:S04]  /*79f90*/  LDL.LU R17, [R1+0x464] ;  /* 0x0004640001117983 */ /* 0x000ea80000300800 */
[----:B------:R-:W2:Y:S04]  /*79fa0*/  LDL.LU R18, [R1+0x468] ;  /* 0x0004680001127983 */ /* 0x000ea80000300800 */
[----:B------:R-:W2:Y:S04]  /*79fb0*/  LDL.LU R19, [R1+0x46c] ;  /* 0x00046c0001137983 */ /* 0x000ea80000300800 */
[----:B------:R-:W4:Y:S04]  /*79fc0*/  LDL.LU R24, [R1+0x8] ;  /* 0x0000080001187983 */ /* 0x000f280000300800 */
[----:B------:R-:W2:Y:S04]  /*79fd0*/  LDL.LU R0, [R1+0x3c84] ;  /* 0x003c840001007983 */ /* 0x000ea80000300800 */
[----:B---3--:R-:W4:Y:S04]  /*79fe0*/  LDL.LU R32, [R1+0x480] ;  /* 0x0004800001207983 */ /* 0x008f280000300800 */
        /* <DEDUP_REMOVED lines=9> */
[----:B------:R-:W3:Y:S01]  /*7a080*/  LDL.LU R44, [R1+0x18] ;  /* 0x00001800012c7983 */ /* 0x000ee20000300800 */
[----:B--2---:R-:W-:-:S03]  /*7a090*/  IMAD.MOV.U32 R45, RZ, RZ, R0 ;  /* 0x000000ffff2d7224 */ /* 0x004fc600078e0000 */
[----:B------:R-:W2:Y:S04]  /*7a0a0*/  LDL.LU R0, [R1+0x3c80] ;  /* 0x003c800001007983 */ /* 0x000ea80000300800 */
[----:B0-----:R-:W3:Y:S04]  /*7a0b0*/  LDL.LU R20, [R1+0x4c0] ;  /* 0x0004c00001147983 */ /* 0x001ee80000300800 */
[----:B------:R-:W3:Y:S04]  /*7a0c0*/  LDL.LU R21, [R1+0x4c4] ;  /* 0x0004c40001157983 */ /* 0x000ee80000300800 */
[----:B------:R-:W3:Y:S04]  /*7a0d0*/  LDL.LU R22, [R1+0x4c8] ;  /* 0x0004c80001167983 */ /* 0x000ee80000300800 */
[----:B------:R-:W3:Y:S04]  /*7a0e0*/  LDL.LU R23, [R1+0x4cc] ;  /* 0x0004cc0001177983 */ /* 0x000ee80000300800 */
[----:B------:R-:W2:Y:S04]  /*7a0f0*/  LDL.LU R56, [R1+0x430] ;  /* 0x0004300001387983 */ /* 0x000ea80000300800 */
[----:B------:R-:W2:Y:S04]  /*7a100*/  LDL.LU R57, [R1+0x434] ;  /* 0x0004340001397983 */ /* 0x000ea80000300800 */
[----:B------:R-:W2:Y:S04]  /*7a110*/  LDL.LU R58, [R1+0x438] ;  /* 0x00043800013a7983 */ /* 0x000ea80000300800 */
[----:B------:R-:W2:Y:S01]  /*7a120*/  LDL.LU R59, [R1+0x43c] ;  /* 0x00043c00013b7983 */ /* 0x000ea20000300800 */
[----:B------:R-:W-:-:S02]  /*7a130*/  IMAD R5, R49, 0x100, R48 ;  /* 0x0000010031057824 */ /* 0x000fc400078e0230 */
[----:B------:R-:W-:Y:S01]  /*7a140*/  IMAD R4, R51, 0x100, R50 ;  /* 0x0000010033047824 */ /* 0x000fe200078e0232 */
[----:B------:R-:W-:Y:S02]  /*7a150*/  F2FP.F16.E5M2.UNPACK_B R30, R13 ;  /* 0x0000000dff1e723e */ /* 0x000fe400020004ff */
[----:B------:R-:W-:Y:S01]  /*7a160*/  F2FP.F16.E5M2.UNPACK_B R31, R12 ;  /* 0x0000000cff1f723e */ /* 0x000fe200020004ff */
[----:B------:R-:W2:Y:S01]  /*7a170*/  LDL.LU R8, [R1+0x3c0] ;  /* 0x0003c00001087983 */ /* 0x000ea20000300800 */
[----:B------:R-:W-:Y:S02]  /*7a180*/  F2FP.F16.E5M2.UNPACK_B R28, R5 ;  /* 0x00000005ff1c723e */ /* 0x000fe400020004ff */
[----:B------:R-:W-:Y:S01]  /*7a190*/  F2FP.F16.E5M2.UNPACK_B R29, R4 ;  /* 0x00000004ff1d723e */ /* 0x000fe200020004ff */
        /* <DEDUP_REMOVED lines=15> */
[C---:B----4-:R-:W-:Y:S03]  /*7a290*/  HMMA.16816.F32 R32, R28.reuse, R24, R32 ;  /* 0x000000181c20723c */ /* 0x050fe60000001820 */
[----:B------:R-:W4:Y:S04]  /*7a2a0*/  LDL.LU R40, [R1+0x300] ;  /* 0x0003000001287983 */ /* 0x000f280000300800 */
[----:B------:R-:W4:Y:S04]  /*7a2b0*/  LDL.LU R41, [R1+0x304] ;  /* 0x0003040001297983 */ /* 0x000f280000300800 */
[----:B------:R-:W4:Y:S04]  /*7a2c0*/  LDL.LU R42, [R1+0x308] ;  /* 0x00030800012a7983 */ /* 0x000f280000300800 */
[----:B------:R-:W4:Y:S04]  /*7a2d0*/  LDL.LU R43, [R1+0x30c] ;  /* 0x00030c00012b7983 */ /* 0x000f280000300800 */
[----:B------:R-:W4:Y:S04]  /*7a2e0*/  LDL.LU R12, [R1+0x1e0] ;  /* 0x0001e000010c7983 */ /* 0x000f280000300800 */
[----:B------:R-:W4:Y:S01]  /*7a2f0*/  LDL.LU R13, [R1+0x1e4] ;  /* 0x0001e400010d7983 */ /* 0x000f220000300800 */
[C---:B------:R-:W-:Y:S03]  /*7a300*/  HMMA.16816.F32 R24, R28.reuse, R26, R16 ;  /* 0x0000001a1c18723c */ /* 0x040fe60000001810 */
[----:B------:R-:W4:Y:S04]  /*7a310*/  LDL.LU R14, [R1+0x1e8] ;  /* 0x0001e800010e7983 */ /* 0x000f280000300800 */
[----:B------:R-:W4:Y:S01]  /*7a320*/  LDL.LU R15, [R1+0x1ec] ;  /* 0x0001ec00010f7983 */ /* 0x000f220000300800 */
[C---:B---3--:R-:W-:Y:S08]  /*7a330*/  HMMA.16816.F32 R20, R28.reuse, R44, R20 ;  /* 0x0000002c1c14723c */ /* 0x048ff00000001814 */
        /* <DEDUP_REMOVED lines=36> */
[----:B0-----:R-:W4:Y:S04]  /*7a580*/  LDL.LU R56, [R1+0x260] ;  /* 0x0002600001387983 */ /* 0x001f280000300800 */
[----:B------:R-:W4:Y:S04]  /*7a590*/  LDL.LU R57, [R1+0x264] ;  /* 0x0002640001397983 */ /* 0x000f280000300800 */
[----:B-1----:R-:W4:Y:S04]  /*7a5a0*/  LDL.LU R58, [R1+0x268] ;  /* 0x00026800013a7983 */ /* 0x002f280000300800 */
[----:B------:R-:W4:Y:S01]  /*7a5b0*/  LDL.LU R59, [R1+0x26c] ;  /* 0x00026c00013b7983 */ /* 0x000f220000300800 */
[C---:B---3--:R-:W-:Y:S08]  /*7a5c0*/  HMMA.16816.F32 R8, R28.reuse, R54, R8 ;  /* 0x000000361c08723c */ /* 0x048ff00000001808 */
[C---:B--2---:R-:W-:Y:S11]  /*7a5d0*/  HMMA.16816.F32 R52, R28.reuse, R52, R48 ;  /* 0x000000341c34723c */ /* 0x044ff60000001830 */
[----:B------:R-:W-:Y:S04]  /*7a5e0*/  STL.64 [R1+0x1170], R8 ;  /* 0x0011700801007387 */ /* 0x000fe80000100a00 */
[----:B------:R0:W-:Y:S04]  /*7a5f0*/  STL.64 [R1+0x1178], R10 ;  /* 0x0011780a01007387 */ /* 0x0001e80000100a00 */
[----:B0-----:R-:W2:Y:S04]  /*7a600*/  LDL.LU.64 R10, [R1+0x3be8] ;  /* 0x003be800010a7983 */ /* 0x001ea80000300a00 */
[----:B------:R-:W3:Y:S04]  /*7a610*/  LDL.LU.64 R8, [R1+0x3be0] ;  /* 0x003be00001087983 */ /* 0x000ee80000300a00 */
        /* <DEDUP_REMOVED lines=9> */
[C---:B---3--:R-:W-:Y:S11]  /*7a6b0*/  HMMA.16816.F32 R48, R28.reuse, R48, R44 ;  /* 0x000000301c30723c */ /* 0x048ff6000000182c */
[----:B------:R-:W-:Y:S04]  /*7a6c0*/  STL.64 [R1+0x1150], R4 ;  /* 0x0011500401007387 */ /* 0x000fe80000100a00 */
[----:B------:R0:W-:Y:S04]  /*7a6d0*/  STL.64 [R1+0x1158], R6 ;  /* 0x0011580601007387 */ /* 0x0001e80000100a00 */
[----:B0-----:R-:W2:Y:S04]  /*7a6e0*/  LDL.LU.64 R6, [R1+0x3bc8] ;  /* 0x003bc80001067983 */ /* 0x001ea80000300a00 */
[----:B------:R-:W3:Y:S04]  /*7a6f0*/  LDL.LU.64 R4, [R1+0x3bc0] ;  /* 0x003bc00001047983 */ /* 0x000ee80000300a00 */
[----:B------:R-:W2:Y:S04]  /*7a700*/  LDL.LU.64 R46, [R1+0x3bb8] ;  /* 0x003bb800012e7983 */ /* 0x000ea80000300a00 */
[----:B------:R-:W4:Y:S04]  /*7a710*/  LDL.LU.64 R44, [R1+0x3bb0] ;  /* 0x003bb000012c7983 */ /* 0x000f280000300a00 */
[----:B------:R0:W-:Y:S04]  /*7a720*/  STL.64 [R1+0x1140], R48 ;  /* 0x0011403001007387 */ /* 0x0001e80000100a00 */
[----:B------:R1:W-:Y:S04]  /*7a730*/  STL.64 [R1+0x1148], R50 ;  /* 0x0011483201007387 */ /* 0x0003e80000100a00 */
[----:B0-----:R-:W3:Y:S04]  /*7a740*/  LDL.LU R48, [R1+0x2b0] ;  /* 0x0002b00001307983 */ /* 0x001ee80000300800 */
[----:B------:R-:W3:Y:S04]  /*7a750*/  LDL.LU R49, [R1+0x2b4] ;  /* 0x0002b40001317983 */ /* 0x000ee80000300800 */
[----:B-1----:R-:W3:Y:S04]  /*7a760*/  LDL.LU R50, [R1+0x2b8] ;  /* 0x0002b80001327983 */ /* 0x002ee80000300800 */
[----:B------:R-:W3:Y:S01]  /*7a770*/  LDL.LU R51, [R1+0x2bc] ;  /* 0x0002bc0001337983 */ /* 0x000ee20000300800 */
[C---:B--2---:R-:W-:Y:S08]  /*7a780*/  HMMA.16816.F32 R36, R28.reuse, R46, R36 ;  /* 0x0000002e1c24723c */ /* 0x044ff00000001824 */
[C---:B----4-:R-:W-:Y:S11]  /*7a790*/  HMMA.16816.F32 R44, R28.reuse, R44, R40 ;  /* 0x0000002c1c2c723c */ /* 0x050ff60000001828 */
[----:B------:R-:W-:Y:S04]  /*7a7a0*/  STL.64 [R1+0x1130], R36 ;  /* 0x0011302401007387 */ /* 0x000fe80000100a00 */
[----:B------:R0:W-:Y:S04]  /*7a7b0*/  STL.64 [R1+0x1138], R38 ;  /* 0x0011382601007387 */ /* 0x0001e80000100a00 */
[----:B0-----:R-:W2:Y:S04]  /*7a7c0*/  LDL.LU.64 R38, [R1+0x3ba8] ;  /* 0x003ba80001267983 */ /* 0x001ea80000300a00 */
[----:B------:R-:W4:Y:S04]  /*7a7d0*/  LDL.LU.64 R36, [R1+0x3ba0] ;  /* 0x003ba00001247983 */ /* 0x000f280000300a00 */
[----:B------:R-:W2:Y:S04]  /*7a7e0*/  LDL.LU.64 R42, [R1+0x3b98] ;  /* 0x003b9800012a7983 */ /* 0x000ea80000300a00 */
[----:B------:R-:W2:Y:S04]  /*7a7f0*/  LDL.LU.64 R40, [R1+0x3b90] ;  /* 0x003b900001287983 */ /* 0x000ea80000300a00 */
[----:B------:R0:W-:Y:S04]  /*7a800*/  STL.64 [R1+0x2d0], R44 ;  /* 0x0002d02c01007387 */ /* 0x0001e80000100a00 */
[----:B------:R1:W-:Y:S04]  /*7a810*/  STL.64 [R1+0x2d8], R46 ;  /* 0x0002d82e01007387 */ /* 0x0003e80000100a00 */
[----:B0-----:R-:W2:Y:S04]  /*7a820*/  LDL.LU R44, [R1+0x2e0] ;  /* 0x0002e000012c7983 */ /* 0x001ea80000300800 */
[----:B------:R-:W2:Y:S04]  /*7a830*/  LDL.LU R45, [R1+0x2e4] ;  /* 0x0002e400012d7983 */ /* 0x000ea80000300800 */
[----:B-1----:R-:W2:Y:S04]  /*7a840*/  LDL.LU R46, [R1+0x2e8] ;  /* 0x0002e800012e7983 */ /* 0x002ea80000300800 */
[----:B------:R-:W2:Y:S01]  /*7a850*/  LDL.LU R47, [R1+0x2ec] ;  /* 0x0002ec00012f7983 */ /* 0x000ea20000300800 */
[C---:B------:R-:W-:Y:S08]  /*7a860*/  HMMA.16816.F32 R24, R28.reuse, R34, R24 ;  /* 0x000000221c18723c */ /* 0x040ff00000001818 */
[C---:B------:R-:W-:Y:S08]  /*7a870*/  HMMA.16816.F32 R20, R28.reuse, R2, R20 ;  /* 0x000000021c14723c */ /* 0x040ff00000001814 */
[C---:B---3--:R-:W-:Y:S08]  /*7a880*/  HMMA.16816.F32 R16, R28.reuse, R4, R16 ;  /* 0x000000041c10723c */ /* 0x048ff00000001810 */
[C---:B------:R-:W-:Y:S08]  /*7a890*/  HMMA.16816.F32 R12, R28.reuse, R6, R12 ;  /* 0x000000061c0c723c */ /* 0x040ff0000000180c */
[----:B--2---:R-:W-:-:S15]  /*7a8a0*/  HMMA.16816.F32 R44, R28, R42, R44 ;  /* 0x0000002a1c2c723c */ /* 0x004fde000000182c */
[----:B------:R-:W-:-:S04]  /*7a8b0*/  NOP ;  /* 0x0000000000007918 */ /* 0x000fc80000000000 */
[----:B------:R-:W-:Y:S04]  /*7a8c0*/  STL.64 [R1+0x1120], R44 ;  /* 0x0011202c01007387 */ /* 0x000fe80000100a00 */
[----:B------:R0:W-:Y:S02]  /*7a8d0*/  STL.64 [R1+0x1128], R46 ;  /* 0x0011282e01007387 */ /* 0x0001e40000100a00 */
[C---:B0-----:R-:W-:Y:S08]  /*7a8e0*/  HMMA.16816.F32 R44, R28.reuse, R40, R48 ;  /* 0x000000281c2c723c */ /* 0x041ff00000001830 */
[C---:B------:R-:W-:Y:S08]  /*7a8f0*/  HMMA.16816.F32 R40, R28.reuse, R38, R52 ;  /* 0x000000261c28723c */ /* 0x040ff00000001834 */
[----:B----4-:R-:W-:Y:S03]  /*7a900*/  HMMA.16816.F32 R36, R28, R36, R56 ;  /* 0x000000241c24723c */ /* 0x010fe60000001838 */
[----:B------:R-:W-:Y:S04]  /*7a910*/  STL.64 [R1+0x1110], R44 ;  /* 0x0011102c01007387 */ /* 0x000fe80000100a00 */
[----:B------:R-:W-:Y:S04]  /*7a920*/  STL.64 [R1+0x1118], R46 ;  /* 0x0011182e01007387 */ /* 0x000fe80000100a00 */
[----:B------:R-:W-:Y:S04]  /*7a930*/  STL.64 [R1+0x1100], R40 ;  /* 0x0011002801007387 */ /* 0x000fe80000100a00 */
[----:B------:R0:W-:Y:S04]  /*7a940*/  STL.64 [R1+0x1108], R42 ;  /* 0x0011082a01007387 */ /* 0x0001e80000100a00 */
[----:B------:R-:W-:Y:S04]  /*7a950*/  STL.64 [R1+0x3b68], R32 ;  /* 0x003b682001007387 */ /* 0x000fe80000100a00 */
[----:B------:R1:W-:Y:S04]  /*7a960*/  STL.64 [R1+0x10f0], R36 ;  /* 0x0010f02401007387 */ /* 0x0003e80000100a00 */
[----:B------:R2:W-:Y:S04]  /*7a970*/  STL.64 [R1+0x10f8], R38 ;  /* 0x0010f82601007387 */ /* 0x0005e80000100a00 */
[----:B------:R-:W-:Y:S04]  /*7a980*/  STL.64 [R1+0x10e0], R24 ;  /* 0x0010e01801007387 */ /* 0x000fe80000100a00 */
[----:B------:R-:W-:Y:S04]  /*7a990*/  STL.64 [R1+0x10e8], R26 ;  /* 0x0010e81a01007387 */ /* 0x000fe80000100a00 */
[----:B0-----:R-:W3:Y:S04]  /*7a9a0*/  LDL.LU R43, [R1+0x20c0] ;  /* 0x0020c000012b7983 */ /* 0x001ee80000300800 */
[----:B------:R-:W-:Y:S04]  /*7a9b0*/  STL.64 [R1+0x10d0], R20 ;  /* 0x0010d01401007387 */ /* 0x000fe80000100a00 */
[----:B------:R-:W-:Y:S04]  /*7a9c0*/  STL.64 [R1+0x10d8], R22 ;  /* 0x0010d81601007387 */ /* 0x000fe80000100a00 */
[----:B-1----:R-:W4:Y:S04]  /*7a9d0*/  LDL.LU R36, [R1+0x30] ;  /* 0x0000300001247983 */ /* 0x002f280000300800 */
[----:B------:R0:W-:Y:S04]  /*7a9e0*/  STL.64 [R1+0x10c0], R16 ;  /* 0x0010c01001007387 */ /* 0x0001e80000100a00 */
[----:B------:R1:W-:Y:S04]  /*7a9f0*/  STL.64 [R1+0x10c8], R18 ;  /* 0x0010c81201007387 */ /* 0x0003e80000100a00 */
[----:B------:R-:W4:Y:S04]  /*7aa00*/  LDL.LU R37, [R1+0x34] ;  /* 0x0000340001257983 */ /* 0x000f280000300800 */
[----:B--2---:R-:W4:Y:S01]  /*7aa10*/  LDL.LU R38, [R1+0x38] ;  /* 0x0000380001267983 */ /* 0x004f220000300800 */
[----:B------:R-:W-:-:S03]  /*7aa20*/  IMAD.MOV.U32 R39, RZ, RZ, R0 ;  /* 0x000000ffff277224 */ /* 0x000fc600078e0000 */
[----:B------:R-:W2:Y:S04]  /*7aa30*/  LDL.LU R0, [R1+0x3b88] ;  /* 0x003b880001007983 */ /* 0x000ea80000300800 */
[----:B------:R-:W2:Y:S04]  /*7aa40*/  LDL.LU R56, [R1+0x1c0] ;  /* 0x0001c00001387983 */ /* 0x000ea80000300800 */
[----:B------:R-:W2:Y:S04]  /*7aa50*/  LDL.LU R57, [R1+0x1c4] ;  /* 0x0001c40001397983 */ /* 0x000ea80000300800 */
[----:B------:R-:W2:Y:S04]  /*7aa60*/  LDL.LU R58, [R1+0x1c8] ;  /* 0x0001c800013a7983 */ /* 0x000ea80000300800 */
[----:B------:R-:W2:Y:S04]  /*7aa70*/  LDL.LU R59, [R1+0x1cc] ;  /* 0x0001cc00013b7983 */ /* 0x000ea80000300800 */
[----:B------:R-:W3:Y:S04]  /*7aa80*/  LDL.LU R4, [R1+0xf0] ;  /* 0x0000f00001047983 */ /* 0x000ee80000300800 */
[----:B------:R0:W-:Y:S04]  /*7aa90*/  STL.64 [R1+0x3c0], R12 ;  /* 0x0003c00c01007387 */ /* 0x0001e80000100a00 */
[----:B------:R0:W-:Y:S04]  /*7aaa0*/  STL.64 [R1+0x3c8], R14 ;  /* 0x0003c80e01007387 */ /* 0x0001e80000100a00 */
[----:B------:R-:W3:Y:S04]  /*7aab0*/  LDL.LU R5, [R1+0xf4] ;  /* 0x0000f40001057983 */ /* 0x000ee80000300800 */
[----:B------:R-:W3:Y:S04]  /*7aac0*/  LDL.LU R6, [R1+0xf8] ;  /* 0x0000f80001067983 */ /* 0x000ee80000300800 */
[----:B------:R-:W3:Y:S04]  /*7aad0*/  LDL.LU R7, [R1+0xfc] ;  /* 0x0000fc0001077983 */ /* 0x000ee80000300800 */
        /* <DEDUP_REMOVED lines=31> */
[----:B------:R-:W2:Y:S04]  /*7acd0*/  LDL.LU R50, [R1+0x2914] ;  /* 0x0029140001327983 */ /* 0x000ea80000300800 */
[----:B------:R-:W2:Y:S01]  /*7ace0*/  LDL.LU R51, [R1+0x1fa8] ;  /* 0x001fa80001337983 */ /* 0x000ea20000300800 */
[----:B---3--:R-:W-:Y:S03]  /*7acf0*/  HMMA.16816.F32 R8, R28, R10, R12 ;  /* 0x0000000a1c08723c */ /* 0x008fe6000000180c */
[----:B0-----:R-:W3:Y:S04]  /*7ad00*/  LDL.LU R52, [R1+0x290c] ;  /* 0x00290c0001347983 */ /* 0x001ee80000300800 */
[----:B------:R-:W2:Y:S04]  /*7ad10*/  LDL.LU R53, [R1+0x1fb0] ;  /* 0x001fb00001357983 */ /* 0x000ea80000300800 */
[----:B-1----:R-:W2:Y:S04]  /*7ad20*/  LDL.LU R54, [R1+0x2904] ;  /* 0x0029040001367983 */ /* 0x002ea80000300800 */
[----:B------:R-:W2:Y:S04]  /*7ad30*/  LDL.LU R55, [R1+0x1fb8] ;  /* 0x001fb80001377983 */ /* 0x000ea80000300800 */
[----:B------:R-:W2:Y:S04]  /*7ad40*/  LDL.LU R56, [R1+0x28fc] ;  /* 0x0028fc0001387983 */ /* 0x000ea80000300800 */
[----:B------:R-:W2:Y:S04]  /*7ad50*/  LDL.LU R57, [R1+0x2920] ;  /* 0x0029200001397983 */ /* 0x000ea80000300800 */
[----:B------:R-:W2:Y:S04]  /*7ad60*/  LDL.LU R58, [R1+0x28f4] ;  /* 0x0028f400013a7983 */ /* 0x000ea80000300800 */
[----:B------:R-:W2:Y:S04]  /*7ad70*/  LDL.LU R61, [R1+0x2918] ;  /* 0x00291800013d7983 */ /* 0x000ea80000300800 */
[----:B------:R-:W2:Y:S04]  /*7ad80*/  LDL.LU.64 R14, [R1+0x3b80] ;  /* 0x003b8000010e7983 */ /* 0x000ea80000300a00 */
[----:B------:R-:W4:Y:S04]  /*7ad90*/  LDL.LU.64 R12, [R1+0x3b78] ;  /* 0x003b7800010c7983 */ /* 0x000f280000300a00 */
[----:B------:R0:W-:Y:S04]  /*7ada0*/  STL.64 [R1+0x310], R8 ;  /* 0x0003100801007387 */ /* 0x0001e80000100a00 */
[----:B------:R1:W-:Y:S04]  /*7adb0*/  STL.64 [R1+0x318], R10 ;  /* 0x0003180a01007387 */ /* 0x0003e80000100a00 */
[----:B0-----:R-:W3:Y:S04]  /*7adc0*/  LDL.LU R8, [R1+0x100] ;  /* 0x0001000001087983 */ /* 0x001ee80000300800 */
[----:B------:R-:W3:Y:S04]  /*7add0*/  LDL.LU R9, [R1+0x104] ;  /* 0x0001040001097983 */ /* 0x000ee80000300800 */
[----:B-1----:R-:W3:Y:S01]  /*7ade0*/  LDL.LU R10, [R1+0x108] ;  /* 0x00010800010a7983 */ /* 0x002ee20000300800 */
[----:B------:R-:W-:-:S03]  /*7adf0*/  IMAD.MOV.U32 R11, RZ, RZ, R0 ;  /* 0x000000ffff0b7224 */ /* 0x000fc600078e0000 */
[----:B------:R-:W3:Y:S04]  /*7ae00*/  LDL.LU R0, [R1+0x3b70] ;  /* 0x003b700001007983 */ /* 0x000ee80000300800 */
[----:B------:R-:W3:Y:S01]  /*7ae10*/  LDL.LU R59, [R1+0x28ec] ;  /* 0x0028ec00013b7983 */ /* 0x000ee20000300800 */
[C---:B----4-:R-:W-:Y:S08]  /*7ae20*/  HMMA.16816.F32 R32, R28.reuse, R12, R32 ;  /* 0x0000000c1c20723c */ /* 0x050ff00000001820 */
[C---:B--2---:R-:W-:Y:S11]  /*7ae30*/  HMMA.16816.F32 R12, R28.reuse, R14, R16 ;  /* 0x0000000e1c0c723c */ /* 0x044ff60000001810 */
[----:B------:R0:W-:Y:S04]  /*7ae40*/  STL.64 [R1+0x200], R32 ;  /* 0x0002002001007387 */ /* 0x0001e80000100a00 */
[----:B------:R-:W-:Y:S04]  /*7ae50*/  STL.64 [R1+0x208], R34 ;  /* 0x0002082201007387 */ /* 0x000fe80000100a00 */
[----:B0-----:R-:W2:Y:S04]  /*7ae60*/  LDL.LU.64 R32, [R1+0x3b68] ;  /* 0x003b680001207983 */ /* 0x001ea80000300a00 */
[----:B------:R-:W4:Y:S04]  /*7ae70*/  LDL.LU.64 R18, [R1+0x3b60] ;  /* 0x003b600001127983 */ /* 0x000f280000300a00 */
[----:B------:R-:W2:Y:S04]  /*7ae80*/  LDL.LU.64 R16, [R1+0x3b58] ;  /* 0x003b580001107983 */ /* 0x000ea80000300a00 */
[----:B------:R0:W-:Y:S04]  /*7ae90*/  STL.64 [R1+0x180], R12 ;  /* 0x0001800c01007387 */ /* 0x0001e80000100a00 */
[----:B------:R1:W-:Y:S04]  /*7aea0*/  STL.64 [R1+0x188], R14 ;  /* 0x0001880e01007387 */ /* 0x0003e80000100a00 */
[----:B0-----:R-:W3:Y:S04]  /*7aeb0*/  LDL.LU R12, [R1+0x110] ;  /* 0x00011000010c7983 */ /* 0x001ee80000300800 */
[----:B------:R-:W3:Y:S04]  /*7aec0*/  LDL.LU R13, [R1+0x114] ;  /* 0x00011400010d7983 */ /* 0x000ee80000300800 */
[----:B-1----:R-:W3:Y:S04]  /*7aed0*/  LDL.LU R14, [R1+0x118] ;  /* 0x00011800010e7983 */ /* 0x002ee80000300800 */
[----:B------:R-:W3:Y:S01]  /*7aee0*/  LDL.LU R15, [R1+0x11c] ;  /* 0x00011c00010f7983 */ /* 0x000ee20000300800 */
[C---:B--2---:R-:W-:Y:S08]  /*7aef0*/  HMMA.16816.F32 R24, R28.reuse, R16, R24 ;  /* 0x000000101c18723c */ /* 0x044ff00000001818 */
[----:B----4-:R-:W-:Y:S11]  /*7af00*/  HMMA.16816.F32 R16, R28, R18, R20 ;  /* 0x000000121c10723c */ /* 0x010ff60000001814 */
        /* <DEDUP_REMOVED lines=10> */
[----:B-1----:R-:W2:Y:S01]  /*7afb0*/  LDL.LU R18, [R1+0x128] ;  /* 0x0001280001127983 */ /* 0x002ea20000300800 */
[----:B---3--:R-:W-:-:S03]  /*7afc0*/  IMAD.MOV.U32 R19, RZ, RZ, R0 ;  /* 0x000000ffff137224 */ /* 0x008fc600078e0000 */
[----:B------:R3:W5:Y:S01]  /*7afd0*/  LDL.LU R0, [R1+0x3b30] ;  /* 0x003b300001007983 */ /* 0x0007620000300800 */
[----:B------:R-:W-:Y:S01]  /*7afe0*/  VIADD R43, R43, 0x1 ;  /* 0x000000012b2b7836 */ /* 0x000fe20000000000 */
[----:B------:R-:W-:Y:S02]  /*7aff0*/  IADD3 R44, P4, PT, R44, UR21, RZ ;  /* 0x000000152c2c7c10 */ /* 0x000fe4000ff9e0ff */
[----:B------:R-:W-:Y:S02]  /*7b000*/  IADD3 R45, P5, PT, R45, UR21, RZ ;  /* 0x000000152d2d7c10 */ /* 0x000fe4000ffbe0ff */
[----:B------:R-:W-:Y:S02]  /*7b010*/  IADD3 R60, P2, PT, R60, UR21, RZ ;  /* 0x000000153c3c7c10 */ /* 0x000fe4000ff5e0ff */
[----:B------:R-:W-:Y:S02]  /*7b020*/  IADD3 R46, P6, PT, R46, UR21, RZ ;  /* 0x000000152e2e7c10 */ /* 0x000fe4000ffde0ff */
[----:B------:R-:W-:-:S02]  /*7b030*/  IADD3 R47, P1, PT, R47, UR21, RZ ;  /* 0x000000152f2f7c10 */ /* 0x000fc4000ff3e0ff */
[----:B------:R-:W-:Y:S02]  /*7b040*/  IADD3 R48, P3, PT, R48, UR21, RZ ;  /* 0x0000001530307c10 */ /* 0x000fe4000ff7e0ff */
[----:B------:R-:W-:Y:S02]  /*7b050*/  IADD3.X R49, PT, PT, R49, UR45, RZ, P4, !PT ;  /* 0x0000002d31317c10 */ /* 0x000fe4000a7fe4ff */
[----:B------:R-:W-:Y:S02]  /*7b060*/  IADD3 R50, P4, PT, R50, UR21, RZ ;  /* 0x0000001532327c10 */ /* 0x000fe4000ff9e0ff */
[----:B------:R-:W-:Y:S02]  /*7b070*/  IADD3.X R51, PT, PT, R51, UR45, RZ, P5, !PT ;  /* 0x0000002d33337c10 */ /* 0x000fe4000affe4ff */
[----:B------:R-:W-:Y:S02]  /*7b080*/  IADD3 R52, P5, PT, R52, UR21, RZ ;  /* 0x0000001534347c10 */ /* 0x000fe4000ffbe0ff */
[----:B------:R-:W-:-:S02]  /*7b090*/  IADD3.X R53, PT, PT, R53, UR45, RZ, P6, !PT ;  /* 0x0000002d35357c10 */ /* 0x000fc4000b7fe4ff */
[----:B------:R-:W-:Y:S02]  /*7b0a0*/  IADD3 R54, P6, PT, R54, UR21, RZ ;  /* 0x0000001536367c10 */ /* 0x000fe4000ffde0ff */
[----:B------:R-:W-:Y:S02]  /*7b0b0*/  IADD3.X R55, PT, PT, R55, UR45, RZ, P1, !PT ;  /* 0x0000002d37377c10 */ /* 0x000fe40008ffe4ff */
[----:B------:R-:W-:Y:S02]  /*7b0c0*/  IADD3 R56, P1, PT, R56, UR21, RZ ;  /* 0x0000001538387c10 */ /* 0x000fe4000ff3e0ff */
[----:B------:R-:W-:Y:S02]  /*7b0d0*/  IADD3.X R61, PT, PT, R61, UR45, RZ, P3, !PT ;  /* 0x0000002d3d3d7c10 */ /* 0x000fe40009ffe4ff */
[----:B------:R-:W-:Y:S01]  /*7b0e0*/  IADD3.X R57, PT, PT, R57, UR45, RZ, P2, !PT ;  /* 0x0000002d39397c10 */ /* 0x000fe200097fe4ff */
[----:B--2---:R-:W-:-:S15]  /*7b0f0*/  HMMA.16816.F32 R16, R28, R20, R16 ;  /* 0x000000141c10723c */ /* 0x004fde0000001810 */
[----:B------:R-:W-:-:S04]  /*7b100*/  NOP ;  /* 0x0000000000007918 */ /* 0x000fc80000000000 */
[----:B------:R-:W-:Y:S04]  /*7b110*/  STL.64 [R1+0x90], R16 ;  /* 0x0000901001007387 */ /* 0x000fe80000100a00 */
[----:B------:R0:W-:Y:S02]  /*7b120*/  STL.64 [R1+0x98], R18 ;  /* 0x0000981201007387 */ /* 0x0001e40000100a00 */
[C---:B0-----:R-:W-:Y:S08]  /*7b130*/  HMMA.16816.F32 R16, R28.reuse, R22, R12 ;  /* 0x000000161c10723c */ /* 0x041ff0000000180c */
[C---:B----4-:R-:W-:Y:S08]  /*7b140*/  HMMA.16816.F32 R12, R28.reuse, R24, R8 ;  /* 0x000000181c0c723c */ /* 0x050ff00000001808 */
[C---:B------:R-:W-:Y:S08]  /*7b150*/  HMMA.16816.F32 R8, R28.reuse, R26, R4 ;  /* 0x0000001a1c08723c */ /* 0x040ff00000001804 */
[----:B------:R-:W-:Y:S01]  /*7b160*/  HMMA.16816.F32 R4, R28, R32, R36 ;  /* 0x000000201c04723c */ /* 0x000fe20000001824 */
[----:B------:R-:W-:Y:S04]  /*7b170*/  STL.64 [R1+0x70], R16 ;  /* 0x0000701001007387 */ /* 0x000fe80000100a00 */
[----:B------:R-:W-:Y:S04]  /*7b180*/  STL.64 [R1+0x78], R18 ;  /* 0x0000781201007387 */ /* 0x000fe80000100a00 */
[----:B------:R-:W-:Y:S04]  /*7b190*/  STL.64 [R1+0x50], R12 ;  /* 0x0000500c01007387 */ /* 0x000fe80000100a00 */
[----:B------:R-:W-:Y:S04]  /*7b1a0*/  STL.64 [R1+0x58], R14 ;  /* 0x0000580e01007387 */ /* 0x000fe80000100a00 */
[----:B------:R-:W-:Y:S04]  /*7b1b0*/  STL.64 [R1+0x40], R8 ;  /* 0x0000400801007387 */ /* 0x000fe80000100a00 */
[----:B------:R-:W-:Y:S04]  /*7b1c0*/  STL.64 [R1+0x48], R10 ;  /* 0x0000480a01007387 */ /* 0x000fe80000100a00 */
[----:B------:R-:W-:Y:S04]  /*7b1d0*/  STL [R1+0x20c0], R43 ;  /* 0x0020c02b01007387 */ /* 0x000fe80000100800 */
[----:B------:R-:W-:Y:S04]  /*7b1e0*/  STL.64 [R1+0x30], R4 ;  /* 0x0000300401007387 */ /* 0x000fe80000100a00 */
[----:B------:R-:W-:Y:S04]  /*7b1f0*/  STL.64 [R1+0x38], R6 ;  /* 0x0000380601007387 */ /* 0x000fe80000100a00 */
[----:B------:R-:W-:Y:S04]  /*7b200*/  STL [R1+0x1fa4], R44 ;  /* 0x001fa42c01007387 */ /* 0x000fe80000100800 */
[----:B------:R-:W-:Y:S04]  /*7b210*/  STL [R1+0x1fac], R45 ;  /* 0x001fac2d01007387 */ /* 0x000fe80000100800 */
[----:B------:R0:W-:Y:S04]  /*7b220*/  STL [R1+0x2924], R60 ;  /* 0x0029243c01007387 */ /* 0x0001e80000100800 */
[----:B------:R-:W-:Y:S04]  /*7b230*/  STL [R1+0x1fb4], R46 ;  /* 0x001fb42e01007387 */ /* 0x000fe80000100800 */
[----:B0-----:R-:W2:Y:S04]  /*7b240*/  LDL.LU R60, [R1+0x2910] ;  /* 0x00291000013c7983 */ /* 0x001ea80000300800 */
        /* <DEDUP_REMOVED lines=12> */
[----:B0-----:R-:W4:Y:S01]  /*7b310*/  LDL.LU R61, [R1+0x28e4] ;  /* 0x0028e400013d7983 */ /* 0x001f220000300800 */
[----:B------:R-:W-:-:S02]  /*7b320*/  IADD3 R58, P2, PT, R58, UR21, RZ ;  /* 0x000000153a3a7c10 */ /* 0x000fc4000ff5e0ff */
[----:B------:R-:W-:-:S03]  /*7b330*/  IADD3 R59, P3, PT, R59, UR21, RZ ;  /* 0x000000153b3b7c10 */ /* 0x000fc6000ff7e0ff */
[----:B------:R-:W-:Y:S04]  /*7b340*/  STL [R1+0x28f4], R58 ;  /* 0x0028f43a01007387 */ /* 0x000fe80000100800 */
[----:B------:R-:W3:Y:S04]  /*7b350*/  LDL.LU R3, [R1+0x2908] ;  /* 0x0029080001037983 */ /* 0x000ee80000300800 */
[----:B------:R-:W3:Y:S04]  /*7b360*/  LDL.LU R34, [R1+0x28dc] ;  /* 0x0028dc0001227983 */ /* 0x000ee80000300800 */
[----:B------:R-:W3:Y:S04]  /*7b370*/  LDL.LU R35, [R1+0x2900] ;  /* 0x0029000001237983 */ /* 0x000ee80000300800 */
[----:B------:R0:W-:Y:S04]  /*7b380*/  STL [R1+0x28ec], R59 ;  /* 0x0028ec3b01007387 */ /* 0x0001e80000100800 */
[----:B------:R-:W3:Y:S04]  /*7b390*/  LDL.LU R36, [R1+0x28d4] ;  /* 0x0028d40001247983 */ /* 0x000ee80000300800 */
[----:B------:R-:W3:Y:S04]  /*7b3a0*/  LDL.LU R37, [R1+0x28f8] ;  /* 0x0028f80001257983 */ /* 0x000ee80000300800 */
[----:B------:R-:W3:Y:S04]  /*7b3b0*/  LDL.LU R38, [R1+0x28cc] ;  /* 0x0028cc0001267983 */ /* 0x000ee80000300800 */
[----:B------:R-:W3:Y:S04]  /*7b3c0*/  LDL.LU R39, [R1+0x28f0] ;  /* 0x0028f00001277983 */ /* 0x000ee80000300800 */
[----:B------:R-:W3:Y:S04]  /*7b3d0*/  LDL.LU R40, [R1+0x28c4] ;  /* 0x0028c40001287983 */ /* 0x000ee80000300800 */
[----:B------:R-:W3:Y:S01]  /*7b3e0*/  LDL.LU R41, [R1+0x28e8] ;  /* 0x0028e80001297983 */ /* 0x000ee20000300800 */
[----:B------:R-:W-:-:S03]  /*7b3f0*/  ISETP.NE.U32.AND P0, PT, R43, UR20, PT ;  /* 0x000000142b007c0c */ /* 0x000fc6000bf05070 */
[----:B------:R-:W3:Y:S04]  /*7b400*/  LDL.LU R42, [R1+0x28bc] ;  /* 0x0028bc00012a7983 */ /* 0x000ee80000300800 */
[----:B------:R-:W3:Y:S04]  /*7b410*/  LDL.LU R43, [R1+0x28e0] ;  /* 0x0028e000012b7983 */ /* 0x000ee80000300800 */
[----:B------:R-:W3:Y:S04]  /*7b420*/  LDL.LU R44, [R1+0x28b4] ;  /* 0x0028b400012c7983 */ /* 0x000ee80000300800 */
[----:B------:R-:W3:Y:S04]  /*7b430*/  LDL.LU R45, [R1+0x28d8] ;  /* 0x0028d800012d7983 */ /* 0x000ee80000300800 */
[----:B------:R-:W3:Y:S04]  /*7b440*/  LDL.LU R46, [R1+0x28ac] ;  /* 0x0028ac00012e7983 */ /* 0x000ee80000300800 */
[----:B------:R-:W3:Y:S04]  /*7b450*/  LDL.LU R47, [R1+0x28d0] ;  /* 0x0028d000012f7983 */ /* 0x000ee80000300800 */
[----:B0-----:R-:W3:Y:S04]  /*7b460*/  LDL.LU R59, [R1+0x28a4] ;  /* 0x0028a400013b7983 */ /* 0x001ee80000300800 */
[----:B------:R-:W3:Y:S04]  /*7b470*/  LDL.LU R48, [R1+0x28c8] ;  /* 0x0028c80001307983 */ /* 0x000ee80000300800 */
[----:B------:R-:W3:Y:S04]  /*7b480*/  LDL.LU R49, [R1+0x289c] ;  /* 0x00289c0001317983 */ /* 0x000ee80000300800 */
[----:B------:R-:W3:Y:S01]  /*7b490*/  LDL.LU R50, [R1+0x28c0] ;  /* 0x0028c00001327983 */ /* 0x000ee20000300800 */
[----:B--2---:R-:W-:-:S05]  /*7b4a0*/  IADD3.X R60, PT, PT, R60, UR45, RZ, P4, !PT ;  /* 0x0000002d3c3c7c10 */ /* 0x004fca000a7fe4ff */
        /* <DEDUP_REMOVED lines=9> */
[----:B0-----:R-:W2:Y:S01]  /*7b540*/  LDL.LU R60, [R1+0x2874] ;  /* 0x00287400013c7983 */ /* 0x001ea20000300800 */
[----:B----4-:R-:W-:-:S05]  /*7b550*/  IADD3 R61, P4, PT, R61, UR21, RZ ;  /* 0x000000153d3d7c10 */ /* 0x010fca000ff9e0ff */
[----:B------:R0:W-:Y:S04]  /*7b560*/  STL [R1+0x28e4], R61 ;  /* 0x0028e43d01007387 */ /* 0x0001e80000100800 */
[----:B0-----:R-:W4:Y:S01]  /*7b570*/  LDL.LU R61, [R1+0x2898] ;  /* 0x00289800013d7983 */ /* 0x001f220000300800 */
[----:B---3--:R-:W-:Y:S02]  /*7b580*/  IADD3.X R3, PT, PT, R3, UR45, RZ, P5, !PT ;  /* 0x0000002d03037c10 */ /* 0x008fe4000affe4ff */
[----:B------:R-:W-:Y:S02]  /*7b590*/  IADD3 R34, P5, PT, R34, UR21, RZ ;  /* 0x0000001522227c10 */ /* 0x000fe4000ffbe0ff */
[----:B------:R-:W-:Y:S02]  /*7b5a0*/  IADD3.X R35, PT, PT, R35, UR45, RZ, P6, !PT ;  /* 0x0000002d23237c10 */ /* 0x000fe4000b7fe4ff */
[----:B------:R-:W-:-:S02]  /*7b5b0*/  IADD3 R36, P6, PT, R36, UR21, RZ ;  /* 0x0000001524247c10 */ /* 0x000fc4000ffde0ff */
[----:B------:R-:W-:Y:S01]  /*7b5c0*/  IADD3.X R37, PT, PT, R37, UR45, RZ, P1, !PT ;  /* 0x0000002d25257c10 */ /* 0x000fe20008ffe4ff */
[----:B------:R-:W-:Y:S01]  /*7b5d0*/  STL [R1+0x2908], R3 ;  /* 0x0029080301007387 */ /* 0x000fe20000100800 */
[----:B------:R-:W-:-:S03]  /*7b5e0*/  IADD3 R38, P1, PT, R38, UR21, RZ ;  /* 0x0000001526267c10 */ /* 0x000fc6000ff3e0ff */
[----:B------:R-:W-:Y:S01]  /*7b5f0*/  STL [R1+0x28dc], R34 ;  /* 0x0028dc2201007387 */ /* 0x000fe20000100800 */
[----:B------:R-:W-:-:S03]  /*7b600*/  IADD3.X R39, PT, PT, R39, UR45, RZ, P2, !PT ;  /* 0x0000002d27277c10 */ /* 0x000fc600097fe4ff */
        /* <DEDUP_REMOVED lines=11> */
[----:B------:R-:W-:Y:S02]  /*7b6c0*/  IADD3.X R45, PT, PT, R45, UR45, RZ, P5, !PT ;  /* 0x0000002d2d2d7c10 */ /* 0x000fe4000affe4ff */
[----:B------:R-:W-:Y:S01]  /*7b6d0*/  IADD3.X R47, PT, PT, R47, UR45, RZ, P6, !PT ;  /* 0x0000002d2f2f7c10 */ /* 0x000fe2000b7fe4ff */
[----:B------:R-:W-:Y:S01]  /*7b6e0*/  STL [R1+0x28e8], R41 ;  /* 0x0028e82901007387 */ /* 0x000fe20000100800 */
[----:B------:R-:W-:-:S03]  /*7b6f0*/  IADD3 R59, P6, PT, R59, UR21, RZ ;  /* 0x000000153b3b7c10 */ /* 0x000fc6000ffde0ff */
[----:B------:R-:W-:Y:S01]  /*7b700*/  STL [R1+0x28bc], R42 ;  /* 0x0028bc2a01007387 */ /* 0x000fe20000100800 */
[----:B------:R-:W-:-:S03]  /*7b710*/  IADD3 R46, P5, PT, R46, UR21, RZ ;  /* 0x000000152e2e7c10 */ /* 0x000fc6000ffbe0ff */
[----:B------:R-:W-:Y:S04]  /*7b720*/  STL [R1+0x28e0], R43 ;  /* 0x0028e02b01007387 */ /* 0x000fe80000100800 */
[----:B------:R-:W-:Y:S04]  /*7b730*/  STL [R1+0x28b4], R44 ;  /* 0x0028b42c01007387 */ /* 0x000fe80000100800 */
[----:B------:R-:W-:Y:S04]  /*7b740*/  STL [R1+0x28d8], R45 ;  /* 0x0028d82d01007387 */ /* 0x000fe80000100800 */
[----:B------:R0:W-:Y:S04]  /*7b750*/  STL [R1+0x28a4], R59 ;  /* 0x0028a43b01007387 */ /* 0x0001e80000100800 */
[----:B------:R-:W-:Y:S04]  /*7b760*/  STL [R1+0x28ac], R46 ;  /* 0x0028ac2e01007387 */ /* 0x000fe80000100800 */
[----:B0-----:R-:W3:Y:S01]  /*7b770*/  LDL.LU R59, [R1+0x286c] ;  /* 0x00286c00013b7983 */ /* 0x001ee20000300800 */
[----:B------:R-:W-:-:S02]  /*7b780*/  IADD3.X R48, PT, PT, R48, UR45, RZ, P1, !PT ;  /* 0x0000002d30307c10 */ /* 0x000fc40008ffe4ff */
[----:B------:R-:W-:Y:S02]  /*7b790*/  IADD3 R49, P1, PT, R49, UR21, RZ ;  /* 0x0000001531317c10 */ /* 0x000fe4000ff3e0ff */
[----:B------:R-:W-:Y:S01]  /*7b7a0*/  IADD3.X R50, PT, PT, R50, UR45, RZ, P2, !PT ;  /* 0x0000002d32327c10 */ /* 0x000fe200097fe4ff */
[----:B------:R-:W-:Y:S04]  /*7b7b0*/  STL [R1+0x28d0], R47 ;  /* 0x0028d02f01007387 */ /* 0x000fe80000100800 */
[----:B------:R-:W-:Y:S04]  /*7b7c0*/  STL [R1+0x28c8], R48 ;  /* 0x0028c83001007387 */ /* 0x000fe80000100800 */
[----:B------:R-:W-:Y:S04]  /*7b7d0*/  STL [R1+0x289c], R49 ;  /* 0x00289c3101007387 */ /* 0x000fe80000100800 */
[----:B------:R-:W-:Y:S01]  /*7b7e0*/  STL [R1+0x28c0], R50 ;  /* 0x0028c03201007387 */ /* 0x000fe20000100800 */
[----:B--2---:R-:W-:-:S02]  /*7b7f0*/  IADD3 R51, P2, PT, R51, UR21, RZ ;  /* 0x0000001533337c10 */ /* 0x004fc4000ff5e0ff */
[----:B------:R-:W-:Y:S02]  /*7b800*/  IADD3.X R52, PT, PT, R52, UR45, RZ, P3, !PT ;  /* 0x0000002d34347c10 */ /* 0x000fe40009ffe4ff */
[----:B------:R-:W-:Y:S02]  /*7b810*/  IADD3 R53, P3, PT, R53, UR21, RZ ;  /* 0x0000001535357c10 */ /* 0x000fe4000ff7e0ff */
[----:B------:R-:W-:Y:S02]  /*7b820*/  IADD3.X R54, PT, PT, R54, UR45, RZ, P4, !PT ;  /* 0x0000002d36367c10 */ /* 0x000fe4000a7fe4ff */
[----:B------:R-:W-:Y:S01]  /*7b830*/  IADD3 R55, P4, PT, R55, UR21, RZ ;  /* 0x0000001537377c10 */ /* 0x000fe2000ff9e0ff */
        /* <DEDUP_REMOVED lines=12> */
[----:B0-----:R-:W2:Y:S04]  /*7b900*/  LDL.LU R60, [R1+0x2890] ;  /* 0x00289000013c7983 */ /* 0x001ea80000300800 */
[----:B------:R-:W-:Y:S04]  /*7b910*/  STL [R1+0x28a0], R58 ;  /* 0x0028a03a01007387 */ /* 0x000fe80000100800 */
[----:B------:R-:W2:Y:S04]  /*7b920*/  LDL.LU R3, [R1+0x2864] ;  /* 0x0028640001037983 */ /* 0x000ea80000300800 */
[----:B------:R-:W2:Y:S04]  /*7b930*/  LDL.LU R34, [R1+0x2888] ;  /* 0x0028880001227983 */ /* 0x000ea80000300800 */
[----:B------:R-:W2:Y:S01]  /*7b940*/  LDL.LU R35, [R1+0x285c] ;  /* 0x00285c0001237983 */ /* 0x000ea20000300800 */
[----:B----4-:R-:W-:-:S05]  /*7b950*/  IADD3.X R61, PT, PT, R61, UR45, RZ, P1, !PT ;  /* 0x0000002d3d3d7c10 */ /* 0x010fca0008ffe4ff */
        /* <DEDUP_REMOVED lines=15> */
[----:B------:R-:W4:Y:S04]  /*7ba50*/  LDL.LU R49, [R1+0x2848] ;  /* 0x0028480001317983 */ /* 0x000f280000300800 */
[----:B------:R-:W4:Y:S01]  /*7ba60*/  LDL.LU R50, [R1+0x281c] ;  /* 0x00281c0001327983 */ /* 0x000f220000300800 */
[----:B---3--:R-:W-:-:S05]  /*7ba70*/  IADD3 R59, P1, PT, R59, UR21, RZ ;  /* 0x000000153b3b7c10 */ /* 0x008fca000ff3e0ff */
        /* <DEDUP_REMOVED lines=9> */
[----:B0-----:R-:W3:Y:S01]  /*7bb10*/  LDL.LU R59, [R1+0x2820] ;  /* 0x00282000013b7983 */ /* 0x001ee20000300800 */
[----:B--2---:R-:W-:-:S02]  /*7bb20*/  IADD3.X R60, PT, PT, R60, UR45, RZ, P2, !PT ;  /* 0x0000002d3c3c7c10 */ /* 0x004fc400097fe4ff */
[----:B------:R-:W-:Y:S02]  /*7bb30*/  IADD3 R3, P2, PT, R3, UR21, RZ ;  /* 0x0000001503037c10 */ /* 0x000fe4000ff5e0ff */
[----:B------:R-:W-:Y:S01]  /*7bb40*/  IADD3.X R34, PT, PT, R34, UR45, RZ, P3, !PT ;  /* 0x0000002d22227c10 */ /* 0x000fe20009ffe4ff */
[----:B------:R0:W-:Y:S01]  /*7bb50*/  STL [R1+0x2890], R60 ;  /* 0x0028903c01007387 */ /* 0x0001e20000100800 */
[----:B------:R-:W-:Y:S02]  /*7bb60*/  IADD3 R35, P3, PT, R35, UR21, RZ ;  /* 0x0000001523237c10 */ /* 0x000fe4000ff7e0ff */
[----:B----4-:R-:W-:Y:S01]  /*7bb70*/  IADD3.X R36, PT, PT, R36, UR45, RZ, P4, !PT ;  /* 0x0000002d24247c10 */ /* 0x010fe2000a7fe4ff */
[----:B0-----:R-:W2:Y:S01]  /*7bb80*/  LDL.LU R60, [R1+0x27f4] ;  /* 0x0027f400013c7983 */ /* 0x001ea20000300800 */
        /* <DEDUP_REMOVED lines=20> */
[----:B------:R-:W-:-:S03]  /*7bcd0*/  IADD3.X R46, PT, PT, R46, UR45, RZ, P3, !PT ;  /* 0x0000002d2e2e7c10 */ /* 0x000fc60009ffe4ff */
[----:B------:R-:W-:Y:S04]  /*7bce0*/  STL [R1+0x283c], R43 ;  /* 0x00283c2b01007387 */ /* 0x000fe80000100800 */
[----:B------:R-:W-:Y:S04]  /*7bcf0*/  STL [R1+0x2860], R44 ;  /* 0x0028602c01007387 */ /* 0x000fe80000100800 */
[----:B------:R-:W-:Y:S04]  /*7bd00*/  STL [R1+0x2834], R45 ;  /* 0x0028342d01007387 */ /* 0x000fe80000100800 */
[----:B------:R0:W-:Y:S04]  /*7bd10*/  STL [R1+0x2850], R61 ;  /* 0x0028503d01007387 */ /* 0x0001e80000100800 */
[----:B------:R-:W-:Y:S04]  /*7bd20*/  STL [R1+0x2858], R46 ;  /* 0x0028582e01007387 */ /* 0x000fe80000100800 */
[----:B0-----:R-:W4:Y:S01]  /*7bd30*/  LDL.LU R61, [R1+0x2818] ;  /* 0x00281800013d7983 */ /* 0x001f220000300800 */
[----:B------:R-:W-:-:S02]  /*7bd40*/  IADD3 R47, P3, PT, R47, UR21, RZ ;  /* 0x000000152f2f7c10 */ /* 0x000fc4000ff7e0ff */
[----:B------:R-:W-:Y:S02]  /*7bd50*/  IADD3 R48, P4, PT, R48, UR21, RZ ;  /* 0x0000001530307c10 */ /* 0x000fe4000ff9e0ff */
[----:B------:R-:W-:Y:S02]  /*7bd60*/  IADD3.X R49, PT, PT, R49, UR45, RZ, P5, !PT ;  /* 0x0000002d31317c10 */ /* 0x000fe4000affe4ff */
[----:B------:R-:W-:Y:S02]  /*7bd70*/  IADD3 R50, P5, PT, R50, UR21, RZ ;  /* 0x0000001532327c10 */ /* 0x000fe4000ffbe0ff */
[----:B---3--:R-:W-:Y:S01]  /*7bd80*/  IADD3.X R51, PT, PT, R51, UR45, RZ, P6, !PT ;  /* 0x0000002d33337c10 */ /* 0x008fe2000b7fe4ff */
        /* <DEDUP_REMOVED lines=19> */
[----:B0-----:R-:W3:Y:S01]  /*7bec0*/  LDL.LU R59, [R1+0x27ec] ;  /* 0x0027ec00013b7983 */ /* 0x001ee20000300800 */
[----:B------:R-:W-:-:S05]  /*7bed0*/  IADD3 R58, P3, PT, R58, UR21, RZ ;  /* 0x000000153a3a7c10 */ /* 0x000fca000ff7e0ff */
[----:B------:R-:W-:Y:S04]  /*7bee0*/  STL [R1+0x27fc], R58 ;  /* 0x0027fc3a01007387 */ /* 0x000fe80000100800 */
[----:B------:R-:W3:Y:S04]  /*7bef0*/  LDL.LU R3, [R1+0x2810] ;  /* 0x0028100001037983 */ /* 0x000ee80000300800 */
[----:B------:R-:W3:Y:S04]  /*7bf00*/  LDL.LU R34, [R1+0x27e4] ;  /* 0x0027e40001227983 */ /* 0x000ee80000300800 */
[----:B------:R-:W3:Y:S01]  /*7bf10*/  LDL.LU R35, [R1+0x2808] ;  /* 0x0028080001237983 */ /* 0x000ee20000300800 */
[----:B--2---:R-:W-:-:S05]  /*7bf20*/  IADD3 R60, P4, PT, R60, UR21, RZ ;  /* 0x000000153c3c7c10 */ /* 0x004fca000ff9e0ff */
        /* <DEDUP_REMOVED lines=27> */
[----:B0-----:R-:W4:Y:S01]  /*7c0e0*/  LDL.LU R61, [R1+0x277c] ;  /* 0x00277c00013d7983 */ /* 0x001f220000300800 */
[----:B---3--:R-:W-:-:S05]  /*7c0f0*/  IADD3 R59, P5, PT, R59, UR21, RZ ;  /* 0x000000153b3b7c10 */ /* 0x008fca000ffbe0ff */
[----:B------:R0:W-:Y:S04]  /*7c100*/  STL [R1+0x27ec], R59 ;  /* 0x0027ec3b01007387 */ /* 0x0001e80000100800 */
[----:B0-----:R-:W3:Y:S01]  /*7c110*/  LDL.LU R59, [R1+0x27a0] ;  /* 0x0027a000013b7983 */ /* 0x001ee20000300800 */
[----:B------:R-:W-:Y:S02]  /*7c120*/  IADD3.X R3, PT, PT, R3, UR45, RZ, P6, !PT ;  /* 0x0000002d03037c10 */ /* 0x000fe4000b7fe4ff */
[----:B------:R-:W-:Y:S02]  /*7c130*/  IADD3 R34, P6, PT, R34, UR21, RZ ;  /* 0x0000001522227c10 */ /* 0x000fe4000ffde0ff */
[----:B------:R-:W-:Y:S01]  /*7c140*/  IADD3.X R35, PT, PT, R35, UR45, RZ, P1, !PT ;  /* 0x0000002d23237c10 */ /* 0x000fe20008ffe4ff */
        /* <DEDUP_REMOVED lines=27> */
[----:B------:R-:W-:Y:S01]  /*7c300*/  STL [R1+0x27b4], R46 ;  /* 0x0027b42e01007387 */ /* 0x000fe20000100800 */
[----:B------:R-:W-:-:S02]  /*7c310*/  IADD3.X R48, PT, PT, R48, UR45, RZ, P2, !PT ;  /* 0x0000002d30307c10 */ /* 0x000fc400097fe4ff */
[----:B------:R-:W-:Y:S02]  /*7c320*/  IADD3 R49, P2, PT, R49, UR21, RZ ;  /* 0x0000001531317c10 */ /* 0x000fe4000ff5e0ff */
[----:B------:R-:W-:Y:S01]  /*7c330*/  IADD3.X R50, PT, PT, R50, UR45, RZ, P3, !PT ;  /* 0x0000002d32327c10 */ /* 0x000fe20009ffe4ff */
[----:B0-----:R-:W2:Y:S04]  /*7c340*/  LDL.LU R60, [R1+0x2774] ;  /* 0x00277400013c7983 */ /* 0x001ea80000300800 */
[----:B------:R-:W-:Y:S01]  /*7c350*/  STL [R1+0x27d8], R47 ;  /* 0x0027d82f01007387 */ /* 0x000fe20000100800 */
[----:B----4-:R-:W-:Y:S02]  /*7c360*/  IADD3 R51, P3, PT, R51, UR21, RZ ;  /* 0x0000001533337c10 */ /* 0x010fe4000ff7e0ff */
        /* <DEDUP_REMOVED lines=19> */
[----:B0-----:R-:W4:Y:S04]  /*7c4a0*/  LDL.LU R61, [R1+0x2798] ;  /* 0x00279800013d7983 */ /* 0x001f280000300800 */
[----:B------:R-:W-:Y:S04]  /*7c4b0*/  STL [R1+0x27a8], R58 ;  /* 0x0027a83a01007387 */ /* 0x000fe80000100800 */
[----:B------:R-:W4:Y:S04]  /*7c4c0*/  LDL.LU R3, [R1+0x276c] ;  /* 0x00276c0001037983 */ /* 0x000f280000300800 */
[----:B------:R-:W4:Y:S04]  /*7c4d0*/  LDL.LU R34, [R1+0x2790] ;  /* 0x0027900001227983 */ /* 0x000f280000300800 */
[----:B------:R-:W4:Y:S01]  /*7c4e0*/  LDL.LU R35, [R1+0x2764] ;  /* 0x0027640001237983 */ /* 0x000f220000300800 */
[----:B---3--:R-:W-:-:S05]  /*7c4f0*/  IADD3.X R59, PT, PT, R59, UR45, RZ, P2, !PT ;  /* 0x0000002d3b3b7c10 */ /* 0x008fca00097fe4ff */
        /* <DEDUP_REMOVED lines=28> */
[----:B----4-:R-:W-:-:S05]  /*7c6c0*/  IADD3.X R61, PT, PT, R61, UR45, RZ, P3, !PT ;  /* 0x0000002d3d3d7c10 */ /* 0x010fca0009ffe4ff */
[----:B------:R0:W-:Y:S04]  /*7c6d0*/  STL [R1+0x2798], R61 ;  /* 0x0027983d01007387 */ /* 0x0001e80000100800 */
[----:B0-----:R-:W4:Y:S01]  /*7c6e0*/  LDL.LU R61, [R1+0x26fc] ;  /* 0x0026fc00013d7983 */ /* 0x001f220000300800 */
[----:B------:R-:W-:Y:S02]  /*7c6f0*/  IADD3 R3, P3, PT, R3, UR21, RZ ;  /* 0x0000001503037c10 */ /* 0x000fe4000ff7e0ff */
[----:B------:R-:W-:Y:S02]  /*7c700*/  IADD3.X R34, PT, PT, R34, UR45, RZ, P4, !PT ;  /* 0x0000002d22227c10 */ /* 0x000fe4000a7fe4ff */
[----:B------:R-:W-:Y:S02]  /*7c710*/  IADD3 R35, P4, PT, R35, UR21, RZ ;  /* 0x0000001523237c10 */ /* 0x000fe4000ff9e0ff */
[----:B---3--:R-:W-:-:S02]  /*7c720*/  IADD3.X R36, PT, PT, R36, UR45, RZ, P5, !PT ;  /* 0x0000002d24247c10 */ /* 0x008fc4000affe4ff */
        /* <DEDUP_REMOVED lines=27> */
[----:B------:R-:W-:-:S02]  /*7c8e0*/  IADD3 R47, P4, PT, R47, UR21, RZ ;  /* 0x000000152f2f7c10 */ /* 0x000fc4000ff9e0ff */
[----:B------:R-:W-:Y:S02]  /*7c8f0*/  IADD3 R48, P5, PT, R48, UR21, RZ ;  /* 0x0000001530307c10 */ /* 0x000fe4000ffbe0ff */
[----:B------:R-:W-:Y:S02]  /*7c900*/  IADD3.X R49, PT, PT, R49, UR45, RZ, P6, !PT ;  /* 0x0000002d31317c10 */ /* 0x000fe4000b7fe4ff */
[----:B------:R-:W-:Y:S01]  /*7c910*/  IADD3 R50, P6, PT, R50, UR21, RZ ;  /* 0x0000001532327c10 */ /* 0x000fe2000ffde0ff */
[----:B------:R-:W-:Y:S04]  /*7c920*/  STL [R1+0x2734], R47 ;  /* 0x0027342f01007387 */ /* 0x000fe80000100800 */
[----:B------:R-:W-:Y:S04]  /*7c930*/  STL [R1+0x272c], R48 ;  /* 0x00272c3001007387 */ /* 0x000fe80000100800 */
[----:B------:R-:W-:Y:S04]  /*7c940*/  STL [R1+0x2750], R49 ;  /* 0x0027503101007387 */ /* 0x000fe80000100800 */
[----:B------:R-:W-:Y:S01]  /*7c950*/  STL [R1+0x2724], R50 ;  /* 0x0027243201007387 */ /* 0x000fe20000100800 */
[----:B--2---:R-:W-:-:S02]  /*7c960*/  IADD3.X R51, PT, PT, R51, UR45, RZ, P1, !PT ;  /* 0x0000002d33337c10 */ /* 0x004fc40008ffe4ff */
[----:B------:R-:W-:Y:S02]  /*7c970*/  IADD3 R52, P1, PT, R52, UR21, RZ ;  /* 0x0000001534347c10 */ /* 0x000fe4000ff3e0ff */
[----:B------:R-:W-:Y:S02]  /*7c980*/  IADD3.X R53, PT, PT, R53, UR45, RZ, P2, !PT ;  /* 0x0000002d35357c10 */ /* 0x000fe400097fe4ff */
[----:B------:R-:W-:Y:S02]  /*7c990*/  IADD3 R54, P2, PT, R54, UR21, RZ ;  /* 0x0000001536367c10 */ /* 0x000fe4000ff5e0ff */
[----:B------:R-:W-:Y:S01]  /*7c9a0*/  IADD3.X R55, PT, PT, R55, UR45, RZ, P3, !PT ;  /* 0x0000002d37377c10 */ /* 0x000fe20009ffe4ff */
[----:B------:R-:W-:Y:S01]  /*7c9b0*/  STL [R1+0x2748], R51 ;  /* 0x0027483301007387 */ /* 0x000fe20000100800 */
[----:B------:R-:W-:-:S03]  /*7c9c0*/  IADD3 R56, P3, PT, R56, UR21, RZ ;  /* 0x0000001538387c10 */ /* 0x000fc6000ff7e0ff */
[----:B------:R-:W-:Y:S01]  /*7c9d0*/  STL [R1+0x271c], R52 ;  /* 0x00271c3401007387 */ /* 0x000fe20000100800 */
[----:B------:R-:W-:-:S03]  /*7c9e0*/  IADD3.X R60, PT, PT, R60, UR45, RZ, P5, !PT ;  /* 0x0000002d3c3c7c10 */ /* 0x000fc6000affe4ff */
[----:B------:R-:W-:Y:S01]  /*7c9f0*/  STL [R1+0x2740], R53 ;  /* 0x0027403501007387 */ /* 0x000fe20000100800 */
[----:B------:R-:W-:-:S03]  /*7ca00*/  IADD3.X R57, PT, PT, R57, UR45, RZ, P4, !PT ;  /* 0x0000002d39397c10 */ /* 0x000fc6000a7fe4ff */
[----:B------:R-:W-:Y:S04]  /*7ca10*/  STL [R1+0x2714], R54 ;  /* 0x0027143601007387 */ /* 0x000fe80000100800 */
[----:B------:R-:W-:Y:S01]  /*7ca20*/  STL [R1+0x2738], R55 ;  /* 0x0027383701007387 */ /* 0x000fe20000100800 */
[----:B------:R-:W-:-:S03]  /*7ca30*/  IADD3 R58, P4, PT, R58, UR21, RZ ;  /* 0x000000153a3a7c10 */ /* 0x000fc6000ff9e0ff */
        /* <DEDUP_REMOVED lines=8> */
[----:B----4-:R-:W-:-:S05]  /*7cac0*/  IADD3 R61, P5, PT, R61, UR21, RZ ;  /* 0x000000153d3d7c10 */ /* 0x010fca000ffbe0ff */
        /* <DEDUP_REMOVED lines=28> */
[----:B--2---:R-:W-:-:S02]  /*7cc90*/  IADD3 R60, P6, PT, R60, UR21, RZ ;  /* 0x000000153c3c7c10 */ /* 0x004fc4000ffde0ff */
[----:B------:R-:W-:Y:S02]  /*7cca0*/  IADD3.X R3, PT, PT, R3, UR45, RZ, P1, !PT ;  /* 0x0000002d03037c10 */ /* 0x000fe40008ffe4ff */
[----:B------:R-:W-:Y:S01]  /*7ccb0*/  IADD3 R34, P1, PT, R34, UR21, RZ ;  /* 0x0000001522227c10 */ /* 0x000fe2000ff3e0ff */
[----:B------:R0:W-:Y:S01]  /*7ccc0*/  STL [R1+0x26f4], R60 ;  /* 0x0026f43c01007387 */ /* 0x0001e20000100800 */
[----:B------:R-:W-:-:S03]  /*7ccd0*/  IADD3.X R35, PT, PT, R35, UR45, RZ, P2, !PT ;  /* 0x0000002d23237c10 */ /* 0x000fc600097fe4ff */
[----:B0-----:R-:W2:Y:S04]  /*7cce0*/  LDL.LU R60, [R1+0x26a8] ;  /* 0x0026a800013c7983 */ /* 0x001ea80000300800 */
[----:B------:R-:W-:Y:S04]  /*7ccf0*/  STL [R1+0x2718], R3 ;  /* 0x0027180301007387 */ /* 0x000fe80000100800 */
[----:B------:R-:W-:Y:S01]  /*7cd00*/  STL [R1+0x26ec], R34 ;  /* 0x0026ec2201007387 */ /* 0x000fe20000100800 */
[----:B----4-:R-:W-:Y:S02]  /*7cd10*/  IADD3 R36, P2, PT, R36, UR21, RZ ;  /* 0x0000001524247c10 */ /* 0x010fe4000ff5e0ff */
[----:B------:R-:W-:-:S02]  /*7cd20*/  IADD3.X R37, PT, PT, R37, UR45, RZ, P3, !PT ;  /* 0x0000002d25257c10 */ /* 0x000fc40009ffe4ff */
[----:B------:R-:W-:Y:S02]  /*7cd30*/  IADD3 R38, P3, PT, R38, UR21, RZ ;  /* 0x0000001526267c10 */ /* 0x000fe4000ff7e0ff */
        /* <DEDUP_REMOVED lines=23> */
[----:B0-----:R-:W4:Y:S01]  /*7ceb0*/  LDL.LU R61, [R1+0x267c] ;  /* 0x00267c00013d7983 */ /* 0x001f220000300800 */
[----:B------:R-:W-:-:S02]  /*7cec0*/  IADD3.X R48, PT, PT, R48, UR45, RZ, P3, !PT ;  /* 0x0000002d30307c10 */ /* 0x000fc40009ffe4ff */
[----:B------:R-:W-:Y:S02]  /*7ced0*/  IADD3 R49, P3, PT, R49, UR21, RZ ;  /* 0x0000001531317c10 */ /* 0x000fe4000ff7e0ff */
[----:B------:R-:W-:Y:S01]  /*7cee0*/  IADD3.X R50, PT, PT, R50, UR45, RZ, P4, !PT ;  /* 0x0000002d32327c10 */ /* 0x000fe2000a7fe4ff */
[----:B------:R-:W-:Y:S01]  /*7cef0*/  STL [R1+0x26e0], R47 ;  /* 0x0026e02f01007387 */ /* 0x000fe20000100800 */
[----:B---3--:R-:W-:Y:S02]  /*7cf00*/  IADD3 R51, P4, PT, R51, UR21, RZ ;  /* 0x0000001533337c10 */ /* 0x008fe4000ff9e0ff */
        /* <DEDUP_REMOVED lines=19> */
[----:B0-----:R-:W3:Y:S04]  /*7d040*/  LDL.LU R59, [R1+0x26a0] ;  /* 0x0026a000013b7983 */ /* 0x001ee80000300800 */
[----:B------:R-:W-:Y:S04]  /*7d050*/  STL [R1+0x26b0], R58 ;  /* 0x0026b03a01007387 */ /* 0x000fe80000100800 */
        /* <DEDUP_REMOVED lines=32> */
[----:B---3--:R-:W-:-:S05]  /*7d260*/  IADD3.X R59, PT, PT, R59, UR45, RZ, P4, !PT ;  /* 0x0000002d3b3b7c10 */ /* 0x008fca000a7fe4ff */
[----:B------:R0:W-:Y:S04]  /*7d270*/  STL [R1+0x26a0], R59 ;  /* 0x0026a03b01007387 */ /* 0x0001e80000100800 */
[----:B0-----:R-:W3:Y:S01]  /*7d280*/  LDL.LU R59, [R1+0x2604] ;  /* 0x00260400013b7983 */ /* 0x001ee20000300800 */
[----:B------:R-:W-:Y:S02]  /*7d290*/  IADD3 R3, P4, PT, R3, UR21, RZ ;  /* 0x0000001503037c10 */ /* 0x000fe4000ff9e0ff */
[----:B------:R-:W-:Y:S02]  /*7d2a0*/  IADD3.X R34, PT, PT, R34, UR45, RZ, P5, !PT ;  /* 0x0000002d22227c10 */ /* 0x000fe4000affe4ff */
[----:B------:R-:W-:Y:S01]  /*7d2b0*/  IADD3 R35, P5, PT, R35, UR21, RZ ;  /* 0x0000001523237c10 */ /* 0x000fe2000ffbe0ff */
        /* <DEDUP_REMOVED lines=25> */
[----:B------:R0:W-:Y:S01]  /*7d450*/  STL [R1+0x2660], R60 ;  /* 0x0026603c01007387 */ /* 0x0001e20000100800 */
[----:B------:R-:W-:-:S03]  /*7d460*/  IADD3 R47, P5, PT, R47, UR21, RZ ;  /* 0x000000152f2f7c10 */ /* 0x000fc6000ffbe0ff */
[----:B------:R-:W-:Y:S01]  /*7d470*/  STL [R1+0x2668], R46 ;  /* 0x0026682e01007387 */ /* 0x000fe20000100800 */
[----:B------:R-:W-:Y:S02]  /*7d480*/  IADD3 R48, P6, PT, R48, UR21, RZ ;  /* 0x0000001530307c10 */ /* 0x000fe4000ffde0ff */
[----:B------:R-:W-:Y:S02]  /*7d490*/  IADD3.X R49, PT, PT, R49, UR45, RZ, P1, !PT ;  /* 0x0000002d31317c10 */ /* 0x000fe40008ffe4ff */
[----:B------:R-:W-:Y:S01]  /*7d4a0*/  IADD3 R50, P1, PT, R50, UR21, RZ ;  /* 0x0000001532327c10 */ /* 0x000fe2000ff3e0ff */
[----:B0-----:R-:W2:Y:S04]  /*7d4b0*/  LDL.LU R60, [R1+0x2628] ;  /* 0x00262800013c7983 */ /* 0x001ea80000300800 */
[----:B------:R-:W-:Y:S04]  /*7d4c0*/  STL [R1+0x263c], R47 ;  /* 0x00263c2f01007387 */ /* 0x000fe80000100800 */
[----:B------:R-:W-:Y:S04]  /*7d4d0*/  STL [R1+0x2634], R48 ;  /* 0x0026343001007387 */ /* 0x000fe80000100800 */
[----:B------:R-:W-:Y:S01]  /*7d4e0*/  STL [R1+0x2658], R49 ;  /* 0x0026583101007387 */ /* 0x000fe20000100800 */
[----:B----4-:R-:W-:-:S02]  /*7d4f0*/  IADD3.X R51, PT, PT, R51, UR45, RZ, P2, !PT ;  /* 0x0000002d33337c10 */ /* 0x010fc400097fe4ff */
        /* <DEDUP_REMOVED lines=17> */
[----:B------:R-:W-:-:S05]  /*7d610*/  IADD3 R58, P5, PT, R58, UR21, RZ ;  /* 0x000000153a3a7c10 */ /* 0x000fca000ffbe0ff */
[----:B------:R-:W-:Y:S04]  /*7d620*/  STL [R1+0x260c], R58 ;  /* 0x00260c3a01007387 */ /* 0x000fe80000100800 */
        /* <DEDUP_REMOVED lines=35> */
[----:B------:R-:W-:Y:S02]  /*7d860*/  IADD3.X R3, PT, PT, R3, UR45, RZ, P2, !PT ;  /* 0x0000002d03037c10 */ /* 0x000fe400097fe4ff */
[----:B------:R-:W-:Y:S02]  /*7d870*/  IADD3 R34, P2, PT, R34, UR21, RZ ;  /* 0x0000001522227c10 */ /* 0x000fe4000ff5e0ff */
[----:B------:R-:W-:Y:S01]  /*7d880*/  IADD3.X R35, PT, PT, R35, UR45, RZ, P3, !PT ;  /* 0x0000002d23237c10 */ /* 0x000fe20009ffe4ff */
[----:B------:R-:W-:Y:S01]  /*7d890*/  STL [R1+0x2620], R3 ;  /* 0x0026200301007387 */ /* 0x000fe20000100800 */
[----:B---3--:R-:W-:-:S02]  /*7d8a0*/  IADD3 R36, P3, PT, R36, UR21, RZ ;  /* 0x0000001524247c10 */ /* 0x008fc4000ff7e0ff */
        /* <DEDUP_REMOVED lines=89> */
[----:B------:R-:W-:-:S03]  /*7de40*/  IADD3 R35, P6, PT, R35, UR21, RZ ;  /* 0x0000001523237c10 */ /* 0x000fc6000ffde0ff */
[----:B0-----:R-:W2:Y:S04]  /*7de50*/  LDL.LU R60, [R1+0x250c] ;  /* 0x00250c00013c7983 */ /* 0x001ea80000300800 */
[----:B------:R-:W-:Y:S04]  /*7de60*/  STL [R1+0x257c], R3 ;  /* 0x00257c0301007387 */ /* 0x000fe80000100800 */
[----:B------:R-:W-:Y:S04]  /*7de70*/  STL [R1+0x25a0], R34 ;  /* 0x0025a02201007387 */ /* 0x000fe80000100800 */
[----:B------:R-:W-:Y:S01]  /*7de80*/  STL [R1+0x2574], R35 ;  /* 0x0025742301007387 */ /* 0x000fe20000100800 */
[----:B----4-:R-:W-:-:S02]  /*7de90*/  IADD3.X R36, PT, PT, R36, UR45, RZ, P1, !PT ;  /* 0x0000002d24247c10 */ /* 0x010fc40008ffe4ff */
        /* <DEDUP_REMOVED lines=27> */
[----:B------:R-:W-:Y:S01]  /*7e050*/  IADD3 R50, P2, PT, R50, UR21, RZ ;  /* 0x0000001532327c10 */ /* 0x000fe2000ff5e0ff */
[----:B------:R-:W-:Y:S04]  /*7e060*/  STL [R1+0x2544], R47 ;  /* 0x0025442f01007387 */ /* 0x000fe80000100800 */
[----:B------:R-:W-:Y:S04]  /*7e070*/  STL [R1+0x253c], R48 ;  /* 0x00253c3001007387 */ /* 0x000fe80000100800 */
[----:B------:R-:W-:Y:S01]  /*7e080*/  STL [R1+0x2560], R49 ;  /* 0x0025603101007387 */ /* 0x000fe20000100800 */
[----:B---3--:R-:W-:-:S02]  /*7e090*/  IADD3.X R51, PT, PT, R51, UR45, RZ, P3, !PT ;  /* 0x0000002d33337c10 */ /* 0x008fc40009ffe4ff */
        /* <DEDUP_REMOVED lines=89> */
[----:B------:R-:W-:Y:S04]  /*7e630*/  STL [R1+0x24f0], R47 ;  /* 0x0024f02f01007387 */ /* 0x000fe80000100800 */
[----:B------:R-:W-:Y:S04]  /*7e640*/  STL [R1+0x24e8], R48 ;  /* 0x0024e83001007387 */ /* 0x000fe80000100800 */
[----:B------:R-:W-:Y:S01]  /*7e650*/  STL [R1+0x24bc], R49 ;  /* 0x0024bc3101007387 */ /* 0x000fe20000100800 */
[----:B----4-:R-:W-:-:S02]  /*7e660*/  IADD3 R51, P6, PT, R51, UR21, RZ ;  /* 0x0000001533337c10 */ /* 0x010fc4000ffde0ff */
[----:B------:R-:W-:Y:S02]  /*7e670*/  IADD3.X R52, PT, PT, R52, UR45, RZ, P1, !PT ;  /* 0x0000002d34347c10 */ /* 0x000fe40008ffe4ff */
[----:B------:R-:W-:Y:S02]  /*7e680*/  IADD3 R53, P1, PT, R53, UR21, RZ ;  /* 0x0000001535357c10 */ /* 0x000fe4000ff3e0ff */
[----:B------:R-:W-:Y:S01]  /*7e690*/  IADD3.X R54, PT, PT, R54, UR45, RZ, P2, !PT ;  /* 0x0000002d36367c10 */ /* 0x000fe200097fe4ff */
        /* <DEDUP_REMOVED lines=53> */
[----:B------:R-:W-:Y:S01]  /*7e9f0*/  IADD3 R35, P1, PT, R35, UR21, RZ ;  /* 0x0000001523237c10 */ /* 0x000fe2000ff3e0ff */
        /* <DEDUP_REMOVED lines=94> */
[----:B------:R-:W-:Y:S04]  /*7efe0*/  STL [R1+0x2404], R34 ;  /* 0x0024042201007387 */ /* 0x000fe80000100800 */
[----:B------:R-:W-:Y:S01]  /*7eff0*/  STL [R1+0x2428], R35 ;  /* 0x0024282301007387 */ /* 0x000fe20000100800 */
[----:B----4-:R-:W-:-:S02]  /*7f000*/  IADD3 R36, P5, PT, R36, UR21, RZ ;  /* 0x0000001524247c10 */ /* 0x010fc4000ffbe0ff */
        /* <DEDUP_REMOVED lines=28> */
[----:B------:R-:W-:Y:S04]  /*7f1d0*/  STL [R1+0x23f8], R47 ;  /* 0x0023f82f01007387 */ /* 0x000fe80000100800 */
[----:B------:R-:W-:Y:S04]  /*7f1e0*/  STL [R1+0x23f0], R48 ;  /* 0x0023f03001007387 */ /* 0x000fe80000100800 */
[----:B------:R-:W-:Y:S01]  /*7f1f0*/  STL [R1+0x23c4], R49 ;  /* 0x0023c43101007387 */ /* 0x000fe20000100800 */
[----:B---3--:R-:W-:-:S02]  /*7f200*/  IADD3 R51, P1, PT, R51, UR21, RZ ;  /* 0x0000001533337c10 */ /* 0x008fc4000ff3e0ff */
        /* <DEDUP_REMOVED lines=279> */
[----:B---3--:R-:W-:-:S02]  /*80380*/  IADD3.X R51, PT, PT, R51, UR45, RZ, P6, !PT ;  /* 0x0000002d33337c10 */ /* 0x008fc4000b7fe4ff */
        /* <DEDUP_REMOVED lines=108> */
[----:B------:R1:W-:Y:S04]  /*80a50*/  STL [R1+0x21b4], R57 ;  /* 0x0021b43901007387 */ /* 0x0003e80000100800 */
[----:B0-----:R-:W4:Y:S04]  /*80a60*/  LDL.LU R61, [R1+0x21c8] ;  /* 0x0021c800013d7983 */ /* 0x001f280000300800 */
[----:B------:R0:W-:Y:S04]  /*80a70*/  STL [R1+0x21d8], R58 ;  /* 0x0021d83a01007387 */ /* 0x0001e80000100800 */
[----:B------:R-:W4:Y:S04]  /*80a80*/  LDL.LU R3, [R1+0x219c] ;  /* 0x00219c0001037983 */ /* 0x000f280000300800 */
[----:B------:R-:W4:Y:S04]  /*80a90*/  LDL.LU R34, [R1+0x21c0] ;  /* 0x0021c00001227983 */ /* 0x000f280000300800 */
[----:B------:R-:W4:Y:S01]  /*80aa0*/  LDL.LU R35, [R1+0x2194] ;  /* 0x0021940001237983 */ /* 0x000f220000300800 */
[----:B---3--:R-:W-:-:S05]  /*80ab0*/  IADD3.X R59, PT, PT, R59, UR45, RZ, P2, !PT ;  /* 0x0000002d3b3b7c10 */ /* 0x008fca00097fe4ff */
        /* <DEDUP_REMOVED lines=17> */
[----:B--2---:R-:W-:-:S05]  /*80bd0*/  IADD3 R60, P2, PT, R60, UR21, RZ ;  /* 0x000000153c3c7c10 */ /* 0x004fca000ff5e0ff */
[----:B------:R2:W-:Y:S04]  /*80be0*/  STL [R1+0x21a4], R60 ;  /* 0x0021a43c01007387 */ /* 0x0005e80000100800 */
[----:B------:R-:W4:Y:S04]  /*80bf0*/  LDL.LU R52, [R1+0x2178] ;  /* 0x0021780001347983 */ /* 0x000f280000300800 */
[----:B------:R-:W4:Y:S04]  /*80c00*/  LDL.LU R53, [R1+0x214c] ;  /* 0x00214c0001357983 */ /* 0x000f280000300800 */
[----:B------:R-:W4:Y:S04]  /*80c10*/  LDL.LU R54, [R1+0x2170] ;  /* 0x0021700001367983 */ /* 0x000f280000300800 */
[----:B------:R-:W4:Y:S04]  /*80c20*/  LDL.LU R55, [R1+0x3560] ;  /* 0x0035600001377983 */ /* 0x000f280000300800 */
[----:B------:R-:W4:Y:S04]  /*80c30*/  LDL.LU R56, [R1+0x2168] ;  /* 0x0021680001387983 */ /* 0x000f280000300800 */
[----:B-1----:R-:W4:Y:S04]  /*80c40*/  LDL.LU R57, [R1+0x3558] ;  /* 0x0035580001397983 */ /* 0x002f280000300800 */
[----:B0-----:R-:W4:Y:S04]  /*80c50*/  LDL.LU R58, [R1+0x2160] ;  /* 0x00216000013a7983 */ /* 0x001f280000300800 */
[----:B---3--:R-:W3:Y:S04]  /*80c60*/  LDL.LU R59, [R1+0x2940] ;  /* 0x00294000013b7983 */ /* 0x008ee80000300800 */
[----:B--2---:R-:W2:Y:S01]  /*80c70*/  LDL.LU R60, [R1+0x2158] ;  /* 0x00215800013c7983 */ /* 0x004ea20000300800 */
[----:B----4-:R-:W-:-:S05]  /*80c80*/  IADD3.X R61, PT, PT, R61, UR45, RZ, P3, !PT ;  /* 0x0000002d3d3d7c10 */ /* 0x010fca0009ffe4ff */
[----:B------:R0:W-:Y:S04]  /*80c90*/  STL [R1+0x21c8], R61 ;  /* 0x0021c83d01007387 */ /* 0x0001e80000100800 */
[----:B0-----:R-:W4:Y:S01]  /*80ca0*/  LDL.LU R61, [R1+0x2948] ;  /* 0x00294800013d7983 */ /* 0x001f220000300800 */
[----:B------:R-:W-:Y:S02]  /*80cb0*/  IADD3 R3, P3, PT, R3, UR21, RZ ;  /* 0x0000001503037c10 */ /* 0x000fe4000ff7e0ff */
[----:B------:R-:W-:Y:S02]  /*80cc0*/  IADD3.X R34, PT, PT, R34, UR45, RZ, P4, !PT ;  /* 0x0000002d22227c10 */ /* 0x000fe4000a7fe4ff */
[----:B------:R-:W-:Y:S01]  /*80cd0*/  IADD3 R35, P4, PT, R35, UR21, RZ ;  /* 0x0000001523237c10 */ /* 0x000fe2000ff9e0ff */
[----:B------:R-:W-:Y:S04]  /*80ce0*/  STL [R1+0x219c], R3 ;  /* 0x00219c0301007387 */ /* 0x000fe80000100800 */
[----:B------:R-:W-:Y:S04]  /*80cf0*/  STL [R1+0x21c0], R34 ;  /* 0x0021c02201007387 */ /* 0x000fe80000100800 */
[----:B------:R-:W-:Y:S01]  /*80d00*/  STL [R1+0x2194], R35 ;  /* 0x0021942301007387 */ /* 0x000fe20000100800 */
[----:B------:R-:W-:-:S02]  /*80d10*/  IADD3.X R36, PT, PT, R36, UR45, RZ, P5, !PT ;  /* 0x0000002d24247c10 */ /* 0x000fc4000affe4ff */
        /* <DEDUP_REMOVED lines=16> */
[----:B------:R-:W-:Y:S04]  /*80e20*/  STL [R1+0x21a0], R42 ;  /* 0x0021a02a01007387 */ /* 0x000fe80000100800 */
[----:B------:R-:W-:Y:S04]  /*80e30*/  STL [R1+0x2174], R43 ;  /* 0x0021742b01007387 */ /* 0x000fe80000100800 */
[----:B------:R-:W-:Y:S04]  /*80e40*/  STL [R1+0x2198], R44 ;  /* 0x0021982c01007387 */ /* 0x000fe80000100800 */
[----:B------:R-:W-:Y:S04]  /*80e50*/  STL [R1+0x216c], R45 ;  /* 0x00216c2d01007387 */ /* 0x000fe80000100800 */
[----:B------:R0:W-:Y:S02]  /*80e60*/  STL [R1+0x2188], R51 ;  /* 0x0021883301007387 */ /* 0x0001e40000100800 */
[----:B0-----:R-:W0:Y:S01]  /*80e70*/  LDC R51, c[0x0][0x3ac] ;  /* 0x0000eb00ff337b82 */ /* 0x001e220000000800 */
[----:B------:R-:W-:-:S02]  /*80e80*/  IADD3.X R46, PT, PT, R46, UR45, RZ, P4, !PT ;  /* 0x0000002d2e2e7c10 */ /* 0x000fc4000a7fe4ff */
[----:B------:R-:W-:Y:S02]  /*80e90*/  IADD3 R47, P4, PT, R47, UR21, RZ ;  /* 0x000000152f2f7c10 */ /* 0x000fe4000ff9e0ff */
[----:B------:R-:W-:Y:S02]  /*80ea0*/  IADD3 R48, P5, PT, R48, UR21, RZ ;  /* 0x0000001530307c10 */ /* 0x000fe4000ffbe0ff */
[----:B------:R-:W-:Y:S02]  /*80eb0*/  IADD3.X R49, PT, PT, R49, UR45, RZ, P6, !PT ;  /* 0x0000002d31317c10 */ /* 0x000fe4000b7fe4ff */
[----:B------:R-:W-:Y:S01]  /*80ec0*/  IADD3 R50, P6, PT, R50, UR21, RZ ;  /* 0x0000001532327c10 */ /* 0x000fe2000ffde0ff */
[----:B------:R1:W-:Y:S04]  /*80ed0*/  STL [R1+0x2190], R46 ;  /* 0x0021902e01007387 */ /* 0x0003e80000100800 */
[----:B------:R0:W-:Y:S04]  /*80ee0*/  STL [R1+0x2164], R47 ;  /* 0x0021642f01007387 */ /* 0x0001e80000100800 */
[----:B------:R0:W-:Y:S04]  /*80ef0*/  STL [R1+0x215c], R48 ;  /* 0x00215c3001007387 */ /* 0x0001e80000100800 */
[----:B------:R0:W-:Y:S04]  /*80f00*/  STL [R1+0x2180], R49 ;  /* 0x0021803101007387 */ /* 0x0001e80000100800 */
[----:B------:R0:W-:Y:S02]  /*80f10*/  STL [R1+0x2154], R50 ;  /* 0x0021543201007387 */ /* 0x0001e40000100800 */
[----:B0-----:R-:W-:Y:S01]  /*80f20*/  IMAD.SHL.U32 R3, R51, 0x40, RZ ;  /* 0x0000004033037824 */ /* 0x001fe200078e00ff */
[----:B------:R-:W-:-:S02]  /*80f30*/  IADD3.X R52, PT, PT, R52, UR45, RZ, P1, !PT ;  /* 0x0000002d34347c10 */ /* 0x000fc40008ffe4ff */
[----:B------:R-:W-:Y:S02]  /*80f40*/  IADD3 R53, P1, PT, R53, UR21, RZ ;  /* 0x0000001535357c10 */ /* 0x000fe4000ff3e0ff */
[----:B------:R-:W-:Y:S02]  /*80f50*/  IADD3.X R54, PT, PT, R54, UR45, RZ, P2, !PT ;  /* 0x0000002d36367c10 */ /* 0x000fe400097fe4ff */
[C---:B------:R-:W-:Y:S02]  /*80f60*/  IADD3 R55, P2, PT, R3.reuse, R55, RZ ;  /* 0x0000003703377210 */ /* 0x040fe40007f5e0ff */
[----:B------:R-:W-:Y:S01]  /*80f70*/  IADD3.X R56, PT, PT, R56, UR45, RZ, P3, !PT ;  /* 0x0000002d38387c10 */ /* 0x000fe20009ffe4ff */
[----:B------:R0:W-:Y:S01]  /*80f80*/  STL [R1+0x2178], R52 ;  /* 0x0021783401007387 */ /* 0x0001e20000100800 */
[----:B------:R-:W-:-:S03]  /*80f90*/  IADD3 R57, P3, PT, R3, R57, RZ ;  /* 0x0000003903397210 */ /* 0x000fc60007f7e0ff */
[----:B------:R0:W-:Y:S04]  /*80fa0*/  STL [R1+0x214c], R53 ;  /* 0x00214c3501007387 */ /* 0x0001e80000100800 */
[----:B------:R0:W-:Y:S04]  /*80fb0*/  STL [R1+0x2170], R54 ;  /* 0x0021703601007387 */ /* 0x0001e80000100800 */
[----:B------:R0:W-:Y:S04]  /*80fc0*/  STL [R1+0x3560], R55 ;  /* 0x0035603701007387 */ /* 0x0001e80000100800 */
[----:B------:R0:W-:Y:S01]  /*80fd0*/  STL [R1+0x2168], R56 ;  /* 0x0021683801007387 */ /* 0x0001e20000100800 */
[----:B------:R-:W-:-:S03]  /*80fe0*/  IADD3.X R58, PT, PT, R58, UR45, RZ, P4, !PT ;  /* 0x0000002d3a3a7c10 */ /* 0x000fc6000a7fe4ff */
[----:B------:R0:W-:Y:S01]  /*80ff0*/  STL [R1+0x3558], R57 ;  /* 0x0035583901007387 */ /* 0x0001e20000100800 */
[----:B---3--:R-:W-:-:S03]  /*81000*/  IADD3 R59, P4, PT, R3, R59, RZ ;  /* 0x0000003b033b7210 */ /* 0x008fc60007f9e0ff */
[----:B------:R-:W3:Y:S01]  /*81010*/  LDL.LU R2, [R1+0x2150] ;  /* 0x0021500001027983 */ /* 0x000ee20000300800 */
[----:B--2---:R-:W-:-:S03]  /*81020*/  IADD3.X R60, PT, PT, R60, UR45, RZ, P5, !PT ;  /* 0x0000002d3c3c7c10 */ /* 0x004fc6000affe4ff */
[----:B------:R2:W-:Y:S04]  /*81030*/  STL [R1+0x2160], R58 ;  /* 0x0021603a01007387 */ /* 0x0005e80000100800 */
[----:B------:R0:W-:Y:S04]  /*81040*/  STL [R1+0x2940], R59 ;  /* 0x0029403b01007387 */ /* 0x0001e80000100800 */
[----:B------:R-:W3:Y:S04]  /*81050*/  LDL.LU R5, [R1+0x3550] ;  /* 0x0035500001057983 */ /* 0x000ee80000300800 */
[----:B------:R0:W-:Y:S04]  /*81060*/  STL [R1+0x2158], R60 ;  /* 0x0021583c01007387 */ /* 0x0001e80000100800 */
[----:B------:R-:W3:Y:S04]  /*81070*/  LDL.LU R34, [R1+0x2148] ;  /* 0x0021480001227983 */ /* 0x000ee80000300800 */
[----:B------:R-:W3:Y:S01]  /*81080*/  LDL.LU R35, [R1+0x354c] ;  /* 0x00354c0001237983 */ /* 0x000ee20000300800 */
[----:B----4-:R-:W-:-:S05]  /*81090*/  IADD3 R61, P5, PT, R3, R61, RZ ;  /* 0x0000003d033d7210 */ /* 0x010fca0007fbe0ff */
        /* <DEDUP_REMOVED lines=11> */
[----:B-1----:R-:W3:Y:S04]  /*81150*/  LDL.LU R46, [R1+0x2938] ;  /* 0x00293800012e7983 */ /* 0x002ee80000300800 */
        /* <DEDUP_REMOVED lines=14> */
[----:B----4-:R-:W4:Y:S01]  /*81240*/  LDL.LU R61, [R1+0x34f8] ;  /* 0x0034f800013d7983 */ /* 0x010f220000300800 */
[----:B---3--:R-:W-:-:S05]  /*81250*/  IADD3.X R2, PT, PT, R2, UR45, RZ, P6, !PT ;  /* 0x0000002d02027c10 */ /* 0x008fca000b7fe4ff */
[----:B------:R0:W-:Y:S01]  /*81260*/  STL [R1+0x2150], R2 ;  /* 0x0021500201007387 */ /* 0x0001e20000100800 */
[C---:B------:R-:W-:Y:S02]  /*81270*/  IADD3 R5, P6, PT, R3.reuse, R5, RZ ;  /* 0x0000000503057210 */ /* 0x040fe40007fde0ff */
[----:B------:R-:W-:Y:S02]  /*81280*/  IADD3.X R34, PT, PT, R34, UR45, RZ, P1, !PT ;  /* 0x0000002d22227c10 */ /* 0x000fe40008ffe4ff */
[C---:B------:R-:W-:Y:S02]  /*81290*/  IADD3 R35, P1, PT, R3.reuse, R35, RZ ;  /* 0x0000002303237210 */ /* 0x040fe40007f3e0ff */
[----:B0-----:R-:W-:Y:S01]  /*812a0*/  SHF.R.S32.HI R2, RZ, 0x1f, R3 ;  /* 0x0000001fff027819 */ /* 0x001fe20000011403 */
[----:B------:R0:W-:Y:S04]  /*812b0*/  STL [R1+0x3550], R5 ;  /* 0x0035500501007387 */ /* 0x0001e80000100800 */
[----:B------:R1:W-:Y:S04]  /*812c0*/  STL [R1+0x2148], R34 ;  /* 0x0021482201007387 */ /* 0x0003e80000100800 */
[----:B------:R3:W-:Y:S01]  /*812d0*/  STL [R1+0x354c], R35 ;  /* 0x00354c2301007387 */ /* 0x0007e20000100800 */
[C---:B------:R-:W-:Y:S01]  /*812e0*/  IMAD.X R36, R2.reuse, 0x1, R36, P2 ;  /* 0x0000000102247824 */ /* 0x040fe200010e0624 */
[C---:B------:R-:W-:Y:S01]  /*812f0*/  IADD3 R37, P2, PT, R3.reuse, R37, RZ ;  /* 0x0000002503257210 */ /* 0x040fe20007f5e0ff */
[C---:B------:R-:W-:Y:S01]  /*81300*/  IMAD.X R38, R2.reuse, 0x1, R38, P3 ;  /* 0x0000000102267824 */ /* 0x040fe200018e0626 */
[C---:B------:R-:W-:Y:S01]  /*81310*/  IADD3 R39, P3, PT, R3.reuse, R39, RZ ;  /* 0x0000002703277210 */ /* 0x040fe20007f7e0ff */
[----:B------:R-:W-:Y:S01]  /*81320*/  IMAD.X R40, R2, 0x1, R40, P4 ;  /* 0x0000000102287824 */ /* 0x000fe200020e0628 */
[----:B------:R0:W-:Y:S01]  /*81330*/  STL [R1+0x355c], R36 ;  /* 0x00355c2401007387 */ /* 0x0001e20000100800 */
[----:B------:R-:W-:-:S03]  /*81340*/  IADD3 R41, P4, PT, R3, R41, RZ ;  /* 0x0000002903297210 */ /* 0x000fc60007f9e0ff */
[----:B------:R0:W-:Y:S01]  /*81350*/  STL [R1+0x3548], R37 ;  /* 0x0035482501007387 */ /* 0x0001e20000100800 */
[----:B------:R-:W-:-:S03]  /*81360*/  IMAD.X R42, R2, 0x1, R42, P5 ;  /* 0x00000001022a7824 */ /* 0x000fc600028e062a */
        /* <DEDUP_REMOVED lines=31> */
[----:B--2---:R-:W-:-:S03]  /*81560*/  IMAD.X R58, R2, 0x1, R58, P1 ;  /* 0x00000001023a7824 */ /* 0x004fc600008e063a */
[----:B------:R2:W-:Y:S04]  /*81570*/  STL [R1+0x2944], R54 ;  /* 0x0029443601007387 */ /* 0x0005e80000100800 */
[----:B------:R0:W-:Y:S01]  /*81580*/  STL [R1+0x3510], R55 ;  /* 0x0035103701007387 */ /* 0x0001e20000100800 */
[----:B------:R-:W-:-:S03]  /*81590*/  IADD3 R59, P1, PT, R3, R59, RZ ;  /* 0x0000003b033b7210 */ /* 0x000fc60007f3e0ff */
[----:B------:R0:W-:Y:S01]  /*815a0*/  STL [R1+0x3534], R56 ;  /* 0x0035343801007387 */ /* 0x0001e20000100800 */
[----:B------:R-:W-:-:S03]  /*815b0*/  IMAD.X R60, R2, 0x1, R60, P2 ;  /* 0x00000001023c7824 */ /* 0x000fc600010e063c */
[----:B------:R0:W-:Y:S04]  /*815c0*/  STL [R1+0x3508], R57 ;  /* 0x0035083901007387 */ /* 0x0001e80000100800 */
[----:B------:R0:W-:Y:S01]  /*815d0*/  STL [R1+0x352c], R58 ;  /* 0x00352c3a01007387 */ /* 0x0001e20000100800 */
[----:B----4-:R-:W-:-:S03]  /*815e0*/  IADD3 R61, P2, PT, R3, R61, RZ ;  /* 0x0000003d033d7210 */ /* 0x010fc60007f5e0ff */
[----:B------:R-:W4:Y:S04]  /*815f0*/  LDL.LU R7, [R1+0x351c] ;  /* 0x00351c0001077983 */ /* 0x000f280000300800 */
[----:B------:R0:W-:Y:S04]  /*81600*/  STL [R1+0x3500], R59 ;  /* 0x0035003b01007387 */ /* 0x0001e80000100800 */
[----:B------:R-:W4:Y:S04]  /*81610*/  LDL.LU R4, [R1+0x34f0] ;  /* 0x0034f00001047983 */ /* 0x000f280000300800 */
[----:B------:R1:W-:Y:S04]  /*81620*/  STL [R1+0x3524], R60 ;  /* 0x0035243c01007387 */ /* 0x0003e80000100800 */
[----:B0-----:R-:W4:Y:S04]  /*81630*/  LDL.LU R5, [R1+0x3514] ;  /* 0x0035140001057983 */ /* 0x001f280000300800 */
[----:B------:R0:W-:Y:S04]  /*81640*/  STL [R1+0x34f8], R61 ;  /* 0x0034f83d01007387 */ /* 0x0001e80000100800 */
[----:B-1----:R-:W4:Y:S04]  /*81650*/  LDL.LU R34, [R1+0x34e8] ;  /* 0x0034e80001227983 */ /* 0x002f280000300800 */
        /* <DEDUP_REMOVED lines=26> */
[----:B0-----:R-:W2:Y:S01]  /*81800*/  LDL.LU R61, [R1+0x34a4] ;  /* 0x0034a400013d7983 */ /* 0x001ea20000300800 */
[C---:B----4-:R-:W-:Y:S01]  /*81810*/  IMAD.X R7, R2.reuse, 0x1, R7, P3 ;  /* 0x0000000102077824 */ /* 0x050fe200018e0607 */
[C---:B------:R-:W-:Y:S01]  /*81820*/  IADD3 R4, P3, PT, R3.reuse, R4, RZ ;  /* 0x0000000403047210 */ /* 0x040fe20007f7e0ff */
[C---:B------:R-:W-:Y:S01]  /*81830*/  IMAD.X R5, R2.reuse, 0x1, R5, P4 ;  /* 0x0000000102057824 */ /* 0x040fe200020e0605 */
[C---:B------:R-:W-:Y:S01]  /*81840*/  IADD3 R34, P4, PT, R3.reuse, R34, RZ ;  /* 0x0000002203227210 */ /* 0x040fe20007f9e0ff */
[----:B---3--:R-:W-:Y:S01]  /*81850*/  IMAD.X R35, R2, 0x1, R35, P5 ;  /* 0x0000000102237824 */ /* 0x008fe200028e0623 */
        /* <DEDUP_REMOVED lines=37> */
[----:B--2---:R-:W-:-:S03]  /*81ab0*/  IADD3 R54, P2, PT, R3, R54, RZ ;  /* 0x0000003603367210 */ /* 0x004fc60007f5e0ff */
        /* <DEDUP_REMOVED lines=8> */
[----:B------:R0:W-:Y:S04]  /*81b40*/  STL [R1+0x3498], R54 ;  /* 0x0034983601007387 */ /* 0x0001e80000100800 */
[----:B------:R0:W-:Y:S01]  /*81b50*/  STL [R1+0x34bc], R55 ;  /* 0x0034bc3701007387 */ /* 0x0001e20000100800 */
[----:B------:R-:W-:-:S03]  /*81b60*/  IMAD.X R59, R2, 0x1, R59, P5 ;  /* 0x00000001023b7824 */ /* 0x000fc600028e063b */
[----:B------:R0:W-:Y:S01]  /*81b70*/  STL [R1+0x3490], R56 ;  /* 0x0034903801007387 */ /* 0x0001e20000100800 */
[----:B------:R-:W-:-:S03]  /*81b80*/  IADD3 R60, P5, PT, R3, R60, RZ ;  /* 0x0000003c033c7210 */ /* 0x000fc60007fbe0ff */
[----:B------:R1:W-:Y:S04]  /*81b90*/  STL [R1+0x34b4], R57 ;  /* 0x0034b43901007387 */ /* 0x0003e80000100800 */
[----:B------:R1:W-:Y:S01]  /*81ba0*/  STL [R1+0x3488], R58 ;  /* 0x0034883a01007387 */ /* 0x0003e20000100800 */
[----:B------:R-:W-:-:S03]  /*81bb0*/  IMAD.X R61, R2, 0x1, R61, P6 ;  /* 0x00000001023d7824 */ /* 0x000fc600030e063d */
[----:B0-----:R-:W2:Y:S04]  /*81bc0*/  LDL.LU R7, [R1+0x3478] ;  /* 0x0034780001077983 */ /* 0x001ea80000300800 */
[----:B------:R0:W-:Y:S04]  /*81bd0*/  STL [R1+0x34ac], R59 ;  /* 0x0034ac3b01007387 */ /* 0x0001e80000100800 */
[----:B-1----:R-:W2:Y:S04]  /*81be0*/  LDL.LU R4, [R1+0x349c] ;  /* 0x00349c0001047983 */ /* 0x002ea80000300800 */
[----:B------:R1:W-:Y:S04]  /*81bf0*/  STL [R1+0x3480], R60 ;  /* 0x0034803c01007387 */ /* 0x0003e80000100800 */
[----:B---3--:R-:W3:Y:S04]  /*81c00*/  LDL.LU R5, [R1+0x3470] ;  /* 0x0034700001057983 */ /* 0x008ee80000300800 */
[----:B------:R0:W-:Y:S04]  /*81c10*/  STL [R1+0x34a4], R61 ;  /* 0x0034a43d01007387 */ /* 0x0001e80000100800 */
        /* <DEDUP_REMOVED lines=26> */
[----:B-1----:R-:W2:Y:S04]  /*81dc0*/  LDL.LU R60, [R1+0x342c] ;  /* 0x00342c00013c7983 */ /* 0x002ea80000300800 */
[----:B------:R-:W2:Y:S01]  /*81dd0*/  LDL.LU R61, [R1+0x3400] ;  /* 0x00340000013d7983 */ /* 0x000ea20000300800 */
[C---:B------:R-:W-:Y:S01]  /*81de0*/  IADD3 R7, P6, PT, R3.reuse, R7, RZ ;  /* 0x0000000703077210 */ /* 0x040fe20007fde0ff */
[C---:B------:R-:W-:Y:S01]  /*81df0*/  IMAD.X R4, R2.reuse, 0x1, R4, P1 ;  /* 0x0000000102047824 */ /* 0x040fe200008e0604 */
[C---:B---3--:R-:W-:Y:S01]  /*81e00*/  IADD3 R5, P1, PT, R3.reuse, R5, RZ ;  /* 0x0000000503057210 */ /* 0x048fe20007f3e0ff */
[C---:B----4-:R-:W-:Y:S01]  /*81e10*/  IMAD.X R34, R2.reuse, 0x1, R34, P2 ;  /* 0x0000000102227824 */ /* 0x050fe200010e0622 */
[----:B------:R-:W-:Y:S01]  /*81e20*/  IADD3 R35, P2, PT, R3, R35, RZ ;  /* 0x0000002303237210 */ /* 0x000fe20007f5e0ff */
        /* <DEDUP_REMOVED lines=46> */
[----:B------:R0:W-:Y:S04]  /*82110*/  STL [R1+0x3444], R54 ;  /* 0x0034443601007387 */ /* 0x0001e80000100800 */
[----:B------:R0:W-:Y:S01]  /*82120*/  STL [R1+0x3418], R55 ;  /* 0x0034183701007387 */ /* 0x0001e20000100800 */
[----:B------:R-:W-:-:S03]  /*82130*/  IADD3 R59, P2, PT, R3, R59, RZ ;  /* 0x0000003b033b7210 */ /* 0x000fc60007f5e0ff */
[----:B------:R0:W-:Y:S01]  /*82140*/  STL [R1+0x343c], R56 ;  /* 0x00343c3801007387 */ /* 0x0001e20000100800 */
[----:B------:R-:W-:-:S03]  /*82150*/  IMAD.X R60, R2, 0x1, R60, P3 ;  /* 0x00000001023c7824 */ /* 0x000fc600018e063c */
[----:B------:R1:W-:Y:S04]  /*82160*/  STL [R1+0x3410], R57 ;  /* 0x0034103901007387 */ /* 0x0003e80000100800 */
[----:B------:R1:W-:Y:S01]  /*82170*/  STL [R1+0x3434], R58 ;  /* 0x0034343a01007387 */ /* 0x0003e20000100800 */
[----:B------:R-:W-:-:S03]  /*82180*/  IADD3 R61, P3, PT, R3, R61, RZ ;  /* 0x0000003d033d7210 */ /* 0x000fc60007f7e0ff */
        /* <DEDUP_REMOVED lines=34> */
[C---:B------:R-:W-:Y:S01]  /*823b0*/  IMAD.X R7, R2.reuse, 0x1, R7, P4 ;  /* 0x0000000102077824 */ /* 0x040fe200020e0607 */
[C---:B------:R-:W-:Y:S01]  /*823c0*/  IADD3 R4, P4, PT, R3.reuse, R4, RZ ;  /* 0x0000000403047210 */ /* 0x040fe20007f9e0ff */
[C---:B---3--:R-:W-:Y:S01]  /*823d0*/  IMAD.X R5, R2.reuse, 0x1, R5, P5 ;  /* 0x0000000102057824 */ /* 0x048fe200028e0605 */
[C---:B----4-:R-:W-:Y:S01]  /*823e0*/  IADD3 R34, P5, PT, R3.reuse, R34, RZ ;  /* 0x0000002203227210 */ /* 0x050fe20007fbe0ff */
        /* <DEDUP_REMOVED lines=241> */
[----:B0-----:R-:W4:Y:S04]  /*83300*/  LDL.LU R7, [R1+0x3288] ;  /* 0x0032880001077983 */ /* 0x001f280000300800 */
[----:B------:R0:W-:Y:S04]  /*83310*/  STL [R1+0x32bc], R59 ;  /* 0x0032bc3b01007387 */ /* 0x0001e80000100800 */
[----:B-1----:R-:W4:Y:S04]  /*83320*/  LDL.LU R4, [R1+0x32ac] ;  /* 0x0032ac0001047983 */ /* 0x002f280000300800 */
[----:B------:R1:W-:Y:S04]  /*83330*/  STL [R1+0x3290], R60 ;  /* 0x0032903c01007387 */ /* 0x0003e80000100800 */
[----:B---3--:R-:W3:Y:S04]  /*83340*/  LDL.LU R5, [R1+0x3280] ;  /* 0x0032800001057983 */ /* 0x008ee80000300800 */
[----:B------:R0:W-:Y:S04]  /*83350*/  STL [R1+0x32b4], R61 ;  /* 0x0032b43d01007387 */ /* 0x0001e80000100800 */
[----:B--2---:R-:W2:Y:S04]  /*83360*/  LDL.LU R34, [R1+0x32a4] ;  /* 0x0032a40001227983 */ /* 0x004ea80000300800 */
        /* <DEDUP_REMOVED lines=25> */
[----:B-1----:R-:W4:Y:S04]  /*83500*/  LDL.LU R60, [R1+0x323c] ;  /* 0x00323c00013c7983 */ /* 0x002f280000300800 */
[----:B------:R-:W4:Y:S01]  /*83510*/  LDL.LU R61, [R1+0x3210] ;  /* 0x00321000013d7983 */ /* 0x000f220000300800 */
[C---:B------:R-:W-:Y:S01]  /*83520*/  IADD3 R7, P2, PT, R3.reuse, R7, RZ ;  /* 0x0000000703077210 */ /* 0x040fe20007f5e0ff */
[C---:B------:R-:W-:Y:S01]  /*83530*/  IMAD.X R4, R2.reuse, 0x1, R4, P3 ;  /* 0x0000000102047824 */ /* 0x040fe200018e0604 */
[C---:B---3--:R-:W-:Y:S01]  /*83540*/  IADD3 R5, P3, PT, R3.reuse, R5, RZ ;  /* 0x0000000503057210 */ /* 0x048fe20007f7e0ff */
[C---:B--2---:R-:W-:Y:S01]  /*83550*/  IMAD.X R34, R2.reuse, 0x1, R34, P4 ;  /* 0x0000000102227824 */ /* 0x044fe200020e0622 */
[----:B----4-:R-:W-:Y:S01]  /*83560*/  IADD3 R35, P4, PT, R3, R35, RZ ;  /* 0x0000002303237210 */ /* 0x010fe20007f9e0ff */
        /* <DEDUP_REMOVED lines=54> */
[----:B0-----:R-:W4:Y:S04]  /*838d0*/  LDL.LU R7, [R1+0x3234] ;  /* 0x0032340001077983 */ /* 0x001f280000300800 */
[----:B------:R0:W-:Y:S04]  /*838e0*/  STL [R1+0x3218], R59 ;  /* 0x0032183b01007387 */ /* 0x0001e80000100800 */
[----:B-1----:R-:W4:Y:S04]  /*838f0*/  LDL.LU R4, [R1+0x3208] ;  /* 0x0032080001047983 */ /* 0x002f280000300800 */
[----:B------:R1:W-:Y:S04]  /*83900*/  STL [R1+0x323c], R60 ;  /* 0x00323c3c01007387 */ /* 0x0003e80000100800 */
[----:B--2---:R-:W2:Y:S04]  /*83910*/  LDL.LU R5, [R1+0x322c] ;  /* 0x00322c0001057983 */ /* 0x004ea80000300800 */
[----:B------:R0:W-:Y:S04]  /*83920*/  STL [R1+0x3210], R61 ;  /* 0x0032103d01007387 */ /* 0x0001e80000100800 */
[----:B---3--:R-:W3:Y:S04]  /*83930*/  LDL.LU R34, [R1+0x3200] ;  /* 0x0032000001227983 */ /* 0x008ee80000300800 */
        /* <DEDUP_REMOVED lines=27> */
[C---:B------:R-:W-:Y:S01]  /*83af0*/  IMAD.X R7, R2.reuse, 0x1, R7, P6 ;  /* 0x0000000102077824 */ /* 0x040fe200030e0607 */
[C---:B------:R-:W-:Y:S01]  /*83b00*/  IADD3 R4, P6, PT, R3.reuse, R4, RZ ;  /* 0x0000000403047210 */ /* 0x040fe20007fde0ff */
[C---:B--2---:R-:W-:Y:S01]  /*83b10*/  IMAD.X R5, R2.reuse, 0x1, R5, P1 ;  /* 0x0000000102057824 */ /* 0x044fe200008e0605 */
[C---:B---3--:R-:W-:Y:S01]  /*83b20*/  IADD3 R34, P1, PT, R3.reuse, R34, RZ ;  /* 0x0000002203227210 */ /* 0x048fe20007f3e0ff */
[----:B----4-:R-:W-:Y:S01]  /*83b30*/  IMAD.X R35, R2, 0x1, R35, P2 ;  /* 0x0000000102237824 */ /* 0x010fe200010e0623 */
        /* <DEDUP_REMOVED lines=90> */
[C---:B--2---:R-:W-:Y:S01]  /*840e0*/  IADD3 R5, P4, PT, R3.reuse, R5, RZ ;  /* 0x0000000503057210 */ /* 0x044fe20007f9e0ff */
[C---:B---3--:R-:W-:Y:S01]  /*840f0*/  IMAD.X R34, R2.reuse, 0x1, R34, P5 ;  /* 0x0000000102227824 */ /* 0x048fe200028e0622 */
        /* <DEDUP_REMOVED lines=2268> */
[C---:B------:R-:W-:Y:S01]  /*8cec0*/  IADD3 R53, P2, PT, R3.reuse, R53, RZ ;  /* 0x0000003503357210 */ /* 0x040fe20007f5e0ff */
[----:B------:R-:W-:Y:S02]  /*8ced0*/  IMAD.X R54, R2, 0x1, R54, P3 ;  /* 0x0000000102367824 */ /* 0x000fe400018e0636 */
[----:B------:R2:W-:Y:S01]  /*8cee0*/  STL [R1+0x3910], R49 ;  /* 0x0039103101007387 */ /* 0x0005e20000100800 */
[----:B------:R-:W-:-:S03]  /*8cef0*/  IADD3 R55, P3, PT, R3, R55, RZ ;  /* 0x0000003703377210 */ /* 0x000fc60007f7e0ff */
[----:B------:R2:W-:Y:S04]  /*8cf00*/  STL [R1+0x38c4], R50 ;  /* 0x0038c43201007387 */ /* 0x0005e80000100800 */
[----:B------:R2:W-:Y:S01]  /*8cf10*/  STL [R1+0x391c], R51 ;  /* 0x00391c3301007387 */ /* 0x0005e20000100800 */
[----:B------:R-:W-:-:S03]  /*8cf20*/  IMAD.X R56, R2, 0x1, R56, P4 ;  /* 0x0000000102387824 */ /* 0x000fc600020e0638 */
        /* <DEDUP_REMOVED lines=10> */
[----:B------:R2:W-:Y:S04]  /*8cfd0*/  STL [R1+0x38e4], R57 ;  /* 0x0038e43901007387 */ /* 0x0005e80000100800 */
[----:B------:R2:W-:Y:S04]  /*8cfe0*/  STL [R1+0x38f0], R58 ;  /* 0x0038f03a01007387 */ /* 0x0005e80000100800 */
[----:B------:R2:W-:Y:S04]  /*8cff0*/  STL [R1+0x3904], R61 ;  /* 0x0039043d01007387 */ /* 0x0005e80000100800 */
[----:B------:R2:W-:Y:S04]  /*8d000*/  STL [R1+0x38f4], R59 ;  /* 0x0038f43b01007387 */ /* 0x0005e80000100800 */
[----:B------:R2:W-:Y:S01]  /*8d010*/  STL [R1+0x3900], R60 ;  /* 0x0039003c01007387 */ /* 0x0005e20000100800 */
[----:B------:R-:W-:Y:S05]  /*8d020*/  @P0 BRA `(.L_x_1) ;  /* 0xfffffa14000c0947 */ /* 0x000fea000383ffff */
.L_x_0:
[----:B------:R-:W3:Y:S01]  /*8d030*/  LDL.LU R23, [R1+0x60] ;  /* 0x0000600001177983 */ /* 0x000ee20000300800 */
[----:B------:R-:W1:Y:S03]  /*8d040*/  LDCU.64 UR44, c[0x0][0x398] ;  /* 0x00007300ff2c77ac */ /* 0x000e660008000a00 */
[----:B------:R-:W3:Y:S01]  /*8d050*/  LDL.LU R22, [R1+0x64] ;  /* 0x0000640001167983 */ /* 0x000ee20000300800 */
[----:B------:R-:W4:Y:S03]  /*8d060*/  LDCU.64 UR46, c[0x0][0x398] ;  /* 0x00007300ff2e77ac */ /* 0x000f260008000a00 */
[----:B--2---:R-:W2:Y:S01]  /*8d070*/  LDL.LU R21, [R1+0x68] ;  /* 0x0000680001157983 */ /* 0x004ea20000300800 */
[----:B------:R-:W0:Y:S03]  /*8d080*/  LDCU UR4, c[0x0][0x3b4] ;  /* 0x00007680ff0477ac */ /* 0x000e260008000800 */
[----:B------:R-:W2:Y:S01]  /*8d090*/  LDL.LU R20, [R1+0x6c] ;  /* 0x00006c0001147983 */ /* 0x000ea20000300800 */
[----:B------:R-:W0:Y:S03]  /*8d0a0*/  LDCU.64 UR8, c[0x0][0x390] ;  /* 0x00007200ff0877ac */ /* 0x000e260008000a00 */
[----:B------:R-:W4:Y:S01]  /*8d0b0*/  LDL.LU R19, [R1+0x80] ;  /* 0x0000800001137983 */ /* 0x000f220000300800 */
[----:B------:R-:W0:Y:S03]  /*8d0c0*/  LDCU UR74, c[0x0][0x3b4] ;  /* 0x00007680ff4a77ac */ /* 0x000e260008000800 */
        /* <DEDUP_REMOVED lines=26> */
[----:B------:R-:W-:Y:S01]  /*8d270*/  STL [R1+0x3b74], R50 ;  /* 0x003b743201007387 */ /* 0x000fe20000100800 */
[----:B------:R-:W0:Y:S03]  /*8d280*/  LDCU UR10, c[0x0][0x3b8] ;  /* 0x00007700ff0a77ac */ /* 0x000e260008000800 */
[----:B------:R-:W-:Y:S01]  /*8d290*/  STL [R1+0x3b64], R8 ;  /* 0x003b640801007387 */ /* 0x000fe20000100800 */
[----:B------:R-:W0:Y:S03]  /*8d2a0*/  LDCU UR12, c[0x0][0x3b8] ;  /* 0x00007700ff0c77ac */ /* 0x000e260008000800 */
[----:B------:R3:W-:Y:S01]  /*8d2b0*/  STL [R1+0x3b60], R9 ;  /* 0x003b600901007387 */ /* 0x0007e20000100800 */
[----:B------:R-:W0:Y:S03]  /*8d2c0*/  LDCU UR70, c[0x0][0x3b8] ;  /* 0x00007700ff4677ac */ /* 0x000e260008000800 */
[----:B------:R-:W-:Y:S01]  /*8d2d0*/  STL [R1+0x3b5c], R10 ;  /* 0x003b5c0a01007387 */ /* 0x000fe20000100800 */
        /* <DEDUP_REMOVED lines=14> */
[----:B------:R-:W0:Y:S01]  /*8d3c0*/  LDCU UR28, c[0x0][0x3b8] ;  /* 0x00007700ff1c77ac */ /* 0x000e220008000800 */
        /* <DEDUP_REMOVED lines=39> */
[----:B---3--:R-:W-:-:S05]  /*8d640*/  F2FP.SATFINITE.E5M2.F32.PACK_AB_MERGE_C R9, R22, R23, RZ ;  /* 0x000000171609723e */ /* 0x008fca00048060ff */
[----:B------:R3:W-:Y:S01]  /*8d650*/  STL [R1+0x68c], R9 ;  /* 0x00068c0901007387 */ /* 0x0007e20000100800 */
[----:B--2---:R-:W-:-:S05]  /*8d660*/  F2FP.SATFINITE.E5M2.F32.PACK_AB_MERGE_C R8, R20, R21, RZ ;  /* 0x000000151408723e */ /* 0x004fca00048060ff */
[----:B------:R2:W-:Y:S01]  /*8d670*/  STL [R1+0x690], R8 ;  /* 0x0006900801007387 */ /* 0x0005e20000100800 */
[----:B0---45:R-:W-:-:S05]  /*8d680*/  F2FP.SATFINITE.E5M2.F32.PACK_AB_MERGE_C R0, R18, R19, RZ ;  /* 0x000000131200723e */ /* 0x031fca00048060ff */
[----:B------:R0:W-:Y:S01]  /*8d690*/  STL [R1+0x67c], R0 ;  /* 0x00067c0001007387 */ /* 0x0001e20000100800 */
[----:B---3--:R-:W-:-:S05]  /*8d6a0*/  F2FP.SATFINITE.E5M2.F32.PACK_AB_MERGE_C R9, R16, R17, RZ ;  /* 0x000000111009723e */ /* 0x008fca00048060ff */
[----:B------:R-:W-:Y:S01]  /*8d6b0*/  STL [R1+0x678], R9 ;  /* 0x0006780901007387 */ /* 0x000fe20000100800 */
[----:B--2---:R-:W-:-:S05]  /*8d6c0*/  F2FP.SATFINITE.E5M2.F32.PACK_AB_MERGE_C R8, R14, R15, RZ ;  /* 0x0000000f0e08723e */ /* 0x004fca00048060ff */
[----:B------:R-:W-:Y:S01]  /*8d6d0*/  STL [R1+0x670], R8 ;  /* 0x0006700801007387 */ /* 0x000fe20000100800 */
[----:B0-----:R-:W-:-:S05]  /*8d6e0*/  F2FP.SATFINITE.E5M2.F32.PACK_AB_MERGE_C R0, R12, R13, RZ ;  /* 0x0000000d0c00723e */ /* 0x001fca00048060ff */
[----:B------:R0:W-:Y:S01]  /*8d6f0*/  STL [R1+0x66c], R0 ;  /* 0x00066c0001007387 */ /* 0x0001e20000100800 */
[----:B------:R-:W-:-:S05]  /*8d700*/  F2FP.SATFINITE.E5M2.F32.PACK_AB_MERGE_C R6, R6, R7, RZ ;  /* 0x000000070606723e */ /* 0x000fca00048060ff */
[----:B------:R-:W-:Y:S01]  /*8d710*/  STL [R1+0x668], R6 ;  /* 0x0006680601007387 */ /* 0x000fe20000100800 */
[----:B------:R-:W-:-:S03]  /*8d720*/  F2FP.SATFINITE.E5M2.F32.PACK_AB_MERGE_C R4, R4, R5, RZ ;  /* 0x000000050404723e */ /* 0x000fc600048060ff */
[----:B------:R-:W2:Y:S04]  /*8d730*/  LDL.LU R51, [R1+0x15c] ;  /* 0x00015c0001337983 */ /* 0x000ea80000300800 */
[----:B------:R-:W-:Y:S01]  /*8d740*/  STL [R1+0x664], R4 ;  /* 0x0006640401007387 */ /* 0x000fe20000100800 */
[----:B0-----:R-:W-:-:S03]  /*8d750*/  F2FP.SATFINITE.E5M2.F32.PACK_AB_MERGE_C R0, R2, R3, RZ ;  /* 0x000000030200723e */ /* 0x001fc600048060ff */
[----:B------:R-:W3:Y:S04]  /*8d760*/  LDL.LU R36, [R1+0x170] ;  /* 0x0001700001247983 */ /* 0x000ee80000300800 */
[----:B------:R-:W-:Y:S04]  /*8d770*/  STL [R1+0x65c], R0 ;  /* 0x00065c0001007387 */ /* 0x000fe80000100800 */
[----:B---3--:R0:W-:Y:S04]  /*8d780*/  STL [R1+0x3ce4], R36 ;  /* 0x003ce42401007387 */ /* 0x0081e80000100800 */
[----:B0-----:R-:W2:Y:S04]  /*8d790*/  LDL.LU R36, [R1+0x158] ;  /* 0x0001580001247983 */ /* 0x001ea80000300800 */
[----:B------:R-:W3:Y:S04]  /*8d7a0*/  LDL.LU R35, [R1+0x174] ;  /* 0x0001740001237983 */ /* 0x000ee80000300800 */
        /* <DEDUP_REMOVED lines=58> */
[----:B--2---:R-:W-:-:S03]  /*8db50*/  F2FP.SATFINITE.E5M2.F32.PACK_AB_MERGE_C R51, R51, R36, RZ ;  /* 0x000000243333723e */ /* 0x004fc600048060ff */
[----:B------:R-:W2:Y:S04]  /*8db60*/  LDL.LU R36, [R1+0x3ce4] ;  /* 0x003ce40001247983 */ /* 0x000ea80000300800 */
[----:B------:R-:W-:Y:S01]  /*8db70*/  STL [R1+0x660], R51 ;  /* 0x0006603301007387 */ /* 0x000fe20000100800 */
[----:B----4-:R-:W-:Y:S02]  /*8db80*/  F2FP.SATFINITE.E5M2.F32.PACK_AB_MERGE_C R33, R33, R34, RZ ;  /* 0x000000222121723e */ /* 0x010fe400048060ff */
[----:B---3--:R-:W-:Y:S02]  /*8db90*/  F2FP.SATFINITE.E5M2.F32.PACK_AB_MERGE_C R11, R11, R32, RZ ;  /* 0x000000200b0b723e */ /* 0x008fe400048060ff */
[----:B------:R-:W-:Y:S02]  /*8dba0*/  F2FP.SATFINITE.E5M2.F32.PACK_AB_MERGE_C R9, R9, R10, RZ ;  /* 0x0000000a0909723e */ /* 0x000fe400048060ff */
[----:B------:R-:W-:-:S02]  /*8dbb0*/  F2FP.SATFINITE.E5M2.F32.PACK_AB_MERGE_C R8, R50, R8, RZ ;  /* 0x000000083208723e */ /* 0x000fc400048060ff */
[----:B------:R-:W-:Y:S02]  /*8dbc0*/  F2FP.SATFINITE.E5M2.F32.PACK_AB_MERGE_C R0, R61, R0, RZ ;  /* 0x000000003d00723e */ /* 0x000fe400048060ff */
[----:B------:R-:W-:Y:S02]  /*8dbd0*/  F2FP.SATFINITE.E5M2.F32.PACK_AB_MERGE_C R6, R6, R7, RZ ;  /* 0x000000070606723e */ /* 0x000fe400048060ff */
[----:B------:R-:W-:Y:S02]  /*8dbe0*/  F2FP.SATFINITE.E5M2.F32.PACK_AB_MERGE_C R4, R4, R5, RZ ;  /* 0x000000050404723e */ /* 0x000fe400048060ff */
[----:B--2---:R-:W-:-:S05]  /*8dbf0*/  F2FP.SATFINITE.E5M2.F32.PACK_AB_MERGE_C R35, R35, R36, RZ ;  /* 0x000000242323723e */ /* 0x004fca00048060ff */
[----:B------:R-:W-:Y:S04]  /*8dc00*/  STL [R1+0x658], R35 ;  /* 0x0006582301007387 */ /* 0x000fe80000100800 */
[----:B------:R-:W-:Y:S04]  /*8dc10*/  STL [R1+0x654], R33 ;  /* 0x0006542101007387 */ /* 0x000fe80000100800 */
[----:B------:R-:W-:Y:S04]  /*8dc20*/  STL [R1+0x64c], R11 ;  /* 0x00064c0b01007387 */ /* 0x000fe80000100800 */
[----:B------:R0:W-:Y:S04]  /*8dc30*/  STL [R1+0x650], R9 ;  /* 0x0006500901007387 */ /* 0x0001e80000100800 */
[----:B------:R2:W-:Y:S04]  /*8dc40*/  STL [R1+0x648], R8 ;  /* 0x0006480801007387 */ /* 0x0005e80000100800 */
[----:B------:R3:W-:Y:S01]  /*8dc50*/  STL [R1+0x644], R0 ;  /* 0x0006440001007387 */ /* 0x0007e20000100800 */
[----:B0-----:R-:W-:-:S02]  /*8dc60*/  F2FP.SATFINITE.E5M2.F32.PACK_AB_MERGE_C R9, R59, R60, RZ ;  /* 0x0000003c3b09723e */ /* 0x001fc400048060ff */
[----:B--2---:R-:W-:-:S03]  /*8dc70*/  F2FP.SATFINITE.E5M2.F32.PACK_AB_MERGE_C R8, R57, R58, RZ ;  /* 0x0000003a3908723e */ /* 0x004fc600048060ff */
[----:B------:R0:W-:Y:S01]  /*8dc80*/  STL [R1+0x640], R9 ;  /* 0x0006400901007387 */ /* 0x0001e20000100800 */
[----:B---3--:R-:W-:-:S03]  /*8dc90*/  F2FP.SATFINITE.E5M2.F32.PACK_AB_MERGE_C R0, R55, R56, RZ ;  /* 0x000000383700723e */ /* 0x008fc600048060ff */
[----:B------:R2:W-:Y:S04]  /*8dca0*/  STL [R1+0x63c], R8 ;  /* 0x00063c0801007387 */ /* 0x0005e80000100800 */
[----:B------:R3:W-:Y:S01]  /*8dcb0*/  STL [R1+0x634], R0 ;  /* 0x0006340001007387 */ /* 0x0007e20000100800 */
[----:B0-----:R-:W-:Y:S02]  /*8dcc0*/  F2FP.SATFINITE.E5M2.F32.PACK_AB_MERGE_C R9, R53, R54, RZ ;  /* 0x000000363509723e */ /* 0x001fe400048060ff */
        /* <DEDUP_REMOVED lines=31> */
[----:B------:R-:W-:Y:S01]  /*8dec0*/  STL [R1+0x598], R9 ;  /* 0x0005980901007387 */ /* 0x000fe20000100800 */
[----:B---3--:R-:W-:-:S03]  /*8ded0*/  F2FP.SATFINITE.E5M2.F32.PACK_AB_MERGE_C R0, R12, R13, RZ ;  /* 0x0000000d0c00723e */ /* 0x008fc600048060ff */
[----:B------:R-:W-:Y:S04]  /*8dee0*/  STL [R1+0x594], R8 ;  /* 0x0005940801007387 */ /* 0x000fe80000100800 */
[----:B------:R0:W-:Y:S04]  /*8def0*/  STL [R1+0x584], R0 ;  /* 0x0005840001007387 */ /* 0x0001e80000100800 */
[----:B------:R-:W-:Y:S04]  /*8df00*/  STL [R1+0x588], R6 ;  /* 0x0005880601007387 */ /* 0x000fe80000100800 */
[----:B------:R-:W2:Y:S04]  /*8df10*/  LDL.LU R51, [R1+0x364] ;  /* 0x0003640001337983 */ /* 0x000ea80000300800 */
[----:B------:R-:W-:Y:S04]  /*8df20*/  STL [R1+0x578], R4 ;  /* 0x0005780401007387 */ /* 0x000fe80000100800 */
[----:B------:R-:W3:Y:S01]  /*8df30*/  LDL.LU R36, [R1+0x368] ;  /* 0x0003680001247983 */ /* 0x000ee20000300800 */
[----:B0-----:R-:W-:-:S05]  /*8df40*/  F2FP.SATFINITE.E5M2.F32.PACK_AB_MERGE_C R0, R2, R3, RZ ;  /* 0x000000030200723e */ /* 0x001fca00048060ff */
        /* <DEDUP_REMOVED lines=374> */
[----:B------:R-:W2:Y:S01]  /*8f6b0*/  LDL.LU R36, [R1+0x1d68] ;  /* 0x001d680001247983 */ /* 0x000ea20000300800 */
[----:B0-----:R-:W-:-:S03]  /*8f6c0*/  F2FP.SATFINITE.E5M2.F32.PACK_AB_MERGE_C R0, R2, R3, RZ ;  /* 0x000000030200723e */ /* 0x001fc600048060ff */
[----:B------:R-:W-:Y:S04]  /*8f6d0*/  STL [R1+0x540], R4 ;  /* 0x0005400401007387 */ /* 0x000fe80000100800 */
[----:B------:R-:W2:Y:S04]  /*8f6e0*/  LDL.LU R35, [R1+0x1d6c] ;  /* 0x001d6c0001237983 */ /* 0x000ea80000300800 */
[----:B------:R0:W-:Y:S04]  /*8f6f0*/  STL [R1+0x4f4], R0 ;  /* 0x0004f40001007387 */ /* 0x0001e80000100800 */
        /* <DEDUP_REMOVED lines=58> */
[----:B--2---:R-:W-:-:S05]  /*8faa0*/  F2FP.SATFINITE.E5M2.F32.PACK_AB_MERGE_C R35, R35, R36, RZ ;  /* 0x000000242323723e */ /* 0x004fca00048060ff */
[----:B------:R-:W-:Y:S01]  /*8fab0*/  STL [R1+0x4f0], R35 ;  /* 0x0004f02301007387 */ /* 0x000fe20000100800 */
[----:B---3--:R-:W-:Y:S02]  /*8fac0*/  F2FP.SATFINITE.E5M2.F32.PACK_AB_MERGE_C R33, R33, R34, RZ ;  /* 0x000000222121723e */ /* 0x008fe400048060ff */
[----:B----4-:R-:W-:-:S03]  /*8fad0*/  F2FP.SATFINITE.E5M2.F32.PACK_AB_MERGE_C R32, R11, R32, RZ ;  /* 0x000000200b20723e */ /* 0x010fc600048060ff */
[----:B------:R-:W-:Y:S01]  /*8fae0*/  STL [R1+0x4d8], R33 ;  /* 0x0004d82101007387 */ /* 0x000fe20000100800 */
[----:B------:R-:W-:-:S03]  /*8faf0*/  F2FP.SATFINITE.E5M2.F32.PACK_AB_MERGE_C R11, R9, R10, RZ ;  /* 0x0000000a090b723e */ /* 0x000fc600048060ff */
[----:B------:R-:W-:Y:S01]  /*8fb00*/  STL [R1+0x4d0], R32 ;  /* 0x0004d02001007387 */ /* 0x000fe20000100800 */
[----:B------:R-:W-:-:S03]  /*8fb10*/  F2FP.SATFINITE.E5M2.F32.PACK_AB_MERGE_C R10, R50, R8, RZ ;  /* 0x00000008320a723e */ /* 0x000fc600048060ff */
[----:B------:R-:W-:Y:S01]  /*8fb20*/  STL [R1+0x4ac], R11 ;  /* 0x0004ac0b01007387 */ /* 0x000fe20000100800 */
[----:B------:R-:W-:-:S03]  /*8fb30*/  F2FP.SATFINITE.E5M2.F32.PACK_AB_MERGE_C R9, R61, R0, RZ ;  /* 0x000000003d09723e */ /* 0x000fc600048060ff */
[----:B------:R-:W-:Y:S01]  /*8fb40*/  STL [R1+0x4c4], R10 ;  /* 0x0004c40a01007387 */ /* 0x000fe20000100800 */
[----:B------:R-:W-:-:S03]  /*8fb50*/  F2FP.SATFINITE.E5M2.F32.PACK_AB_MERGE_C R8, R59, R60, RZ ;  /* 0x0000003c3b08723e */ /* 0x000fc600048060ff */
[----:B------:R0:W-:Y:S04]  /*8fb60*/  STL [R1+0x48c], R9 ;  /* 0x00048c0901007387 */ /* 0x0001e80000100800 */
[----:B------:R2:W-:Y:S01]  /*8fb70*/  STL [R1+0x488], R8 ;  /* 0x0004880801007387 */ /* 0x0005e20000100800 */
[----:B------:R-:W-:-:S05]  /*8fb80*/  F2FP.SATFINITE.E5M2.F32.PACK_AB_MERGE_C R0, R57, R58, RZ ;  /* 0x0000003a3900723e */ /* 0x000fca00048060ff */
[----:B------:R3:W-:Y:S01]  /*8fb90*/  STL [R1+0x46c], R0 ;  /* 0x00046c0001007387 */ /* 0x0007e20000100800 */
[----:B0-----:R-:W-:Y:S02]  /*8fba0*/  F2FP.SATFINITE.E5M2.F32.PACK_AB_MERGE_C R9, R55, R56, RZ ;  /* 0x000000383709723e */ /* 0x001fe400048060ff */
[----:B--2---:R-:W-:-:S03]  /*8fbb0*/  F2FP.SATFINITE.E5M2.F32.PACK_AB_MERGE_C R8, R53, R54, RZ ;  /* 0x000000363508723e */ /* 0x004fc600048060ff */
[----:B------:R0:W-:Y:S04]  /*8fbc0*/  STL [R1+0x478], R9 ;  /* 0x0004780901007387 */ /* 0x0001e80000100800 */
[----:B------:R2:W-:Y:S01]  /*8fbd0*/  STL [R1+0x458], R8 ;  /* 0x0004580801007387 */ /* 0x0005e20000100800 */
[----:B---3--:R-:W-:-:S05]  /*8fbe0*/  F2FP.SATFINITE.E5M2.F32.PACK_AB_MERGE_C R0, R49, R52, RZ ;  /* 0x000000343100723e */ /* 0x008fca00048060ff */
        /* <DEDUP_REMOVED lines=27> */
[----:B------:R-:W-:Y:S04]  /*8fda0*/  STL [R1+0x348], R9 ;  /* 0x0003480901007387 */ /* 0x000fe80000100800 */
[----:B------:R-:W-:Y:S01]  /*8fdb0*/  STL [R1+0x344], R8 ;  /* 0x0003440801007387 */ /* 0x000fe20000100800 */
[----:B---3--:R-:W-:Y:S02]  /*8fdc0*/  F2FP.SATFINITE.E5M2.F32.PACK_AB_MERGE_C R0, R14, R15, RZ ;  /* 0x0000000f0e00723e */ /* 0x008fe400048060ff */
[----:B------:R-:W-:-:S05]  /*8fdd0*/  F2FP.SATFINITE.E5M2.F32.PACK_AB_MERGE_C R33, R12, R13, RZ ;  /* 0x0000000d0c21723e */ /* 0x000fca00048060ff */
[----:B------:R-:W-:Y:S01]  /*8fde0*/  STL [R1+0x3b98], R33 ;  /* 0x003b982101007387 */ /* 0x000fe20000100800 */
[----:B------:R-:W-:-:S03]  /*8fdf0*/  F2FP.SATFINITE.E5M2.F32.PACK_AB_MERGE_C R6, R6, R7, RZ ;  /* 0x000000070606723e */ /* 0x000fc600048060ff */
[----:B------:R0:W-:Y:S04]  /*8fe00*/  STL [R1+0x33c], R0 ;  /* 0x00033c0001007387 */ /* 0x0001e80000100800 */
[----:B------:R-:W-:Y:S01]  /*8fe10*/  STL [R1+0x328], R6 ;  /* 0x0003280601007387 */ /* 0x000fe20000100800 */
[----:B------:R-:W-:-:S03]  /*8fe20*/  F2FP.SATFINITE.E5M2.F32.PACK_AB_MERGE_C R4, R4, R5, RZ ;  /* 0x000000050404723e */ /* 0x000fc600048060ff */
[----:B------:R-:W2:Y:S04]  /*8fe30*/  LDL.LU R35, [R1+0x1c78] ;  /* 0x001c780001237983 */ /* 0x000ea80000300800 */
[----:B------:R-:W-:Y:S01]  /*8fe40*/  STL [R1+0x324], R4 ;  /* 0x0003240401007387 */ /* 0x000fe20000100800 */
[----:B0-----:R-:W-:-:S03]  /*8fe50*/  F2FP.SATFINITE.E5M2.F32.PACK_AB_MERGE_C R0, R2, R3, RZ ;  /* 0x000000030200723e */ /* 0x001fc600048060ff */
        /* <DEDUP_REMOVED lines=58> */
[----:B--2---:R-:W-:-:S02]  /*90200*/  F2FP.SATFINITE.E5M2.F32.PACK_AB_MERGE_C R33, R34, R35, RZ ;  /* 0x000000232221723e */ /* 0x004fc400048060ff */
[----:B---3--:R-:W-:-:S05]  /*90210*/  F2FP.SATFINITE.E5M2.F32.PACK_AB_MERGE_C R10, R10, R32, RZ ;  /* 0x000000200a0a723e */ /* 0x008fca00048060ff */
[----:B------:R4:W-:Y:S04]  /*90220*/  STL [R1+0x3bb8], R10 ;  /* 0x003bb80a01007387 */ /* 0x0009e80000100800 */
[----:B------:R-:W-:Y:S01]  /*90230*/  STL [R1+0x308], R33 ;  /* 0x0003082101007387 */ /* 0x000fe20000100800 */
[----:B----4-:R-:W-:Y:S02]  /*90240*/  F2FP.SATFINITE.E5M2.F32.PACK_AB_MERGE_C R10, R9, R11, RZ ;  /* 0x0000000b090a723e */ /* 0x010fe400048060ff */
        /* <DEDUP_REMOVED lines=47> */
[----:B---3--:R-:W-:Y:S02]  /*90540*/  F2FP.SATFINITE.E5M2.F32.PACK_AB_MERGE_C R0, R6, R7, RZ ;  /* 0x000000070600723e */ /* 0x008fe400048060ff */
[----:B------:R-:W-:-:S05]  /*90550*/  F2FP.SATFINITE.E5M2.F32.PACK_AB_MERGE_C R5, R4, R5, RZ ;  /* 0x000000050405723e */ /* 0x000fca00048060ff */
[----:B------:R-:W-:Y:S04]  /*90560*/  STL [R1+0x3bf8], R5 ;  /* 0x003bf80501007387 */ /* 0x000fe80000100800 */
        /* <DEDUP_REMOVED lines=9> */
[----:B--2---:R-:W2:Y:S04]  /*90600*/  LDL.LU R8, [R1+0x1b70] ;  /* 0x001b700001087983 */ /* 0x004ea80000300800 */
[----:B------:R-:W2:Y:S04]  /*90610*/  LDL.LU R50, [R1+0x1b74] ;  /* 0x001b740001327983 */ /* 0x000ea80000300800 */
        /* <DEDUP_REMOVED lines=44> */
[----:B------:R-:W-:-:S03]  /*908e0*/  F2FP.SATFINITE.E5M2.F32.PACK_AB_MERGE_C R4, R2, R3, RZ ;  /* 0x000000030204723e */ /* 0x000fc600048060ff */
[----:B------:R-:W3:Y:S04]  /*908f0*/  LDL.LU R7, [R1+0x1ac8] ;  /* 0x001ac80001077983 */ /* 0x000ee80000300800 */
[----:B------:R-:W3:Y:S04]  /*90900*/  LDL.LU R6, [R1+0x1acc] ;  /* 0x001acc0001067983 */ /* 0x000ee80000300800 */
[----:B------:R-:W3:Y:S04]  /*90910*/  LDL.LU R3, [R1+0x1ab0] ;  /* 0x001ab00001037983 */ /* 0x000ee80000300800 */
[----:B------:R-:W3:Y:S04]  /*90920*/  LDL.LU R2, [R1+0x1ab4] ;  /* 0x001ab40001027983 */ /* 0x000ee80000300800 */
[----:B------:R0:W-:Y:S01]  /*90930*/  STL [R1+0x3bfc], R4 ;  /* 0x003bfc0401007387 */ /* 0x0001e20000100800 */
[----:B----4-:R-:W-:-:S02]  /*90940*/  F2FP.SATFINITE.E5M2.F32.PACK_AB_MERGE_C R5, R51, R33, RZ ;  /* 0x000000213305723e */ /* 0x010fc400048060ff */
[----:B0-----:R-:W-:-:S03]  /*90950*/  F2FP.SATFINITE.E5M2.F32.PACK_AB_MERGE_C R4, R35, R36, RZ ;  /* 0x000000242304723e */ /* 0x001fc600048060ff */
[----:B------:R0:W-:Y:S04]  /*90960*/  STL [R1+0x42c], R5 ;  /* 0x00042c0501007387 */ /* 0x0001e80000100800 */
[----:B------:R2:W-:Y:S01]  /*90970*/  STL [R1+0x438], R4 ;  /* 0x0004380401007387 */ /* 0x0005e20000100800 */
[----:B------:R-:W-:Y:S02]  /*90980*/  F2FP.SATFINITE.E5M2.F32.PACK_AB_MERGE_C R10, R32, R34, RZ ;  /* 0x00000022200a723e */ /* 0x000fe400048060ff */
[----:B0-----:R-:W-:-:S03]  /*90990*/  F2FP.SATFINITE.E5M2.F32.PACK_AB_MERGE_C R5, R9, R11, RZ ;  /* 0x0000000b0905723e */ /* 0x001fc600048060ff */
[----:B------:R-:W-:Y:S01]  /*909a0*/  STL [R1+0x3fc], R10 ;  /* 0x0003fc0a01007387 */ /* 0x000fe20000100800 */
        /* <DEDUP_REMOVED lines=41> */
[----:B------:R-:W-:Y:S04]  /*90c40*/  STL [R1+0x3b7c], R36 ;  /* 0x003b7c2401007387 */ /* 0x000fe80000100800 */
[----:B------:R0:W-:Y:S01]  /*90c50*/  STL [R1+0x288], R0 ;  /* 0x0002880001007387 */ /* 0x0001e20000100800 */
[----:B------:R-:W-:Y:S02]  /*90c60*/  F2FP.SATFINITE.E5M2.F32.PACK_AB_MERGE_C R35, R12, R13, RZ ;  /* 0x0000000d0c23723e */ /* 0x000fe400048060ff */
[----:B0-----:R-:W-:-:S03]  /*90c70*/  F2FP.SATFINITE.E5M2.F32.PACK_AB_MERGE_C R0, R14, R15, RZ ;  /* 0x0000000f0e00723e */ /* 0x001fc600048060ff */
[----:B------:R-:W-:Y:S01]  /*90c80*/  STL [R1+0x3b80], R35 ;  /* 0x003b802301007387 */ /* 0x000fe20000100800 */
[----:B------:R-:W-:-:S03]  /*90c90*/  F2FP.SATFINITE.E5M2.F32.PACK_AB_MERGE_C R4, R6, R7, RZ ;  /* 0x000000070604723e */ /* 0x000fc600048060ff */
[----:B------:R0:W-:Y:S04]  /*90ca0*/  STL [R1+0x3e4], R0 ;  /* 0x0003e40001007387 */ /* 0x0001e80000100800 */
[----:B------:R-:W2:Y:S04]  /*90cb0*/  LDL.LU R58, [R1+0x1ab8] ;  /* 0x001ab800013a7983 */ /* 0x000ea80000300800 */
[----:B------:R-:W-:Y:S01]  /*90cc0*/  STL [R1+0x3a0], R4 ;  /* 0x0003a00401007387 */ /* 0x000fe20000100800 */
[----:B0-----:R-:W-:-:S03]  /*90cd0*/  F2FP.SATFINITE.E5M2.F32.PACK_AB_MERGE_C R0, R2, R3, RZ ;  /* 0x000000030200723e */ /* 0x001fc600048060ff */
[----:B------:R-:W2:Y:S04]  /*90ce0*/  LDL.LU R57, [R1+0x1abc] ;  /* 0x001abc0001397983 */ /* 0x000ea80000300800 */
[----:B------:R0:W-:Y:S04]  /*90cf0*/  STL [R1+0x258], R0 ;  /* 0x0002580001007387 */ /* 0x0001e80000100800 */
[----:B------:R-:W0:Y:S04]  /*90d00*/  LDL.LU R56, [R1+0x1aa0] ;  /* 0x001aa00001387983 */ /* 0x000e280000300800 */
[----:B------:R-:W0:Y:S04]  /*90d10*/  LDL.LU R55, [R1+0x1aa4] ;  /* 0x001aa40001377983 */ /* 0x000e280000300800 */
        /* <DEDUP_REMOVED lines=41> */
[----:B------:R3:W-:Y:S01]  /*90fb0*/  STL [R1+0x3b88], R35 ;  /* 0x003b882301007387 */ /* 0x0007e20000100800 */
[----:B0-----:R-:W-:Y:S02]  /*90fc0*/  F2FP.SATFINITE.E5M2.F32.PACK_AB_MERGE_C R0, R55, R56, RZ ;  /* 0x000000383700723e */ /* 0x001fe400048060ff */
[----:B---3--:R-:W-:-:S05]  /*90fd0*/  F2FP.SATFINITE.E5M2.F32.PACK_AB_MERGE_C R35, R53, R54, RZ ;  /* 0x000000363523723e */ /* 0x008fca00048060ff */
[----:B------:R-:W-:Y:S01]  /*90fe0*/  STL [R1+0x3b90], R35 ;  /* 0x003b902301007387 */ /* 0x000fe20000100800 */
[----:B----4-:R-:W-:-:S03]  /*90ff0*/  F2FP.SATFINITE.E5M2.F32.PACK_AB_MERGE_C R33, R49, R52, RZ ;  /* 0x000000343121723e */ /* 0x010fc600048060ff */
[----:B------:R0:W-:Y:S04]  /*91000*/  STL [R1+0x238], R0 ;  /* 0x0002380001007387 */ /* 0x0001e80000100800 */
[----:B------:R2:W-:Y:S01]  /*91010*/  STL [R1+0x3ba0], R33 ;  /* 0x003ba02101007387 */ /* 0x0005e20000100800 */
[----:B0-----:R-:W-:Y:S02]  /*91020*/  F2FP.SATFINITE.E5M2.F32.PACK_AB_MERGE_C R0, R47, R48, RZ ;  /* 0x000000302f00723e */ /* 0x001fe400048060ff */
[----:B--2---:R-:W-:-:S05]  /*91030*/  F2FP.SATFINITE.E5M2.F32.PACK_AB_MERGE_C R33, R45, R46, RZ ;  /* 0x0000002e2d21723e */ /* 0x004fca00048060ff */
[----:B------:R-:W-:Y:S01]  /*91040*/  STL [R1+0x3ba8], R33 ;  /* 0x003ba82101007387 */ /* 0x000fe20000100800 */
[----:B------:R-:W-:-:S03]  /*91050*/  F2FP.SATFINITE.E5M2.F32.PACK_AB_MERGE_C R4, R43, R44, RZ ;  /* 0x0000002c2b04723e */ /* 0x000fc600048060ff */
[----:B------:R0:W-:Y:S04]  /*91060*/  STL [R1+0x394], R0 ;  /* 0x0003940001007387 */ /* 0x0001e80000100800 */
[----:B------:R-:W-:Y:S01]  /*91070*/  STL [R1+0x390], R4 ;  /* 0x0003900401007387 */ /* 0x000fe20000100800 */
[----:B0-----:R-:W-:Y:S02]  /*91080*/  F2FP.SATFINITE.E5M2.F32.PACK_AB_MERGE_C R0, R41, R42, RZ ;  /* 0x0000002a2900723e */ /* 0x001fe400048060ff */
[----:B------:R-:W-:-:S05]  /*91090*/  F2FP.SATFINITE.E5M2.F32.PACK_AB_MERGE_C R33, R39, R40, RZ ;  /* 0x000000282721723e */ /* 0x000fca00048060ff */
[----:B------:R0:W-:Y:S04]  /*910a0*/  STL [R1+0x3bb0], R33 ;  /* 0x003bb02101007387 */ /* 0x0001e80000100800 */
[----:B------:R2:W-:Y:S01]  /*910b0*/  STL [R1+0x1f4], R0 ;  /* 0x0001f40001007387 */ /* 0x0005e20000100800 */
[----:B0-----:R-:W-:Y:S02]  /*910c0*/  F2FP.SATFINITE.E5M2.F32.PACK_AB_MERGE_C R33, R30, R31, RZ ;  /* 0x0000001f1e21723e */ /* 0x001fe400048060ff */
[----:B--2---:R-:W-:-:S03]  /*910d0*/  F2FP.SATFINITE.E5M2.F32.PACK_AB_MERGE_C R0, R37, R38, RZ ;  /* 0x000000262500723e */ /* 0x004fc600048060ff */
[----:B------:R-:W-:Y:S01]  /*910e0*/  STL [R1+0x3bbc], R33 ;  /* 0x003bbc2101007387 */ /* 0x000fe20000100800 */
[----:B------:R-:W-:-:S03]  /*910f0*/  F2FP.SATFINITE.E5M2.F32.PACK_AB_MERGE_C R9, R28, R29, RZ ;  /* 0x0000001d1c09723e */ /* 0x000fc600048060ff */
[----:B------:R0:W-:Y:S04]  /*91100*/  STL [R1+0x1e0], R0 ;  /* 0x0001e00001007387 */ /* 0x0001e80000100800 */
[----:B------:R2:W-:Y:S01]  /*91110*/  STL [R1+0x3bc0], R9 ;  /* 0x003bc00901007387 */ /* 0x0005e20000100800 */
[----:B0-----:R-:W-:Y:S02]  /*91120*/  F2FP.SATFINITE.E5M2.F32.PACK_AB_MERGE_C R0, R26, R27, RZ ;  /* 0x0000001b1a00723e */ /* 0x001fe400048060ff */
[----:B--2---:R-:W-:-:S05]  /*91130*/  F2FP.SATFINITE.E5M2.F32.PACK_AB_MERGE_C R9, R24, R25, RZ ;  /* 0x000000191809723e */ /* 0x004fca00048060ff */
[----:B------:R-:W-:Y:S01]  /*91140*/  STL [R1+0x3bcc], R9 ;  /* 0x003bcc0901007387 */ /* 0x000fe20000100800 */
[----:B------:R-:W-:-:S03]  /*91150*/  F2FP.SATFINITE.E5M2.F32.PACK_AB_MERGE_C R4, R22, R23, RZ ;  /* 0x000000171604723e */ /* 0x000fc600048060ff */
[----:B------:R0:W-:Y:S04]  /*91160*/  STL [R1+0x388], R0 ;  /* 0x0003880001007387 */ /* 0x0001e80000100800 */
[----:B------:R2:W-:Y:S01]  /*91170*/  STL [R1+0x380], R4 ;  /* 0x0003800401007387 */ /* 0x0005e20000100800 */
[----:B0-----:R-:W-:Y:S02]  /*91180*/  F2FP.SATFINITE.E5M2.F32.PACK_AB_MERGE_C R0, R20, R21, RZ ;  /* 0x000000151400723e */ /* 0x001fe400048060ff */
[----:B------:R-:W-:-:S05]  /*91190*/  F2FP.SATFINITE.E5M2.F32.PACK_AB_MERGE_C R9, R18, R19, RZ ;  /* 0x000000131209723e */ /* 0x000fca00048060ff */
[----:B------:R-:W-:Y:S01]  /*911a0*/  STL [R1+0x3bd4], R9 ;  /* 0x003bd40901007387 */ /* 0x000fe20000100800 */
[----:B--2---:R-:W-:-:S03]  /*911b0*/  F2FP.SATFINITE.E5M2.F32.PACK_AB_MERGE_C R4, R16, R17, RZ ;  /* 0x000000111004723e */ /* 0x004fc600048060ff */
[----:B------:R0:W-:Y:S04]  /*911c0*/  STL [R1+0x19c], R0 ;  /* 0x00019c0001007387 */ /* 0x0001e80000100800 */
[----:B------:R2:W-:Y:S01]  /*911d0*/  STL [R1+0x178], R4 ;  /* 0x0001780401007387 */ /* 0x0005e20000100800 */
[----:B0-----:R-:W-:Y:S02]  /*911e0*/  F2FP.SATFINITE.E5M2.F32.PACK_AB_MERGE_C R0, R14, R15, RZ ;  /* 0x0000000f0e00723e */ /* 0x001fe400048060ff */
[----:B------:R-:W-:-:S03]  /*911f0*/  F2FP.SATFINITE.E5M2.F32.PACK_AB_MERGE_C R5, R12, R13, RZ ;  /* 0x0000000d0c05723e */ /* 0x000fc600048060ff */
[----:B------:R0:W-:Y:S04]  /*91200*/  STL [R1+0x170], R0 ;  /* 0x0001700001007387 */ /* 0x0001e80000100800 */
[----:B------:R-:W-:Y:S01]  /*91210*/  STL [R1+0x158], R5 ;  /* 0x0001580501007387 */ /* 0x000fe20000100800 */
[----:B--2---:R-:W-:-:S03]  /*91220*/  F2FP.SATFINITE.E5M2.F32.PACK_AB_MERGE_C R4, R6, R7, RZ ;  /* 0x000000070604723e */ /* 0x004fc600048060ff */
        /* <DEDUP_REMOVED lines=68> */
[----:B------:R3:W-:Y:S01]  /*91670*/  STL [R1+0x35c], R9 ;  /* 0x00035c0901007387 */ /* 0x0007e20000100800 */
[----:B----4-:R-:W-:Y:S02]  /*91680*/  F2FP.SATFINITE.E5M2.F32.PACK_AB_MERGE_C R4, R4, R36, RZ ;  /* 0x000000240404723e */ /* 0x010fe400048060ff */
[----:B---3--:R-:W-:Y:S02]  /*91690*/  F2FP.SATFINITE.E5M2.F32.PACK_AB_MERGE_C R9, R10, R5, RZ ;  /* 0x000000050a09723e */ /* 0x008fe400048060ff */
[----:B------:R-:W-:Y:S02]  /*916a0*/  F2FP.SATFINITE.E5M2.F32.PACK_AB_MERGE_C R5, R34, R51, RZ ;  /* 0x000000332205723e */ /* 0x000fe400048060ff */
[----:B------:R-:W-:-:S02]  /*916b0*/  F2FP.SATFINITE.E5M2.F32.PACK_AB_MERGE_C R8, R50, R8, RZ ;  /* 0x000000083208723e */ /* 0x000fc400048060ff */
[----:B--2---:R-:W-:-:S05]  /*916c0*/  F2FP.SATFINITE.E5M2.F32.PACK_AB_MERGE_C R33, R35, R33, RZ ;  /* 0x000000212321723e */ /* 0x004fca00048060ff */
[----:B------:R-:W-:Y:S04]  /*916d0*/  STL [R1+0x12c], R33 ;  /* 0x00012c2101007387 */ /* 0x000fe80000100800 */
[----:B------:R0:W-:Y:S04]  /*916e0*/  STL [R1+0x128], R4 ;  /* 0x0001280401007387 */ /* 0x0001e80000100800 */
[----:B------:R-:W-:Y:S01]  /*916f0*/  STL [R1+0x10c], R9 ;  /* 0x00010c0901007387 */ /* 0x000fe20000100800 */
[----:B0-----:R-:W-:-:S03]  /*91700*/  F2FP.SATFINITE.E5M2.F32.PACK_AB_MERGE_C R4, R11, R32, RZ ;  /* 0x000000200b04723e */ /* 0x001fc600048060ff */
[----:B------:R0:W-:Y:S04]  /*91710*/  STL [R1+0x118], R5 ;  /* 0x0001180501007387 */ /* 0x0001e80000100800 */
[----:B------:R2:W-:Y:S01]  /*91720*/  STL [R1+0xfc], R4 ;  /* 0x0000fc0401007387 */ /* 0x0005e20000100800 */
[----:B0-----:R-:W-:-:S03]  /*91730*/  F2FP.SATFINITE.E5M2.F32.PACK_AB_MERGE_C R5, R61, R0, RZ ;  /* 0x000000003d05723e */ /* 0x001fc600048060ff */
[----:B------:R-:W-:Y:S01]  /*91740*/  STL [R1+0x358], R8 ;  /* 0x0003580801007387 */ /* 0x000fe20000100800 */
[----:B------:R-:W-:Y:S02]  /*91750*/  F2FP.SATFINITE.E5M2.F32.PACK_AB_MERGE_C R0, R57, R58, RZ ;  /* 0x0000003a3900723e */ /* 0x000fe400048060ff */
[----:B--2---:R-:W-:Y:S01]  /*91760*/  F2FP.SATFINITE.E5M2.F32.PACK_AB_MERGE_C R4, R59, R60, RZ ;  /* 0x0000003c3b04723e */ /* 0x004fe200048060ff */
[----:B------:R0:W-:Y:S04]  /*91770*/  STL [R1+0xf0], R5 ;  /* 0x0000f00501007387 */ /* 0x0001e80000100800 */
[----:B------:R2:W-:Y:S01]  /*91780*/  STL [R1+0x350], R4 ;  /* 0x0003500401007387 */ /* 0x0005e20000100800 */
[----:B0-----:R-:W-:-:S03]  /*91790*/  F2FP.SATFINITE.E5M2.F32.PACK_AB_MERGE_C R5, R55, R56, RZ ;  /* 0x000000383705723e */ /* 0x001fc600048060ff */
[----:B------:R0:W-:Y:S01]  /*917a0*/  STL [R1+0xcc], R0 ;  /* 0x0000cc0001007387 */ /* 0x0001e20000100800 */
[----:B--2---:R-:W-:-:S03]  /*917b0*/  F2FP.SATFINITE.E5M2.F32.PACK_AB_MERGE_C R4, R53, R54, RZ ;  /* 0x000000363504723e */ /* 0x004fc600048060ff */
        /* <DEDUP_REMOVED lines=36> */
[----:B------:R2:W-:Y:S04]  /*91a00*/  STL [R1+0x1d4], R5 ;  /* 0x0001d40501007387 */ /* 0x0005e80000100800 */
[----:B------:R-:W2:Y:S01]  /*91a10*/  LDL.LU R54, [R1+0x1910] ;  /* 0x0019100001367983 */ /* 0x000ea20000300800 */
[----:B0-----:R-:W-:-:S03]  /*91a20*/  F2FP.SATFINITE.E5M2.F32.PACK_AB_MERGE_C R0, R2, R3, RZ ;  /* 0x000000030200723e */ /* 0x001fc600048060ff */
[----:B------:R0:W-:Y:S04]  /*91a30*/  STL [R1+0x1cc], R4 ;  /* 0x0001cc0401007387 */ /* 0x0001e80000100800 */
        /* <DEDUP_REMOVED lines=42> */
[----:B0-----:R-:W-:-:S05]  /*91ce0*/  F2FP.SATFINITE.E5M2.F32.PACK_AB_MERGE_C R4, R49, R52, RZ ;  /* 0x000000343104723e */ /* 0x001fca00048060ff */
[----:B------:R0:W-:Y:S01]  /*91cf0*/  STL [R1+0x1b8], R4 ;  /* 0x0001b80401007387 */ /* 0x0001e20000100800 */
[----:B---3--:R-:W-:-:S05]  /*91d00*/  F2FP.SATFINITE.E5M2.F32.PACK_AB_MERGE_C R0, R47, R48, RZ ;  /* 0x000000302f00723e */ /* 0x008fca00048060ff */
[----:B------:R2:W-:Y:S01]  /*91d10*/  STL [R1+0x1a8], R0 ;  /* 0x0001a80001007387 */ /* 0x0005e20000100800 */
[----:B----4-:R-:W-:Y:S02]  /*91d20*/  F2FP.SATFINITE.E5M2.F32.PACK_AB_MERGE_C R5, R45, R46, RZ ;  /* 0x0000002e2d05723e */ /* 0x010fe400048060ff */
[----:B0-----:R-:W-:-:S03]  /*91d30*/  F2FP.SATFINITE.E5M2.F32.PACK_AB_MERGE_C R4, R43, R44, RZ ;  /* 0x0000002c2b04723e */ /* 0x001fc600048060ff */
[----:B------:R-:W-:Y:S04]  /*91d40*/  STL [R1+0x1a0], R5 ;  /* 0x0001a00501007387 */ /* 0x000fe80000100800 */
[----:B------:R-:W-:Y:S01]  /*91d50*/  STL [R1+0x16c], R4 ;  /* 0x00016c0401007387 */ /* 0x000fe20000100800 */
[----:B--2---:R-:W-:Y:S02]  /*91d60*/  F2FP.SATFINITE.E5M2.F32.PACK_AB_MERGE_C R0, R41, R42, RZ ;  /* 0x0000002a2900723e */ /* 0x004fe400048060ff */
[----:B------:R-:W-:-:S05]  /*91d70*/  F2FP.SATFINITE.E5M2.F32.PACK_AB_MERGE_C R36, R39, R40, RZ ;  /* 0x000000282724723e */ /* 0x000fca00048060ff */
[----:B------:R0:W-:Y:S04]  /*91d80*/  STL [R1+0x3b84], R36 ;  /* 0x003b842401007387 */ /* 0x0001e80000100800 */
[----:B------:R2:W-:Y:S01]  /*91d90*/  STL [R1+0x17c], R0 ;  /* 0x00017c0001007387 */ /* 0x0005e20000100800 */
[----:B0-----:R-:W-:Y:S02]  /*91da0*/  F2FP.SATFINITE.E5M2.F32.PACK_AB_MERGE_C R36, R30, R31, RZ ;  /* 0x0000001f1e24723e */ /* 0x001fe400048060ff */
[----:B--2---:R-:W-:-:S03]  /*91db0*/  F2FP.SATFINITE.E5M2.F32.PACK_AB_MERGE_C R0, R37, R38, RZ ;  /* 0x000000262500723e */ /* 0x004fc600048060ff */
[----:B------:R-:W-:Y:S04]  /*91dc0*/  STL [R1+0x3b8c], R36 ;  /* 0x003b8c2401007387 */ /* 0x000fe80000100800 */
[----:B------:R0:W-:Y:S01]  /*91dd0*/  STL [R1+0x160], R0 ;  /* 0x0001600001007387 */ /* 0x0001e20000100800 */
[----:B------:R-:W-:Y:S02]  /*91de0*/  F2FP.SATFINITE.E5M2.F32.PACK_AB_MERGE_C R34, R26, R27, RZ ;  /* 0x0000001b1a22723e */ /* 0x000fe400048060ff */
[----:B0-----:R-:W-:-:S03]  /*91df0*/  F2FP.SATFINITE.E5M2.F32.PACK_AB_MERGE_C R0, R28, R29, RZ ;  /* 0x0000001d1c00723e */ /* 0x001fc600048060ff */
[----:B------:R0:W-:Y:S01]  /*91e00*/  STL [R1+0x3b94], R34 ;  /* 0x003b942201007387 */ /* 0x0001e20000100800 */
[----:B------:R-:W-:-:S03]  /*91e10*/  F2FP.SATFINITE.E5M2.F32.PACK_AB_MERGE_C R36, R24, R25, RZ ;  /* 0x000000191824723e */ /* 0x000fc600048060ff */
[----:B------:R-:W-:Y:S04]  /*91e20*/  STL [R1+0x148], R0 ;  /* 0x0001480001007387 */ /* 0x000fe80000100800 */
[----:B------:R2:W-:Y:S01]  /*91e30*/  STL [R1+0x3b9c], R36 ;  /* 0x003b9c2401007387 */ /* 0x0005e20000100800 */
[----:B0-----:R-:W-:Y:S02]  /*91e40*/  F2FP.SATFINITE.E5M2.F32.PACK_AB_MERGE_C R34, R22, R23, RZ ;  /* 0x000000171622723e */ /* 0x001fe400048060ff */
[----:B------:R-:W-:-:S03]  /*91e50*/  F2FP.SATFINITE.E5M2.F32.PACK_AB_MERGE_C R35, R20, R21, RZ ;  /* 0x000000151423723e */ /* 0x000fc600048060ff */
[----:B------:R0:W-:Y:S01]  /*91e60*/  STL [R1+0x3ba4], R34 ;  /* 0x003ba42201007387 */ /* 0x0001e20000100800 */
[----:B--2---:R-:W-:-:S03]  /*91e70*/  F2FP.SATFINITE.E5M2.F32.PACK_AB_MERGE_C R36, R18, R19, RZ ;  /* 0x000000131224723e */ /* 0x004fc600048060ff */
[----:B------:R-:W-:Y:S04]  /*91e80*/  STL [R1+0x3bac], R35 ;  /* 0x003bac2301007387 */ /* 0x000fe80000100800 */
[----:B------:R2:W-:Y:S01]  /*91e90*/  STL [R1+0x3bb4], R36 ;  /* 0x003bb42401007387 */ /* 0x0005e20000100800 */
[----:B------:R-:W-:Y:S02]  /*91ea0*/  F2FP.SATFINITE.E5M2.F32.PACK_AB_MERGE_C R32, R16, R17, RZ ;  /* 0x000000111020723e */ /* 0x000fe400048060ff */
[----:B------:R-:W-:-:S03]  /*91eb0*/  F2FP.SATFINITE.E5M2.F32.PACK_AB_MERGE_C R11, R14, R15, RZ ;  /* 0x0000000f0e0b723e */ /* 0x000fc600048060ff */
[----:B------:R-:W-:Y:S01]  /*91ec0*/  STL [R1+0x3bc4], R32 ;  /* 0x003bc42001007387 */ /* 0x000fe20000100800 */
[----:B0-----:R-:W-:-:S03]  /*91ed0*/  F2FP.SATFINITE.E5M2.F32.PACK_AB_MERGE_C R34, R12, R13, RZ ;  /* 0x0000000d0c22723e */ /* 0x001fc600048060ff */
[----:B------:R0:W-:Y:S01]  /*91ee0*/  STL [R1+0x3bc8], R11 ;  /* 0x003bc80b01007387 */ /* 0x0001e20000100800 */
[----:B--2---:R-:W-:-:S03]  /*91ef0*/  F2FP.SATFINITE.E5M2.F32.PACK_AB_MERGE_C R36, R6, R7, RZ ;  /* 0x000000070624723e */ /* 0x004fc600048060ff */
[----:B------:R2:W-:Y:S04]  /*91f00*/  STL [R1+0x3bd0], R34 ;  /* 0x003bd02201007387 */ /* 0x0005e80000100800 */
[----:B------:R3:W-:Y:S04]  /*91f10*/  STL [R1+0x3bd8], R36 ;  /* 0x003bd82401007387 */ /* 0x0007e80000100800 */
[----:B------:R-:W4:Y:S04]  /*91f20*/  LDL.LU R44, [R1+0x1870] ;  /* 0x00187000012c7983 */ /* 0x000f280000300800 */
[----:B------:R-:W4:Y:S04]  /*91f30*/  LDL.LU R43, [R1+0x1874] ;  /* 0x00187400012b7983 */ /* 0x000f280000300800 */
[----:B------:R-:W2:Y:S04]  /*91f40*/  LDL.LU R42, [R1+0x1878] ;  /* 0x00187800012a7983 */ /* 0x000ea80000300800 */
[----:B------:R-:W2:Y:S04]  /*91f50*/  LDL.LU R41, [R1+0x187c] ;  /* 0x00187c0001297983 */ /* 0x000ea80000300800 */
[----:B------:R-:W0:Y:S04]  /*91f60*/  LDL.LU R40, [R1+0x1860] ;  /* 0x0018600001287983 */ /* 0x000e280000300800 */
[----:B------:R-:W0:Y:S04]  /*91f70*/  LDL.LU R39, [R1+0x1864] ;  /* 0x0018640001277983 */ /* 0x000e280000300800 */
        /* <DEDUP_REMOVED lines=27> */
[----:B------:R-:W-:Y:S01]  /*92130*/  STL [R1+0x3bdc], R35 ;  /* 0x003bdc2301007387 */ /* 0x000fe20000100800 */
[----:B----4-:R-:W-:Y:S02]  /*92140*/  F2FP.SATFINITE.E5M2.F32.PACK_AB_MERGE_C R33, R43, R44, RZ ;  /* 0x0000002c2b21723e */ /* 0x010fe400048060ff */
[----:B--2---:R-:W-:-:S03]  /*92150*/  F2FP.SATFINITE.E5M2.F32.PACK_AB_MERGE_C R10, R41, R42, RZ ;  /* 0x0000002a290a723e */ /* 0x004fc600048060ff */
[----:B------:R2:W-:Y:S01]  /*92160*/  STL [R1+0x3be0], R33 ;  /* 0x003be02101007387 */ /* 0x0005e20000100800 */
[----:B0-----:R-:W-:-:S03]  /*92170*/  F2FP.SATFINITE.E5M2.F32.PACK_AB_MERGE_C R11, R39, R40, RZ ;  /* 0x00000028270b723e */ /* 0x001fc600048060ff */
[----:B------:R-:W-:Y:S01]  /*92180*/  STL [R1+0x3be4], R10 ;  /* 0x003be40a01007387 */ /* 0x000fe20000100800 */
[----:B---3--:R-:W-:-:S03]  /*92190*/  F2FP.SATFINITE.E5M2.F32.PACK_AB_MERGE_C R32, R37, R38, RZ ;  /* 0x000000262520723e */ /* 0x008fc600048060ff */
        /* <DEDUP_REMOVED lines=22> */
[----:B------:R-:W-:Y:S04]  /*92300*/  STL [R1+0x3c1c], R56 ;  /* 0x003c1c3801007387 */ /* 0x000fe80000100800 */
[----:B------:R-:W-:Y:S04]  /*92310*/  STL [R1+0x3c20], R52 ;  /* 0x003c203401007387 */ /* 0x000fe80000100800 */
[----:B--2---:R-:W2:Y:S04]  /*92320*/  LDL.LU R33, [R1+0x17f0] ;  /* 0x0017f00001217983 */ /* 0x004ea80000300800 */
[----:B------:R-:W2:Y:S04]  /*92330*/  LDL.LU R46, [R1+0x17f4] ;  /* 0x0017f400012e7983 */ /* 0x000ea80000300800 */
        /* <DEDUP_REMOVED lines=11> */
[----:B------:R-:W-:-:S03]  /*923f0*/  F2FP.SATFINITE.E5M2.F32.PACK_AB_MERGE_C R49, R2, R3, RZ ;  /* 0x000000030231723e */ /* 0x000fc600048060ff */
        /* <DEDUP_REMOVED lines=33> */
[----:B------:R-:W-:Y:S01]  /*92610*/  STL [R1+0x3c24], R49 ;  /* 0x003c243101007387 */ /* 0x000fe20000100800 */
[----:B--2---:R-:W-:-:S02]  /*92620*/  F2FP.SATFINITE.E5M2.F32.PACK_AB_MERGE_C R46, R46, R33, RZ ;  /* 0x000000212e2e723e */ /* 0x004fc400048060ff */
[----:B---3--:R-:W-:-:S03]  /*92630*/  F2FP.SATFINITE.E5M2.F32.PACK_AB_MERGE_C R45, R45, R35, RZ ;  /* 0x000000232d2d723e */ /* 0x008fc600048060ff */
[----:B------:R-:W-:Y:S01]  /*92640*/  STL [R1+0x3c28], R46 ;  /* 0x003c282e01007387 */ /* 0x000fe20000100800 */
        /* <DEDUP_REMOVED lines=14> */
[----:B------:R0:W-:Y:S01]  /*92730*/  STL [R1+0x3c48], R3 ;  /* 0x003c480301007387 */ /* 0x0001e20000100800 */
[----:B------:R-:W-:-:S05]  /*92740*/  F2FP.SATFINITE.E5M2.F32.PACK_AB_MERGE_C R2, R2, R53, RZ ;  /* 0x000000350202723e */ /* 0x000fca00048060ff */
[----:B------:R2:W-:Y:S01]  /*92750*/  STL [R1+0x3c4c], R2 ;  /* 0x003c4c0201007387 */ /* 0x0005e20000100800 */
[----:B------:R-:W-:-:S05]  /*92760*/  F2FP.SATFINITE.E5M2.F32.PACK_AB_MERGE_C R0, R47, R48, RZ ;  /* 0x000000302f00723e */ /* 0x000fca00048060ff */
[----:B------:R3:W-:Y:S01]  /*92770*/  STL [R1+0x1b4], R0 ;  /* 0x0001b40001007387 */ /* 0x0007e20000100800 */
[----:B0-----:R-:W-:-:S05]  /*92780*/  F2FP.SATFINITE.E5M2.F32.PACK_AB_MERGE_C R3, R41, R44, RZ ;  /* 0x0000002c2903723e */ /* 0x001fca00048060ff */
[----:B------:R0:W-:Y:S01]  /*92790*/  STL [R1+0x1bc], R3 ;  /* 0x0001bc0301007387 */ /* 0x0001e20000100800 */
[----:B--2---:R-:W-:-:S05]  /*927a0*/  F2FP.SATFINITE.E5M2.F32.PACK_AB_MERGE_C R2, R37, R38, RZ ;  /* 0x000000262502723e */ /* 0x004fca00048060ff */
[----:B------:R2:W-:Y:S01]  /*927b0*/  STL [R1+0x198], R2 ;  /* 0x0001980201007387 */ /* 0x0005e20000100800 */
[----:B---3--:R-:W-:-:S05]  /*927c0*/  F2FP.SATFINITE.E5M2.F32.PACK_AB_MERGE_C R0, R28, R29, RZ ;  /* 0x0000001d1c00723e */ /* 0x008fca00048060ff */
        /* <DEDUP_REMOVED lines=14> */
[----:B------:R-:W-:Y:S01]  /*928b0*/  STL [R1+0x108], R3 ;  /* 0x0001080301007387 */ /* 0x000fe20000100800 */
[----:B--2---:R-:W-:-:S03]  /*928c0*/  F2FP.SATFINITE.E5M2.F32.PACK_AB_MERGE_C R2, R12, R13, RZ ;  /* 0x0000000d0c02723e */ /* 0x004fc600048060ff */
[----:B------:R-:W2:Y:S04]  /*928d0*/  LDL.LU R58, [R1+0x1758] ;  /* 0x00175800013a7983 */ /* 0x000ea80000300800 */
[----:B------:R-:W-:Y:S01]  /*928e0*/  STL [R1+0x194], R2 ;  /* 0x0001940201007387 */ /* 0x000fe20000100800 */
[----:B---3--:R-:W-:-:S03]  /*928f0*/  F2FP.SATFINITE.E5M2.F32.PACK_AB_MERGE_C R0, R6, R7, RZ ;  /* 0x000000070600723e */ /* 0x008fc600048060ff */
        /* <DEDUP_REMOVED lines=48> */
[----:B---3--:R-:W-:Y:S02]  /*92c00*/  F2FP.SATFINITE.E5M2.F32.PACK_AB_MERGE_C R9, R9, R61, RZ ;  /* 0x0000003d0909723e */ /* 0x008fe400048060ff */
[----:B----4-:R-:W-:-:S03]  /*92c10*/  F2FP.SATFINITE.E5M2.F32.PACK_AB_MERGE_C R3, R8, R50, RZ ;  /* 0x000000320803723e */ /* 0x010fc600048060ff */
[----:B------:R-:W-:Y:S01]  /*92c20*/  STL [R1+0xac], R9 ;  /* 0x0000ac0901007387 */ /* 0x000fe20000100800 */
        /* <DEDUP_REMOVED lines=9> */
[----:B------:R-:W-:-:S05]  /*92cc0*/  F2FP.SATFINITE.E5M2.F32.PACK_AB_MERGE_C R0, R0, R51, RZ ;  /* 0x000000330000723e */ /* 0x000fca00048060ff */
        /* <DEDUP_REMOVED lines=11> */
[----:B------:R-:W-:Y:S04]  /*92d80*/  STL [R1+0x3c54], R57 ;  /* 0x003c543901007387 */ /* 0x000fe80000100800 */
[----:B------:R0:W-:Y:S01]  /*92d90*/  STL [R1+0x164], R0 ;  /* 0x0001640001007387 */ /* 0x0001e20000100800 */
[----:B------:R-:W-:Y:S02]  /*92da0*/  F2FP.SATFINITE.E5M2.F32.PACK_AB_MERGE_C R54, R24, R25, RZ ;  /* 0x000000191836723e */ /* 0x000fe400048060ff */
[----:B0-----:R-:W-:-:S03]  /*92db0*/  F2FP.SATFINITE.E5M2.F32.PACK_AB_MERGE_C R0, R26, R27, RZ ;  /* 0x0000001b1a00723e */ /* 0x001fc600048060ff */
[----:B------:R-:W-:Y:S01]  /*92dc0*/  STL [R1+0x3c58], R54 ;  /* 0x003c583601007387 */ /* 0x000fe20000100800 */
[----:B------:R-:W-:-:S03]  /*92dd0*/  F2FP.SATFINITE.E5M2.F32.PACK_AB_MERGE_C R53, R22, R23, RZ ;  /* 0x000000171635723e */ /* 0x000fc600048060ff */
[----:B------:R0:W-:Y:S01]  /*92de0*/  STL [R1+0x154], R0 ;  /* 0x0001540001007387 */ /* 0x0001e20000100800 */
[----:B------:R-:W-:-:S03]  /*92df0*/  F2FP.SATFINITE.E5M2.F32.PACK_AB_MERGE_C R47, R20, R21, RZ ;  /* 0x00000015142f723e */ /* 0x000fc600048060ff */
[----:B------:R-:W-:Y:S01]  /*92e00*/  STL [R1+0x3c5c], R53 ;  /* 0x003c5c3501007387 */ /* 0x000fe20000100800 */
[----:B------:R-:W-:-:S03]  /*92e10*/  F2FP.SATFINITE.E5M2.F32.PACK_AB_MERGE_C R48, R18, R19, RZ ;  /* 0x000000131230723e */ /* 0x000fc600048060ff */
[----:B------:R-:W-:Y:S01]  /*92e20*/  STL [R1+0x3c60], R47 ;  /* 0x003c602f01007387 */ /* 0x000fe20000100800 */
[----:B------:R-:W-:-:S03]  /*92e30*/  F2FP.SATFINITE.E5M2.F32.PACK_AB_MERGE_C R44, R16, R17, RZ ;  /* 0x00000011102c723e */ /* 0x000fc600048060ff */
[----:B------:R-:W-:Y:S04]  /*92e40*/  STL [R1+0x3c64], R48 ;  /* 0x003c643001007387 */ /* 0x000fe80000100800 */
[----:B------:R-:W-:Y:S01]  /*92e50*/  STL [R1+0x3c68], R44 ;  /* 0x003c682c01007387 */ /* 0x000fe20000100800 */
[----:B0-----:R-:W-:Y:S02]  /*92e60*/  F2FP.SATFINITE.E5M2.F32.PACK_AB_MERGE_C R0, R14, R15, RZ ;  /* 0x0000000f0e00723e */ /* 0x001fe400048060ff */
[----:B------:R-:W-:-:S05]  /*92e70*/  F2FP.SATFINITE.E5M2.F32.PACK_AB_MERGE_C R41, R12, R13, RZ ;  /* 0x0000000d0c29723e */ /* 0x000fca00048060ff */
[----:B------:R-:W-:Y:S04]  /*92e80*/  STL [R1+0x3c6c], R41 ;  /* 0x003c6c2901007387 */ /* 0x000fe80000100800 */
[----:B------:R0:W-:Y:S04]  /*92e90*/  STL [R1+0x14c], R0 ;  /* 0x00014c0001007387 */ /* 0x0001e80000100800 */
[----:B------:R-:W2:Y:S04]  /*92ea0*/  LDL.LU R61, [R1+0x1690] ;  /* 0x00169000013d7983 */ /* 0x000ea80000300800 */
[----:B------:R-:W2:Y:S01]  /*92eb0*/  LDL.LU R38, [R1+0x1694] ;  /* 0x0016940001267983 */ /* 0x000ea20000300800 */
[----:B0-----:R-:W-:-:S05]  /*92ec0*/  F2FP.SATFINITE.E5M2.F32.PACK_AB_MERGE_C R0, R6, R7, RZ ;  /* 0x000000070600723e */ /* 0x001fca00048060ff */
        /* <DEDUP_REMOVED lines=43> */
[----:B------:R-:W-:Y:S04]  /*93180*/  STL [R1+0x3c7c], R28 ;  /* 0x003c7c1c01007387 */ /* 0x000fe80000100800 */
[----:B------:R-:W-:Y:S01]  /*93190*/  STL [R1+0x3c80], R27 ;  /* 0x003c801b01007387 */ /* 0x000fe20000100800 */
[----:B------:R-:W-:Y:S02]  /*931a0*/  F2FP.SATFINITE.E5M2.F32.PACK_AB_MERGE_C R2, R11, R32, RZ ;  /* 0x000000200b02723e */ /* 0x000fe400048060ff */
[----:B------:R-:W-:-:S05]  /*931b0*/  F2FP.SATFINITE.E5M2.F32.PACK_AB_MERGE_C R26, R26, R10, RZ ;  /* 0x0000000a1a1a723e */ /* 0x000fca00048060ff */
[----:B------:R-:W-:Y:S04]  /*931c0*/  STL [R1+0x3c84], R26 ;  /* 0x003c841a01007387 */ /* 0x000fe80000100800 */
[----:B------:R0:W-:Y:S01]  /*931d0*/  STL [R1+0x130], R2 ;  /* 0x0001300201007387 */ /* 0x0001e20000100800 */
[----:B------:R-:W-:Y:S02]  /*931e0*/  F2FP.SATFINITE.E5M2.F32.PACK_AB_MERGE_C R24, R24, R4, RZ ;  /* 0x000000041818723e */ /* 0x000fe400048060ff */
[----:B0-----:R-:W-:-:S03]  /*931f0*/  F2FP.SATFINITE.E5M2.F32.PACK_AB_MERGE_C R2, R35, R33, RZ ;  /* 0x000000212302723e */ /* 0x001fc600048060ff */
        /* <DEDUP_REMOVED lines=16> */
[----:B------:R-:W-:Y:S04]  /*93300*/  STL [R1+0x3ca0], R19 ;  /* 0x003ca01301007387 */ /* 0x000fe80000100800 */
[----:B------:R0:W-:Y:S04]  /*93310*/  STL [R1+0x6c], R0 ;  /* 0x00006c0001007387 */ /* 0x0001e80000100800 */
[----:B------:R-:W2:Y:S04]  /*93320*/  LDL.LU R29, [R1+0x1600] ;  /* 0x00160000011d7983 */ /* 0x000ea80000300800 */
        /* <DEDUP_REMOVED lines=50> */
[----:B------:R-:W-:Y:S01]  /*93650*/  STL [R1+0x3ca4], R18 ;  /* 0x003ca41201007387 */ /* 0x000fe20000100800 */
[----:B--2---:R-:W-:-:S02]  /*93660*/  F2FP.SATFINITE.E5M2.F32.PACK_AB_MERGE_C R16, R16, R29, RZ ;  /* 0x0000001d1010723e */ /* 0x004fc400048060ff */
[----:B---3--:R-:W-:-:S03]  /*93670*/  F2FP.SATFINITE.E5M2.F32.PACK_AB_MERGE_C R17, R17, R37, RZ ;  /* 0x000000251111723e */ /* 0x008fc600048060ff */
[----:B------:R-:W-:Y:S01]  /*93680*/  STL [R1+0x3ca8], R16 ;  /* 0x003ca81001007387 */ /* 0x000fe20000100800 */
[----:B----4-:R-:W-:-:S03]  /*93690*/  F2FP.SATFINITE.E5M2.F32.PACK_AB_MERGE_C R15, R15, R38, RZ ;  /* 0x000000260f0f723e */ /* 0x010fc600048060ff */
[----:B------:R-:W-:Y:S04]  /*936a0*/  STL [R1+0x3cac], R17 ;  /* 0x003cac1101007387 */ /* 0x000fe80000100800 */
[----:B------:R0:W-:Y:S01]  /*936b0*/  STL [R1+0x3cb0], R15 ;  /* 0x003cb00f01007387 */ /* 0x0001e20000100800 */
[----:B------:R-:W-:Y:S02]  /*936c0*/  F2FP.SATFINITE.E5M2.F32.PACK_AB_MERGE_C R14, R14, R48, RZ ;  /* 0x000000300e0e723e */ /* 0x000fe400048060ff */
[----:B0-----:R-:W-:-:S03]  /*936d0*/  F2FP.SATFINITE.E5M2.F32.PACK_AB_MERGE_C R15, R44, R41, RZ ;  /* 0x000000292c0f723e */ /* 0x001fc600048060ff */
[----:B------:R0:W-:Y:S04]  /*936e0*/  STL [R1+0x3cb4], R14 ;  /* 0x003cb40e01007387 */ /* 0x0001e80000100800 */
[----:B------:R-:W-:Y:S01]  /*936f0*/  STL [R1+0x1c], R15 ;  /* 0x00001c0f01007387 */ /* 0x000fe20000100800 */
[----:B0-----:R-:W-:Y:S02]  /*93700*/  F2FP.SATFINITE.E5M2.F32.PACK_AB_MERGE_C R14, R53, R47, RZ ;  /* 0x0000002f350e723e */ /* 0x001fe400048060ff */
[----:B------:R-:W-:Y:S02]  /*93710*/  F2FP.SATFINITE.E5M2.F32.PACK_AB_MERGE_C R13, R13, R54, RZ ;  /* 0x000000360d0d723e */ /* 0x000fe400048060ff */
[----:B------:R-:W-:-:S03]  /*93720*/  F2FP.SATFINITE.E5M2.F32.PACK_AB_MERGE_C R12, R12, R57, RZ ;  /* 0x000000390c0c723e */ /* 0x000fc600048060ff */
[----:B------:R-:W-:Y:S04]  /*93730*/  STL [R1+0x3cb8], R13 ;  /* 0x003cb80d01007387 */ /* 0x000fe80000100800 */
        /* <DEDUP_REMOVED lines=31> */
[----:B------:R-:W-:Y:S01]  /*93930*/  STL [R1+0xa68], R3 ;  /* 0x000a680301007387 */ /* 0x000fe20000100800 */
[----:B---3--:R-:W-:-:S03]  /*93940*/  F2FP.SATFINITE.E5M2.F32.PACK_AB_MERGE_C R2, R5, R4, RZ ;  /* 0x000000040502723e */ /* 0x008fc600048060ff */
[----:B0-----:R-:W2:Y:S04]  /*93950*/  LDL.LU R6, [R1+0x155c] ;  /* 0x00155c0001067983 */ /* 0x001ea80000300800 */
[----:B------:R-:W-:Y:S04]  /*93960*/  STL [R1+0xa64], R2 ;  /* 0x000a640201007387 */ /* 0x000fe80000100800 */
[----:B------:R-:W3:Y:S01]  /*93970*/  LDL.LU R7, [R1+0x1540] ;  /* 0x0015400001077983 */ /* 0x000ee20000300800 */
[----:B------:R-:W-:-:S05]  /*93980*/  F2FP.SATFINITE.E5M2.F32.PACK_AB_MERGE_C R0, R0, R51, RZ ;  /* 0x000000330000723e */ /* 0x000fca00048060ff */
        /* <DEDUP_REMOVED lines=62> */
[----:B--2---:R-:W-:-:S03]  /*93d70*/  F2FP.SATFINITE.E5M2.F32.PACK_AB_MERGE_C R6, R6, R7, RZ ;  /* 0x000000070606723e */ /* 0x004fc600048060ff */
[----:B------:R-:W2:Y:S04]  /*93d80*/  LDL.LU R7, [R1+0x3cd0] ;  /* 0x003cd00001077983 */ /* 0x000ea80000300800 */
[----:B------:R3:W-:Y:S02]  /*93d90*/  STL [R1+0xa78], R6 ;  /* 0x000a780601007387 */ /* 0x0007e40000100800 */
[----:B---3--:R-:W-:Y:S02]  /*93da0*/  F2FP.SATFINITE.E5M2.F32.PACK_AB_MERGE_C R6, R17, R15, RZ ;  /* 0x0000000f1106723e */ /* 0x008fe400048060ff */
[----:B----4-:R-:W-:Y:S02]  /*93db0*/  F2FP.SATFINITE.E5M2.F32.PACK_AB_MERGE_C R3, R31, R3, RZ ;  /* 0x000000031f03723e */ /* 0x010fe400048060ff */
[----:B--2---:R-:W-:-:S02]  /*93dc0*/  F2FP.SATFINITE.E5M2.F32.PACK_AB_MERGE_C R12, R12, R7, RZ ;  /* 0x000000070c0c723e */ /* 0x004fc400048060ff */
[----:B------:R-:W-:-:S03]  /*93dd0*/  F2FP.SATFINITE.E5M2.F32.PACK_AB_MERGE_C R7, R14, R13, RZ ;  /* 0x0000000d0e07723e */ /* 0x000fc600048060ff */
[----:B------:R0:W-:Y:S04]  /*93de0*/  STL [R1+0xa90], R12 ;  /* 0x000a900c01007387 */ /* 0x0001e80000100800 */
        /* <DEDUP_REMOVED lines=24> */
[----:B------:R-:W-:Y:S01]  /*93f70*/  STL [R1+0xb44], R7 ;  /* 0x000b440701007387 */ /* 0x000fe20000100800 */
        /* <DEDUP_REMOVED lines=26> */
[----:B------:R-:W-:Y:S04]  /*94120*/  STL [R1+0xbd0], R3 ;  /* 0x000bd00301007387 */ /* 0x000fe80000100800 */
        /* <DEDUP_REMOVED lines=195> */
[----:B----4-:R-:W-:-:S03]  /*94d60*/  F2FP.SATFINITE.E5M2.F32.PACK_AB_MERGE_C R14, R14, R13, RZ ;  /* 0x0000000d0e0e723e */ /* 0x010fc600048060ff */
[----:B0-----:R-:W4:Y:S01]  /*94d70*/  LDL.LU R6, [R1+0x3cc4] ;  /* 0x003cc40001067983 */ /* 0x001f220000300800 */
[----:B---3--:R-:W-:Y:S02]  /*94d80*/  F2FP.SATFINITE.E5M2.F32.PACK_AB_MERGE_C R17, R17, R15, RZ ;  /* 0x0000000f1111723e */ /* 0x008fe400048060ff */
[----:B------:R-:W-:Y:S02]  /*94d90*/  F2FP.SATFINITE.E5M2.F32.PACK_AB_MERGE_C R18, R18, R16, RZ ;  /* 0x000000101212723e */ /* 0x000fe400048060ff */
[----:B------:R-:W-:Y:S02]  /*94da0*/  F2FP.SATFINITE.E5M2.F32.PACK_AB_MERGE_C R20, R20, R19, RZ ;  /* 0x000000131414723e */ /* 0x000fe400048060ff */
[----:B------:R-:W-:Y:S02]  /*94db0*/  F2FP.SATFINITE.E5M2.F32.PACK_AB_MERGE_C R22, R22, R21, RZ ;  /* 0x000000151616723e */ /* 0x000fe400048060ff */
[----:B------:R-:W-:Y:S02]  /*94dc0*/  F2FP.SATFINITE.E5M2.F32.PACK_AB_MERGE_C R25, R25, R23, RZ ;  /* 0x000000171919723e */ /* 0x000fe400048060ff */
[----:B------:R-:W-:-:S02]  /*94dd0*/  F2FP.SATFINITE.E5M2.F32.PACK_AB_MERGE_C R26, R26, R24, RZ ;  /* 0x000000181a1a723e */ /* 0x000fc400048060ff */
[----:B------:R-:W-:Y:S02]  /*94de0*/  F2FP.SATFINITE.E5M2.F32.PACK_AB_MERGE_C R28, R28, R27, RZ ;  /* 0x0000001b1c1c723e */ /* 0x000fe400048060ff */
        /* <DEDUP_REMOVED lines=10> */
[----:B--2---:R-:W-:-:S02]  /*94e90*/  F2FP.SATFINITE.E5M2.F32.PACK_AB_MERGE_C R12, R12, R7, RZ ;  /* 0x000000070c0c723e */ /* 0x004fc400048060ff */
[----:B------:R-:W2:Y:S04]  /*94ea0*/  LDL.LU R7, [R1+0x3cc0] ;  /* 0x003cc00001077983 */ /* 0x000ea80000300800 */
[----:B------:R0:W-:Y:S04]  /*94eb0*/  STL [R1+0x9fc], R12 ;  /* 0x0009fc0c01007387 */ /* 0x0001e80000100800 */
[----:B0-----:R-:W3:Y:S04]  /*94ec0*/  LDL.LU R12, [R1+0x3cbc] ;  /* 0x003cbc00010c7983 */ /* 0x001ee80000300800 */
[----:B------:R-:W2:Y:S04]  /*94ed0*/  LDL.LU R13, [R1+0x3cb8] ;  /* 0x003cb800010d7983 */ /* 0x000ea80000300800 */
[----:B------:R0:W-:Y:S04]  /*94ee0*/  STL [R1+0x9f8], R14 ;  /* 0x0009f80e01007387 */ /* 0x0001e80000100800 */
[----:B0-----:R-:W2:Y:S04]  /*94ef0*/  LDL.LU R14, [R1+0x3cb4] ;  /* 0x003cb400010e7983 */ /* 0x001ea80000300800 */
        /* <DEDUP_REMOVED lines=30> */
[----:B------:R-:W-:Y:S04]  /*950e0*/  STL [R1+0xaac], R53 ;  /* 0x000aac3501007387 */ /* 0x000fe80000100800 */
[----:B------:R-:W-:Y:S04]  /*950f0*/  STL [R1+0xaa8], R47 ;  /* 0x000aa82f01007387 */ /* 0x000fe80000100800 */
[----:B------:R0:W-:Y:S04]  /*95100*/  STL [R1+0xabc], R2 ;  /* 0x000abc0201007387 */ /* 0x0001e80000100800 */
[----:B------:R-:W-:Y:S04]  /*95110*/  STL [R1+0xab8], R31 ;  /* 0x000ab81f01007387 */ /* 0x000fe80000100800 */
[----:B------:R1:W-:Y:S01]  /*95120*/  STL [R1+0xad8], R3 ;  /* 0x000ad80301007387 */ /* 0x0003e20000100800 */
[----:B0-----:R-:W-:-:S05]  /*95130*/  F2FP.SATFINITE.E5M2.F32.PACK_AB_MERGE_C R2, R42, R40, RZ ;  /* 0x000000282a02723e */ /* 0x001fca00048060ff */
[----:B------:R0:W-:Y:S01]  /*95140*/  STL [R1+0xad4], R2 ;  /* 0x000ad40201007387 */ /* 0x0001e20000100800 */
[----:B-1----:R-:W-:-:S03]  /*95150*/  F2FP.SATFINITE.E5M2.F32.PACK_AB_MERGE_C R3, R49, R46, RZ ;  /* 0x0000002e3103723e */ /* 0x002fc600048060ff */
[----:B------:R1:W-:Y:S04]  /*95160*/  STL [R1+0xae8], R30 ;  /* 0x000ae81e01007387 */ /* 0x0003e80000100800 */
[----:B------:R4:W-:Y:S01]  /*95170*/  STL [R1+0xae4], R3 ;  /* 0x000ae40301007387 */ /* 0x0009e20000100800 */
[----:B0-----:R-:W-:Y:S02]  /*95180*/  F2FP.SATFINITE.E5M2.F32.PACK_AB_MERGE_C R2, R56, R52, RZ ;  /* 0x000000343802723e */ /* 0x001fe400048060ff */
[----:B-1----:R-:W-:-:S03]  /*95190*/  F2FP.SATFINITE.E5M2.F32.PACK_AB_MERGE_C R30, R59, R55, RZ ;  /* 0x000000373b1e723e */ /* 0x002fc600048060ff */
[----:B------:R0:W-:Y:S01]  /*951a0*/  STL [R1+0xaf0], R2 ;  /* 0x000af00201007387 */ /* 0x0001e20000100800 */
[----:B----4-:R-:W-:-:S03]  /*951b0*/  F2FP.SATFINITE.E5M2.F32.PACK_AB_MERGE_C R3, R36, R58, RZ ;  /* 0x0000003a2403723e */ /* 0x010fc600048060ff */
        /* <DEDUP_REMOVED lines=12> */
[----:B------:R-:W4:Y:S01]  /*95280*/  LDL.LU R32, [R1+0x310] ;  /* 0x0003100001207983 */ /* 0x000f220000300800 */
[----:B0-----:R-:W-:-:S03]  /*95290*/  F2FP.SATFINITE.E5M2.F32.PACK_AB_MERGE_C R2, R0, R51, RZ ;  /* 0x000000330002723e */ /* 0x001fc600048060ff */
[----:B------:R-:W-:Y:S04]  /*952a0*/  STL [R1+0xb40], R3 ;  /* 0x000b400301007387 */ /* 0x000fe80000100800 */
[----:B------:R-:W4:Y:S04]  /*952b0*/  LDL.LU R0, [R1+0x314] ;  /* 0x0003140001007983 */ /* 0x000f280000300800 */
[----:B------:R0:W-:Y:S04]  /*952c0*/  STL [R1+0xb3c], R2 ;  /* 0x000b3c0201007387 */ /* 0x0001e80000100800 */
        /* <DEDUP_REMOVED lines=32> */
[----:B----4-:R-:W-:-:S05]  /*954d0*/  F2FP.SATFINITE.E5M2.F32.PACK_AB_MERGE_C R0, R0, R32, RZ ;  /* 0x000000200000723e */ /* 0x010fca00048060ff */
[----:B------:R0:W-:Y:S04]  /*954e0*/  STL [R1+0xb50], R0 ;  /* 0x000b500001007387 */ /* 0x0001e80000100800 */
[----:B------:R-:W4:Y:S01]  /*954f0*/  LDL.LU R32, [R1+0x48] ;  /* 0x0000480001207983 */ /* 0x000f220000300800 */
[----:B--2---:R-:W-:-:S03]  /*95500*/  F2FP.SATFINITE.E5M2.F32.PACK_AB_MERGE_C R8, R5, R4, RZ ;  /* 0x000000040508723e */ /* 0x004fc600048060ff */
[----:B0-----:R-:W4:Y:S04]  /*95510*/  LDL.LU R0, [R1+0x4c] ;  /* 0x00004c0001007983 */ /* 0x001f280000300800 */
[----:B------:R-:W2:Y:S04]  /*95520*/  LDL.LU R4, [R1+0x30] ;  /* 0x0000300001047983 */ /* 0x000ea80000300800 */
[----:B------:R-:W2:Y:S01]  /*95530*/  LDL.LU R5, [R1+0x34] ;  /* 0x0000340001057983 */ /* 0x000ea20000300800 */
[----:B---3--:R-:W-:-:S03]  /*95540*/  F2FP.SATFINITE.E5M2.F32.PACK_AB_MERGE_C R53, R53, R47, RZ ;  /* 0x0000002f3535723e */ /* 0x008fc600048060ff */
[----:B------:R0:W-:Y:S01]  /*95550*/  STL [R1+0xb4c], R8 ;  /* 0x000b4c0801007387 */ /* 0x0001e20000100800 */
[----:B------:R-:W-:-:S03]  /*95560*/  F2FP.SATFINITE.E5M2.F32.PACK_AB_MERGE_C R33, R33, R10, RZ ;  /* 0x0000000a2121723e */ /* 0x000fc600048060ff */
[----:B0-----:R-:W3:Y:S01]  /*95570*/  LDL.LU R8, [R1+0x38] ;  /* 0x0000380001087983 */ /* 0x001ee20000300800 */
[----:B------:R-:W-:-:S03]  /*95580*/  F2FP.SATFINITE.E5M2.F32.PACK_AB_MERGE_C R57, R57, R54, RZ ;  /* 0x000000363939723e */ /* 0x000fc600048060ff */
[----:B------:R-:W3:Y:S04]  /*95590*/  LDL.LU R34, [R1+0x3c] ;  /* 0x00003c0001227983 */ /* 0x000ee80000300800 */
[----:B------:R-:W3:Y:S04]  /*955a0*/  LDL.LU R47, [R1+0x3c60] ;  /* 0x003c6000012f7983 */ /* 0x000ee80000300800 */
[----:B------:R0:W-:Y:S01]  /*955b0*/  STL [R1+0xb68], R53 ;  /* 0x000b683501007387 */ /* 0x0001e20000100800 */
[----:B------:R-:W-:Y:S02]  /*955c0*/  F2FP.SATFINITE.E5M2.F32.PACK_AB_MERGE_C R2, R2, R60, RZ ;  /* 0x0000003c0202723e */ /* 0x000fe400048060ff */
[----:B------:R-:W-:Y:S01]  /*955d0*/  F2FP.SATFINITE.E5M2.F32.PACK_AB_MERGE_C R51, R51, R3, RZ ;  /* 0x000000033333723e */ /* 0x000fe200048060ff */
[----:B0-----:R-:W3:Y:S04]  /*955e0*/  LDL.LU R53, [R1+0x3c5c] ;  /* 0x003c5c0001357983 */ /* 0x001ee80000300800 */
[----:B------:R-:W3:Y:S04]  /*955f0*/  LDL.LU R10, [R1+0x3a8] ;  /* 0x0003a800010a7983 */ /* 0x000ee80000300800 */
[----:B------:R0:W-:Y:S01]  /*95600*/  STL [R1+0xb64], R33 ;  /* 0x000b642101007387 */ /* 0x0001e20000100800 */
[----:B------:R-:W-:-:S03]  /*95610*/  F2FP.SATFINITE.E5M2.F32.PACK_AB_MERGE_C R30, R30, R31, RZ ;  /* 0x0000001f1e1e723e */ /* 0x000fc600048060ff */
        /* <DEDUP_REMOVED lines=12> */
[----:B0-----:R-:W3:Y:S04]  /*956e0*/  LDL R51, [R1+0x24] ;  /* 0x0000240001337983 */ /* 0x001ee80000100800 */
        /* <DEDUP_REMOVED lines=25> */
[----:B------:R0:W-:Y:S04]  /*95880*/  STL [R1+0xbc8], R58 ;  /* 0x000bc83a01007387 */ /* 0x0001e80000100800 */
        /* <DEDUP_REMOVED lines=9> */
[----:B0-----:R-:W3:Y:S01]  /*95920*/  LDL.LU R50, [R1+0x3c00] ;  /* 0x003c000001327983 */ /* 0x001ee20000300800 */
[----:B----4-:R-:W-:-:S03]  /*95930*/  F2FP.SATFINITE.E5M2.F32.PACK_AB_MERGE_C R0, R0, R32, RZ ;  /* 0x000000200000723e */ /* 0x010fc600048060ff */
[----:B------:R-:W4:Y:S01]  /*95940*/  LDL.LU R32, [R1+0xa4] ;  /* 0x0000a40001207983 */ /* 0x000f220000300800 */
[----:B--2---:R-:W-:-:S03]  /*95950*/  F2FP.SATFINITE.E5M2.F32.PACK_AB_MERGE_C R5, R5, R4, RZ ;  /* 0x000000040505723e */ /* 0x004fc600048060ff */
[----:B------:R-:W-:Y:S04]  /*95960*/  STL [R1+0xbf0], R0 ;  /* 0x000bf00001007387 */ /* 0x000fe80000100800 */
[----:B------:R-:W2:Y:S04]  /*95970*/  LDL.LU R4, [R1+0x3bfc] ;  /* 0x003bfc0001047983 */ /* 0x000ea80000300800 */
[----:B------:R0:W-:Y:S04]  /*95980*/  STL [R1+0xc0c], R5 ;  /* 0x000c0c0501007387 */ /* 0x0001e80000100800 */
[----:B0-----:R-:W4:Y:S01]  /*95990*/  LDL.LU R5, [R1+0x3bf8] ;  /* 0x003bf80001057983 */ /* 0x001f220000300800 */
[----:B---3--:R-:W-:-:S05]  /*959a0*/  F2FP.SATFINITE.E5M2.F32.PACK_AB_MERGE_C R8, R34, R8, RZ ;  /* 0x000000082208723e */ /* 0x008fca00048060ff */
[----:B------:R0:W-:Y:S01]  /*959b0*/  STL [R1+0xc08], R8 ;  /* 0x000c080801007387 */ /* 0x0001e20000100800 */
[----:B------:R-:W-:-:S05]  /*959c0*/  LOP3.LUT R34, R10, 0xffff, RZ, 0xc0, !PT ;  /* 0x0000ffff0a227812 */ /* 0x000fca00078ec0ff */
[----:B------:R-:W-:Y:S01]  /*959d0*/  STL [R1+0x3c], R34 ;  /* 0x00003c2201007387 */ /* 0x000fe20000100800 */
[----:B------:R-:W-:Y:S02]  /*959e0*/  LOP3.LUT R10, R33, 0xffff, RZ, 0xc0, !PT ;  /* 0x0000ffff210a7812 */ /* 0x000fe400078ec0ff */
[----:B0-----:R-:W-:Y:S02]  /*959f0*/  LOP3.LUT R8, R3, 0xffff, RZ, 0xc0, !PT ;  /* 0x0000ffff03087812 */ /* 0x001fe400078ec0ff */
[----:B------:R-:W-:-:S03]  /*95a00*/  LOP3.LUT R3, R2, 0xffff, RZ, 0xc0, !PT ;  /* 0x0000ffff02037812 */ /* 0x000fc600078ec0ff */
[----:B------:R0:W-:Y:S01]  /*95a10*/  STL [R1+0x40], R8 ;  /* 0x0000400801007387 */ /* 0x0001e20000100800 */
[----:B------:R-:W-:-:S03]  /*95a20*/  PRMT R2, R8, 0x3340, R1 ;  /* 0x0000334008027816 */ /* 0x000fc60000000001 */
[----:B------:R-:W-:Y:S01]  /*95a30*/  STL [R1+0x4c], R10 ;  /* 0x00004c0a01007387 */ /* 0x000fe20000100800 */
[----:B------:R-:W-:-:S03]  /*95a40*/  VIADD R0, R51, 0xab ;  /* 0x000000ab33007836 */ /* 0x000fc60000000000 */
[----:B------:R-:W-:Y:S02]  /*95a50*/  STL [R1+0x74], R3 ;  /* 0x0000740301007387 */ /* 0x000fe40000100800 */
[----:B------:R-:W-:Y:S01]  /*95a60*/  ISETP.GE.AND P1, PT, R0, UR45, PT ;  /* 0x0000002d00007c0c */ /* 0x000fe2000bf26270 */
[----:B------:R-:W-:Y:S01]  /*95a70*/  VIADD R0, R51, 0xaa ;  /* 0x000000aa33007836 */ /* 0x000fe20000000000 */
[----:B0-----:R-:W3:Y:S01]  /*95a80*/  LDL.LU R8, [R1+0x3bf4] ;  /* 0x003bf40001087983 */ /* 0x001ee20000300800 */
[----:B------:R-:W-:Y:S01]  /*95a90*/  LOP3.LUT R31, R31, 0xffff, RZ, 0xc0, !PT ;  /* 0x0000ffff1f1f7812 */ /* 0x000fe200078ec0ff */
[----:B------:R-:W0:Y:S02]  /*95aa0*/  LDCU UR45, c[0x0][0x3b8] ;  /* 0x00007700ff2d77ac */ /* 0x000e240008000800 */
[----:B------:R-:W-:Y:S02]  /*95ab0*/  ISETP.GE.AND P0, PT, R0, UR47, PT ;  /* 0x0000002f00007c0c */ /* 0x000fe4000bf06270 */
[----:B--2---:R-:W-:Y:S01]  /*95ac0*/  LOP3.LUT R33, R4, 0xffff, RZ, 0xc0, !PT ;  /* 0x0000ffff04217812 */ /* 0x004fe200078ec0ff */
[----:B------:R-:W1:Y:S01]  /*95ad0*/  LDCU UR47, c[0x0][0x3b8] ;  /* 0x00007700ff2f77ac */ /* 0x000e620008000800 */
[----:B----4-:R-:W-:-:S04]  /*95ae0*/  LOP3.LUT R5, R5, 0xffff, RZ, 0xc0, !PT ;  /* 0x0000ffff05057812 */ /* 0x010fc800078ec0ff */
[----:B------:R-:W-:Y:S01]  /*95af0*/  PRMT R4, R34, 0x3340, R5 ;  /* 0x0000334022047816 */ /* 0x000fe20000000005 */
[----:B------:R2:W-:Y:S04]  /*95b00*/  STL [R1+0x30], R5 ;  /* 0x0000300501007387 */ /* 0x0005e80000100800 */
[----:B------:R-:W4:Y:S01]  /*95b10*/  LDL.LU R34, [R1+0x3bf0] ;  /* 0x003bf00001227983 */ /* 0x000f220000300800 */
[----:B------:R-:W-:-:S03]  /*95b20*/  PRMT R4, R4, 0x5410, R2 ;  /* 0x0000541004047816 */ /* 0x000fc60000000002 */
[----:B------:R0:W-:Y:S01]  /*95b30*/  STL [R1+0x48], R33 ;  /* 0x0000482101007387 */ /* 0x0001e20000100800 */
[----:B--2---:R-:W-:-:S03]  /*95b40*/  PRMT R5, R10, 0x3340, R33 ;  /* 0x000033400a057816 */ /* 0x004fc60000000021 */
[----:B------:R-:W2:Y:S04]  /*95b50*/  LDL.LU R10, [R1+0x1e8] ;  /* 0x0001e800010a7983 */ /* 0x000ea80000300800 */
[----:B0-----:R-:W2:Y:S04]  /*95b60*/  LDL.LU R33, [R1+0xcc] ;  /* 0x0000cc0001217983 */ /* 0x001ea80000300800 */
[----:B------:R-:W2:Y:S04]  /*95b70*/  LDL.LU R0, [R1+0x2b4] ;  /* 0x0002b40001007983 */ /* 0x000ea80000300800 */
[----:B------:R-:W3:Y:S01]  /*95b80*/  LDL.LU R2, [R1+0x2b8] ;  /* 0x0002b80001027983 */ /* 0x000ee20000300800 */
[----:B------:R-:W-:-:S02]  /*95b90*/  PRMT R3, R3, 0x3340, R1 ;  /* 0x0000334003037816 */ /* 0x000fc40000000001 */
[----:B------:R-:W-:Y:S01]  /*95ba0*/  LOP3.LUT R35, R35, 0xffff, RZ, 0xc0, !PT ;  /* 0x0000ffff23237812 */ /* 0x000fe200078ec0ff */
[----:B------:R3:W-:Y:S01]  /*95bb0*/  STL [R1+0xd7c], R4 ;  /* 0x000d7c0401007387 */ /* 0x0007e20000100800 */
[----:B------:R-:W-:Y:S02]  /*95bc0*/  PRMT R3, R5, 0x5410, R3 ;  /* 0x0000541005037816 */ /* 0x000fe40000000003 */
[----:B------:R-:W-:Y:S02]  /*95bd0*/  LOP3.LUT R11, R11, 0xffff, RZ, 0xc0, !PT ;  /* 0x0000ffff0b0b7812 */ /* 0x000fe400078ec0ff */
[----:B------:R-:W-:Y:S01]  /*95be0*/  LOP3.LUT R32, R32, 0xffff, RZ, 0xc0, !PT ;  /* 0x0000ffff20207812 */ /* 0x000fe200078ec0ff */
[----:B------:R0:W-:Y:S04]  /*95bf0*/  STL [R1+0xd78], R3 ;  /* 0x000d780301007387 */ /* 0x0001e80000100800 */
[----:B------:R-:W-:Y:S01]  /*95c00*/  STL [R1+0x70], R35 ;  /* 0x0000702301007387 */ /* 0x000fe20000100800 */
[----:B--2---:R-:W-:-:S02]  /*95c10*/  LOP3.LUT R5, R0, 0xffff, RZ, 0xc0, !PT ;  /* 0x0000ffff00057812 */ /* 0x004fc400078ec0ff */
[----:B---3--:R-:W-:Y:S02]  /*95c20*/  LOP3.LUT R4, R2, 0xffff, RZ, 0xc0, !PT ;  /* 0x0000ffff02047812 */ /* 0x008fe400078ec0ff */
[----:B------:R-:W-:-:S03]  /*95c30*/  LOP3.LUT R0, R7, 0xffff, RZ, 0xc0, !PT ;  /* 0x0000ffff07007812 */ /* 0x000fc600078ec0ff */
[----:B------:R2:W-:Y:S04]  /*95c40*/  STL [R1+0x34], R4 ;  /* 0x0000340401007387 */ /* 0x0005e80000100800 */
[----:B------:R-:W-:Y:S01]  /*95c50*/  STL [R1+0x58], R5 ;  /* 0x0000580501007387 */ /* 0x000fe20000100800 */
[----:B------:R-:W-:-:S03]  /*95c60*/  LOP3.LUT R2, R6, 0xffff, RZ, 0xc0, !PT ;  /* 0x0000ffff06027812 */ /* 0x000fc600078ec0ff */
[----:B------:R-:W-:Y:S04]  /*95c70*/  STL [R1+0x5c], R11 ;  /* 0x00005c0b01007387 */ /* 0x000fe80000100800 */
[----:B------:R-:W-:Y:S04]  /*95c80*/  STL [R1+0x38], R32 ;  /* 0x0000382001007387 */ /* 0x000fe80000100800 */
[----:B------:R-:W3:Y:S04]  /*95c90*/  LDL.LU R7, [R1+0xc4] ;  /* 0x0000c40001077983 */ /* 0x000ee80000300800 */
[----:B------:R1:W-:Y:S04]  /*95ca0*/  STL [R1+0x44], R0 ;  /* 0x0000440001007387 */ /* 0x0003e80000100800 */
[----:B------:R-:W3:Y:S01]  /*95cb0*/  LDL.LU R6, [R1+0xa0] ;  /* 0x0000a00001067983 */ /* 0x000ee20000300800 */
[----:B0-----:R-:W-:-:S02]  /*95cc0*/  LOP3.LUT R3, R30, 0xffff, RZ, 0xc0, !PT ;  /* 0x0000ffff1e037812 */ /* 0x001fc400078ec0ff */
[----:B--2---:R-:W-:Y:S02]  /*95cd0*/  PRMT R4, R4, 0x3340, R32 ;  /* 0x0000334004047816 */ /* 0x004fe40000000020 */
[--C-:B-1----:R-:W-:Y:S01]  /*95ce0*/  PRMT R0, R0, 0x3340, R1.reuse ;  /* 0x0000334000007816 */ /* 0x102fe20000000001 */
[----:B------:R0:W-:Y:S04]  /*95cf0*/  STL [R1+0xd34], R2 ;  /* 0x000d340201007387 */ /* 0x0001e80000100800 */
[----:B------:R1:W-:Y:S04]  /*95d00*/  STL [R1+0x90], R3 ;  /* 0x0000900301007387 */ /* 0x0003e80000100800 */
[----:B------:R-:W2:Y:S01]  /*95d10*/  LDL.LU R32, [R1+0x3bec] ;  /* 0x003bec0001207983 */ /* 0x000ea20000300800 */
[----:B0-----:R-:W-:-:S02]  /*95d20*/  PRMT R2, R2, 0x3340, R1 ;  /* 0x0000334002027816 */ /* 0x001fc40000000001 */
[----:B---3--:R-:W-:Y:S02]  /*95d30*/  LOP3.LUT R30, R6, 0xffff, RZ, 0xc0, !PT ;  /* 0x0000ffff061e7812 */ /* 0x008fe400078ec0ff */
[----:B------:R-:W-:Y:S02]  /*95d40*/  PRMT R6, R35, 0x3340, R11 ;  /* 0x0000334023067816 */ /* 0x000fe4000000000b */
[----:B------:R-:W-:Y:S01]  /*95d50*/  PRMT R35, R4, 0x5410, R0 ;  /* 0x0000541004237816 */ /* 0x000fe20000000000 */
[----:B------:R-:W3:Y:S01]  /*95d60*/  LDL.LU R11, [R1+0x3be8] ;  /* 0x003be800010b7983 */ /* 0x000ee20000300800 */
[----:B------:R-:W-:-:S03]  /*95d70*/  PRMT R5, R5, 0x3340, R30 ;  /* 0x0000334005057816 */ /* 0x000fc6000000001e */
[----:B------:R-:W2:Y:S01]  /*95d80*/  LDL.LU R4, [R1+0x418] ;  /* 0x0004180001047983 */ /* 0x000ea20000300800 */
[----:B------:R-:W-:-:S03]  /*95d90*/  PRMT R5, R5, 0x5410, R2 ;  /* 0x0000541005057816 */ /* 0x000fc60000000002 */
[----:B------:R-:W3:Y:S04]  /*95da0*/  LDL.LU R0, [R1+0x2c8] ;  /* 0x0002c80001007983 */ /* 0x000ee80000300800 */
[----:B------:R0:W-:Y:S04]  /*95db0*/  STL [R1+0xd74], R35 ;  /* 0x000d742301007387 */ /* 0x0001e80000100800 */
[----:B------:R-:W4:Y:S01]  /*95dc0*/  LDL.LU R2, [R1+0x2cc] ;  /* 0x0002cc0001027983 */ /* 0x000f220000300800 */
[----:B-1----:R-:W-:-:S03]  /*95dd0*/  PRMT R3, R3, 0x3340, R1 ;  /* 0x0000334003037816 */ /* 0x002fc60000000001 */
[----:B------:R-:W-:Y:S01]  /*95de0*/  STL [R1+0xd70], R5 ;  /* 0x000d700501007387 */ /* 0x000fe20000100800 */
[----:B------:R-:W-:Y:S02]  /*95df0*/  PRMT R3, R6, 0x5410, R3 ;  /* 0x0000541006037816 */ /* 0x000fe40000000003 */
[----:B------:R-:W-:Y:S01]  /*95e00*/  LOP3.LUT R10, R10, 0xffff, RZ, 0xc0, !PT ;  /* 0x0000ffff0a0a7812 */ /* 0x000fe200078ec0ff */
[----:B0-----:R-:W4:Y:S01]  /*95e10*/  LDL.LU R35, [R1+0x210] ;  /* 0x0002100001237983 */ /* 0x001f220000300800 */
[----:B------:R-:W-:-:S03]  /*95e20*/  LOP3.LUT R33, R33, 0xffff, RZ, 0xc0, !PT ;  /* 0x0000ffff21217812 */ /* 0x000fc600078ec0ff */
[----:B------:R0:W-:Y:S01]  /*95e30*/  STL [R1+0xd6c], R3 ;  /* 0x000d6c0301007387 */ /* 0x0001e20000100800 */
[----:B------:R-:W-:Y:S02]  /*95e40*/  LOP3.LUT R7, R7, 0xffff, RZ, 0xc0, !PT ;  /* 0x0000ffff07077812 */ /* 0x000fe400078ec0ff */
[----:B0-----:R-:W-:Y:S02]  /*95e50*/  LOP3.LUT R3, R12, 0xffff, RZ, 0xc0, !PT ;  /* 0x0000ffff0c037812 */ /* 0x001fe400078ec0ff */
[----:B--2---:R-:W-:Y:S02]  /*95e60*/  LOP3.LUT R4, R4, 0xffff, RZ, 0xc0, !PT ;  /* 0x0000ffff04047812 */ /* 0x004fe400078ec0ff */
[----:B---3--:R-:W-:-:S03]  /*95e70*/  LOP3.LUT R6, R0, 0xffff, RZ, 0xc0, !PT ;  /* 0x0000ffff00067812 */ /* 0x008fc600078ec0ff */
[----:B------:R0:W-:Y:S01]  /*95e80*/  STL [R1+0x50], R4 ;  /* 0x0000500401007387 */ /* 0x0001e20000100800 */
[----:B----4-:R-:W-:Y:S02]  /*95e90*/  LOP3.LUT R5, R2, 0xffff, RZ, 0xc0, !PT ;  /* 0x0000ffff02057812 */ /* 0x010fe400078ec0ff */
[----:B------:R-:W-:-:S03]  /*95ea0*/  LOP3.LUT R2, R13, 0xffff, RZ, 0xc0, !PT ;  /* 0x0000ffff0d027812 */ /* 0x000fc600078ec0ff */
[----:B------:R-:W-:Y:S04]  /*95eb0*/  STL [R1+0x7c], R5 ;  /* 0x00007c0501007387 */ /* 0x000fe80000100800 */
[----:B------:R-:W-:Y:S01]  /*95ec0*/  STL [R1+0x54], R10 ;  /* 0x0000540a01007387 */ /* 0x000fe20000100800 */
[----:B------:R-:W-:-:S03]  /*95ed0*/  PRMT R0, R31, 0x3340, R1 ;  /* 0x000033401f007816 */ /* 0x000fc60000000001 */
[----:B------:R1:W-:Y:S01]  /*95ee0*/  STL [R1+0xa4], R6 ;  /* 0x0000a40601007387 */ /* 0x0003e20000100800 */
[----:B0-----:R-:W-:-:S03]  /*95ef0*/  PRMT R4, R4, 0x3340, R10 ;  /* 0x0000334004047816 */ /* 0x001fc6000000000a */
[----:B------:R-:W-:Y:S04]  /*95f00*/  STL [R1+0x78], R33 ;  /* 0x0000782101007387 */ /* 0x000fe80000100800 */
[----:B------:R-:W-:Y:S04]  /*95f10*/  STL [R1+0xa0], R2 ;  /* 0x0000a00201007387 */ /* 0x000fe80000100800 */
[----:B------:R0:W-:Y:S01]  /*95f20*/  STL [R1+0x3b78], R31 ;  /* 0x003b781f01007387 */ /* 0x0001e20000100800 */
[----:B-1----:R-:W-:-:S03]  /*95f30*/  PRMT R6, R6, 0x3340, R7 ;  /* 0x0000334006067816 */ /* 0x002fc60000000007 */
[----:B------:R-:W-:Y:S01]  /*95f40*/  STL [R1+0xd20], R3 ;  /* 0x000d200301007387 */ /* 0x000fe20000100800 */
[----:B------:R-:W-:-:S03]  /*95f50*/  PRMT R5, R5, 0x3340, R33 ;  /* 0x0000334005057816 */ /* 0x000fc60000000021 */
[----:B0-----:R-:W2:Y:S04]  /*95f60*/  LDL.LU R31, [R1+0x1fc] ;  /* 0x0001fc00011f7983 */ /* 0x001ea80000300800 */
[----:B------:R0:W-:Y:S01]  /*95f70*/  STL [R1+0x9c], R7 ;  /* 0x00009c0701007387 */ /* 0x0001e20000100800 */
[----:B------:R-:W-:-:S03]  /*95f80*/  PRMT R2, R2, 0x3340, R1 ;  /* 0x0000334002027816 */ /* 0x000fc60000000001 */
[----:B------:R-:W3:Y:S04]  /*95f90*/  LDL.LU R10, [R1+0x3be4] ;  /* 0x003be400010a7983 */ /* 0x000ee80000300800 */
[----:B------:R-:W4:Y:S01]  /*95fa0*/  LDL.LU R33, [R1+0x3be0] ;  /* 0x003be00001217983 */ /* 0x000f220000300800 */
[----:B0-----:R-:W-:-:S03]  /*95fb0*/  PRMT R7, R4, 0x5410, R0 ;  /* 0x0000541004077816 */ /* 0x001fc60000000000 */
[----:B------:R-:W3:Y:S04]  /*95fc0*/  LDL.LU R4, [R1+0x444] ;  /* 0x0004440001047983 */ /* 0x000ee80000300800 */
[----:B------:R-:W4:Y:S04]  /*95fd0*/  LDL.LU R0, [R1+0xf0] ;  /* 0x0000f00001007983 */ /* 0x000f280000300800 */
[----:B------:R0:W-:Y:S04]  /*95fe0*/  STL [R1+0xd68], R7 ;  /* 0x000d680701007387 */ /* 0x0001e80000100800 */
[----:B------:R-:W4:Y:S04]  /*95ff0*/  LDL.LU R12, [R1+0x320] ;  /* 0x00032000010c7983 */ /* 0x000f280000300800 */
[----:B------:R-:W4:Y:S01]  /*96000*/  LDL.LU R13, [R1+0x224] ;  /* 0x00022400010d7983 */ /* 0x000f220000300800 */
[----:B0-----:R-:W-:-:S03]  /*96010*/  PRMT R7, R5, 0x5410, R2 ;  /* 0x0000541005077816 */ /* 0x001fc60000000002 */
[----:B------:R-:W4:Y:S04]  /*96020*/  LDL.LU R5, [R1+0x440] ;  /* 0x0004400001057983 */ /* 0x000f280000300800 */
[----:B------:R-:W4:Y:S01]  /*96030*/  LDL.LU R2, [R1+0x2f8] ;  /* 0x0002f80001027983 */ /* 0x000f220000300800 */
[----:B------:R-:W-:-:S04]  /*96040*/  PRMT R3, R3, 0x3340, R1 ;  /* 0x0000334003037816 */ /* 0x000fc80000000001 */
[----:B------:R-:W-:Y:S01]  /*96050*/  PRMT R3, R6, 0x5410, R3 ;  /* 0x0000541006037816 */ /* 0x000fe20000000003 */
[----:B------:R0:W-:Y:S01]  /*96060*/  STL [R1+0xd64], R7 ;  /* 0x000d640701007387 */ /* 0x0001e20000100800 */
[----:B------:R-:W-:Y:S02]  /*96070*/  LOP3.LUT R35, R35, 0xffff, RZ, 0xc0, !PT ;  /* 0x0000ffff23237812 */ /* 0x000fe400078ec0ff */
[----:B------:R-:W-:Y:S01]  /*96080*/  LOP3.LUT R40, R40, 0xffff, RZ, 0xc0, !PT ;  /* 0x0000ffff28287812 */ /* 0x000fe200078ec0ff */
[----:B0-----:R-:W4:Y:S04]  /*96090*/  LDL.LU R7, [R1+0x220] ;  /* 0x0002200001077983 */ /* 0x001f280000300800 */
[----:B------:R0:W-:Y:S02]  /*960a0*/  STL [R1+0xd60], R3 ;  /* 0x000d600301007387 */ /* 0x0001e40000100800 */
[----:B0-----:R-:W-:-:S02]  /*960b0*/  LOP3.LUT R3, R14, 0xffff, RZ, 0xc0, !PT ;  /* 0x0000ffff0e037812 */ /* 0x001fc400078ec0ff */
[----:B--2---:R-:W-:Y:S02]  /*960c0*/  LOP3.LUT R31, R31, 0xffff, RZ, 0xc0, !PT ;  /* 0x0000ffff1f1f7812 */ /* 0x004fe400078ec0ff */
[----:B---3--:R-:W-:-:S05]  /*960d0*/  LOP3.LUT R4, R4, 0xffff, RZ, 0xc0, !PT ;  /* 0x0000ffff04047812 */ /* 0x008fca00078ec0ff */
[----:B------:R0:W-:Y:S01]  /*960e0*/  STL [R1+0x98], R4 ;  /* 0x0000980401007387 */ /* 0x0001e20000100800 */
[----:B----4-:R-:W-:Y:S02]  /*960f0*/  LOP3.LUT R5, R5, 0xffff, RZ, 0xc0, !PT ;  /* 0x0000ffff05057812 */ /* 0x010fe400078ec0ff */
[----:B------:R-:W-:-:S03]  /*96100*/  LOP3.LUT R6, R2, 0xffff, RZ, 0xc0, !PT ;  /* 0x0000ffff02067812 */ /* 0x000fc600078ec0ff */
[----:B------:R1:W-:Y:S01]  /*96110*/  STL [R1+0xb8], R5 ;  /* 0x0000b80501007387 */ /* 0x0003e20000100800 */
[----:B------:R-:W-:Y:S02]  /*96120*/  LOP3.LUT R2, R39, 0xffff, RZ, 0xc0, !PT ;  /* 0x0000ffff27027812 */ /* 0x000fe400078ec0ff */
[----:B------:R-:W-:Y:S01]  /*96130*/  LOP3.LUT R39, R0, 0xffff, RZ, 0xc0, !PT ;  /* 0x0000ffff00277812 */ /* 0x000fe200078ec0ff */
[----:B------:R-:W-:Y:S01]  /*96140*/  STL [R1+0x94], R35 ;  /* 0x0000942301007387 */ /* 0x000fe20000100800 */
[----:B0-----:R-:W-:Y:S02]  /*96150*/  PRMT R4, R4, 0x3340, R35 ;  /* 0x0000334004047816 */ /* 0x001fe40000000023 */
[----:B------:R-:W-:Y:S01]  /*96160*/  PRMT R0, R40, 0x3340, R1 ;  /* 0x0000334028007816 */ /* 0x000fe20000000001 */
[----:B------:R-:W-:Y:S01]  /*96170*/  STL [R1+0xb4], R6 ;  /* 0x0000b40601007387 */ /* 0x000fe20000100800 */
[----:B-1----:R-:W-:-:S03]  /*96180*/  PRMT R5, R5, 0x3340, R31 ;  /* 0x0000334005057816 */ /* 0x002fc6000000001f */
[----:B------:R0:W-:Y:S04]  /*96190*/  STL [R1+0xb0], R31 ;  /* 0x0000b01f01007387 */ /* 0x0001e80000100800 */
[----:B------:R-:W2:Y:S04]  /*961a0*/  LDL.LU R14, [R1+0xfc] ;  /* 0x0000fc00010e7983 */ /* 0x000ea80000300800 */
[----:B------:R1:W-:Y:S01]  /*961b0*/  STL [R1+0xd0], R2 ;  /* 0x0000d00201007387 */ /* 0x0003e20000100800 */
[----:B0-----:R-:W-:-:S03]  /*961c0*/  PRMT R31, R4, 0x5410, R0 ;  /* 0x00005410041f7816 */ /* 0x001fc60000000000 */
[----:B------:R0:W-:Y:S04]  /*961d0*/  STL [R1+0xcc], R3 ;  /* 0x0000cc0301007387 */ /* 0x0001e80000100800 */
[----:B------:R-:W3:Y:S04]  /*961e0*/  LDL.LU R4, [R1+0x464] ;  /* 0x0004640001047983 */ /* 0x000ee80000300800 */
[----:B------:R-:W4:Y:S01]  /*961f0*/  LDL.LU R0, [R1+0x460] ;  /* 0x0004600001007983 */ /* 0x000f220000300800 */
[--C-:B-1----:R-:W-:Y:S02]  /*96200*/  PRMT R2, R2, 0x3340, R1.reuse ;  /* 0x0000334002027816 */ /* 0x102fe40000000001 */
[----:B0-----:R-:W-:-:S02]  /*96210*/  PRMT R3, R3, 0x3340, R1 ;  /* 0x0000334003037816 */ /* 0x001fc40000000001 */
[----:B------:R-:W-:Y:S02]  /*96220*/  PRMT R6, R6, 0x3340, R39 ;  /* 0x0000334006067816 */ /* 0x000fe40000000027 */
[----:B------:R-:W-:Y:S01]  /*96230*/  PRMT R5, R5, 0x5410, R2 ;  /* 0x0000541005057816 */ /* 0x000fe20000000002 */
[----:B------:R0:W-:Y:S01]  /*96240*/  STL [R1+0xd5c], R31 ;  /* 0x000d5c1f01007387 */ /* 0x0001e20000100800 */
[----:B------:R-:W-:-:S03]  /*96250*/  PRMT R2, R6, 0x5410, R3 ;  /* 0x0000541006027816 */ /* 0x000fc60000000003 */
[----:B------:R-:W2:Y:S01]  /*96260*/  LDL.LU R35, [R1+0x234] ;  /* 0x0002340001237983 */ /* 0x000ea20000300800 */
[----:B------:R-:W-:-:S03]  /*96270*/  LOP3.LUT R13, R13, 0xffff, RZ, 0xc0, !PT ;  /* 0x0000ffff0d0d7812 */ /* 0x000fc600078ec0ff */
[----:B------:R-:W-:Y:S01]  /*96280*/  STL [R1+0xd58], R5 ;  /* 0x000d580501007387 */ /* 0x000fe20000100800 */
[----:B------:R-:W-:-:S03]  /*96290*/  LOP3.LUT R6, R12, 0xffff, RZ, 0xc0, !PT ;  /* 0x0000ffff0c067812 */ /* 0x000fc600078ec0ff */
[----:B0-----:R-:W2:Y:S01]  /*962a0*/  LDL.LU R31, [R1+0x22c] ;  /* 0x00022c00011f7983 */ /* 0x001ea20000300800 */
[----:B------:R-:W-:-:S03]  /*962b0*/  LOP3.LUT R12, R7, 0xffff, RZ, 0xc0, !PT ;  /* 0x0000ffff070c7812 */ /* 0x000fc600078ec0ff */
[----:B------:R0:W-:Y:S01]  /*962c0*/  STL [R1+0xd54], R2 ;  /* 0x000d540201007387 */ /* 0x0001e20000100800 */
[----:B------:R-:W-:Y:S02]  /*962d0*/  LOP3.LUT R42, R42, 0xffff, RZ, 0xc0, !PT ;  /* 0x0000ffff2a2a7812 */ /* 0x000fe400078ec0ff */
[----:B------:R-:W-:Y:S02]  /*962e0*/  LOP3.LUT R3, R15, 0xffff, RZ, 0xc0, !PT ;  /* 0x0000ffff0f037812 */ /* 0x000fe400078ec0ff */
[----:B0-----:R-:W-:Y:S02]  /*962f0*/  PRMT R2, R42, 0x3340, R1 ;  /* 0x000033402a027816 */ /* 0x001fe40000000001 */
[----:B---3--:R-:W-:Y:S02]  /*96300*/  LOP3.LUT R4, R4, 0xffff, RZ, 0xc0, !PT ;  /* 0x0000ffff04047812 */ /* 0x008fe400078ec0ff */
[----:B----4-:R-:W-:-:S03]  /*96310*/  LOP3.LUT R5, R0, 0xffff, RZ, 0xc0, !PT ;  /* 0x0000ffff00057812 */ /* 0x010fc600078ec0ff */
[----:B------:R0:W-:Y:S01]  /*96320*/  STL [R1+0xc4], R4 ;  /* 0x0000c40401007387 */ /* 0x0001e20000100800 */
[----:B------:R-:W-:-:S03]  /*96330*/  LOP3.LUT R0, R43, 0xffff, RZ, 0xc0, !PT ;  /* 0x0000ffff2b007812 */ /* 0x000fc600078ec0ff */
[----:B------:R1:W-:Y:S04]  /*96340*/  STL [R1+0xd8], R5 ;  /* 0x0000d80501007387 */ /* 0x0003e80000100800 */
[----:B------:R-:W-:Y:S04]  /*96350*/  STL [R1+0xbc], R13 ;  /* 0x0000bc0d01007387 */ /* 0x000fe80000100800 */
[----:B------:R-:W3:Y:S01]  /*96360*/  LDL.LU R7, [R1+0x10c] ;  /* 0x00010c0001077983 */ /* 0x000ee20000300800 */
[----:B0-----:R-:W-:-:S03]  /*96370*/  PRMT R4, R4, 0x3340, R13 ;  /* 0x0000334004047816 */ /* 0x001fc6000000000d */
[----:B------:R-:W-:Y:S04]  /*96380*/  STL [R1+0xf0], R6 ;  /* 0x0000f00601007387 */ /* 0x000fe80000100800 */
[----:B------:R-:W-:Y:S04]  /*96390*/  STL [R1+0xd4], R12 ;  /* 0x0000d40c01007387 */ /* 0x000fe80000100800 */
[----:B------:R0:W-:Y:S01]  /*963a0*/  STL [R1+0xdc], R0 ;  /* 0x0000dc0001007387 */ /* 0x0001e20000100800 */
[----:B-1----:R-:W-:-:S03]  /*963b0*/  PRMT R5, R5, 0x3340, R12 ;  /* 0x0000334005057816 */ /* 0x002fc6000000000c */
[----:B------:R-:W-:Y:S01]  /*963c0*/  STL [R1+0x18c], R3 ;  /* 0x00018c0301007387 */ /* 0x000fe20000100800 */
[----:B0-----:R-:W-:-:S04]  /*963d0*/  PRMT R0, R0, 0x3340, R1 ;  /* 0x0000334000007816 */ /* 0x001fc80000000001 */
[----:B------:R-:W-:Y:S02]  /*963e0*/  PRMT R12, R4, 0x5410, R0 ;  /* 0x00005410040c7816 */ /* 0x000fe40000000000 */
[----:B------:R-:W4:Y:S01]  /*963f0*/  LDL.LU R4, [R1+0x484] ;  /* 0x0004840001047983 */ /* 0x000f220000300800 */
[----:B------:R-:W-:-:S03]  /*96400*/  PRMT R5, R5, 0x5410, R2 ;  /* 0x0000541005057816 */ /* 0x000fc60000000002 */
[----:B------:R-:W3:Y:S04]  /*96410*/  LDL.LU R0, [R1+0x330] ;  /* 0x0003300001007983 */ /* 0x000ee80000300800 */
[----:B------:R0:W-:Y:S04]  /*96420*/  STL [R1+0xd50], R12 ;  /* 0x000d500c01007387 */ /* 0x0001e80000100800 */
[----:B0-----:R-:W3:Y:S04]  /*96430*/  LDL.LU R12, [R1+0x4a4] ;  /* 0x0004a400010c7983 */ /* 0x001ee80000300800 */
[----:B------:R-:W3:Y:S01]  /*96440*/  LDL.LU R2, [R1+0x480] ;  /* 0x0004800001027983 */ /* 0x000ee20000300800 */
[----:B--2---:R-:W-:-:S02]  /*96450*/  LOP3.LUT R43, R14, 0xffff, RZ, 0xc0, !PT ;  /* 0x0000ffff0e2b7812 */ /* 0x004fc400078ec0ff */
[----:B------:R-:W-:Y:S01]  /*96460*/  PRMT R3, R3, 0x3340, R1 ;  /* 0x0000334003037816 */ /* 0x000fe20000000001 */
[----:B------:R-:W2:Y:S01]  /*96470*/  LDL.LU R15, [R1+0x338] ;  /* 0x00033800010f7983 */ /* 0x000ea20000300800 */
[----:B------:R-:W-:-:S03]  /*96480*/  PRMT R6, R6, 0x3340, R43 ;  /* 0x0000334006067816 */ /* 0x000fc6000000002b */
[----:B------:R-:W-:Y:S01]  /*96490*/  STL [R1+0xd4c], R5 ;  /* 0x000d4c0501007387 */ /* 0x000fe20000100800 */
[----:B------:R-:W-:Y:S02]  /*964a0*/  PRMT R3, R6, 0x5410, R3 ;  /* 0x0000541006037816 */ /* 0x000fe40000000003 */
[----:B------:R-:W-:Y:S01]  /*964b0*/  LOP3.LUT R35, R35, 0xffff, RZ, 0xc0, !PT ;  /* 0x0000ffff23237812 */ /* 0x000fe200078ec0ff */
[----:B------:R-:W2:Y:S01]  /*964c0*/  LDL.LU R14, [R1+0x248] ;  /* 0x00024800010e7983 */ /* 0x000ea20000300800 */
[----:B------:R-:W-:-:S03]  /*964d0*/  LOP3.LUT R31, R31, 0xffff, RZ, 0xc0, !PT ;  /* 0x0000ffff1f1f7812 */ /* 0x000fc600078ec0ff */
[----:B------:R-:W2:Y:S04]  /*964e0*/  LDL.LU R13, [R1+0x244] ;  /* 0x00024400010d7983 */ /* 0x000ea80000300800 */
[----:B------:R0:W-:Y:S02]  /*964f0*/  STL [R1+0xd48], R3 ;  /* 0x000d480301007387 */ /* 0x0001e40000100800 */
[----:B0-----:R-:W-:Y:S02]  /*96500*/  LOP3.LUT R3, R16, 0xffff, RZ, 0xc0, !PT ;  /* 0x0000ffff10037812 */ /* 0x001fe400078ec0ff */
[----:B----4-:R-:W-:Y:S02]  /*96510*/  LOP3.LUT R4, R4, 0xffff, RZ, 0xc0, !PT ;  /* 0x0000ffff04047812 */ /* 0x010fe400078ec0ff */
[----:B---3--:R-:W-:-:S03]  /*96520*/  LOP3.LUT R6, R0, 0xffff, RZ, 0xc0, !PT ;  /* 0x0000ffff00067812 */ /* 0x008fc600078ec0ff */
[----:B------:R0:W-:Y:S01]  /*96530*/  STL [R1+0xfc], R4 ;  /* 0x0000fc0401007387 */ /* 0x0001e20000100800 */
[----:B------:R-:W-:-:S05]  /*96540*/  LOP3.LUT R5, R2, 0xffff, RZ, 0xc0, !PT ;  /* 0x0000ffff02057812 */ /* 0x000fca00078ec0ff */
[----:B------:R-:W-:Y:S04]  /*96550*/  STL [R1+0x188], R5 ;  /* 0x0001880501007387 */ /* 0x000fe80000100800 */
[----:B------:R-:W-:Y:S01]  /*96560*/  STL [R1+0x180], R35 ;  /* 0x0001802301007387 */ /* 0x000fe20000100800 */
[----:B------:R-:W-:-:S03]  /*96570*/  LOP3.LUT R2, R45, 0xffff, RZ, 0xc0, !PT ;  /* 0x0000ffff2d027812 */ /* 0x000fc600078ec0ff */
[----:B------:R-:W-:Y:S04]  /*96580*/  STL [R1+0x1fc], R6 ;  /* 0x0001fc0601007387 */ /* 0x000fe80000100800 */
[----:B------:R-:W-:Y:S04]  /*96590*/  STL [R1+0x184], R31 ;  /* 0x0001841f01007387 */ /* 0x000fe80000100800 */
[----:B------:R-:W3:Y:S04]  /*965a0*/  LDL.LU R16, [R1+0x4a0] ;  /* 0x0004a00001107983 */ /* 0x000ee80000300800 */
[----:B------:R1:W-:Y:S04]  /*965b0*/  STL [R1+0x1e8], R2 ;  /* 0x0001e80201007387 */ /* 0x0003e80000100800 */
[----:B------:R-:W4:Y:S01]  /*965c0*/  LDL.LU R45, [R1+0x118] ;  /* 0x00011800012d7983 */ /* 0x000f220000300800 */
[----:B------:R-:W-:-:S02]  /*965d0*/  LOP3.LUT R46, R46, 0xffff, RZ, 0xc0, !PT ;  /* 0x0000ffff2e2e7812 */ /* 0x000fc400078ec0ff */
[----:B------:R-:W-:Y:S02]  /*965e0*/  LOP3.LUT R7, R7, 0xffff, RZ, 0xc0, !PT ;  /* 0x0000ffff07077812 */ /* 0x000fe400078ec0ff */
[----:B------:R-:W-:Y:S02]  /*965f0*/  PRMT R0, R46, 0x3340, R1 ;  /* 0x000033402e007816 */ /* 0x000fe40000000001 */
[----:B0-----:R-:W-:Y:S01]  /*96600*/  PRMT R4, R4, 0x3340, R35 ;  /* 0x0000334004047816 */ /* 0x001fe20000000023 */
[----:B------:R0:W-:Y:S01]  /*96610*/  STL [R1+0x20c], R3 ;  /* 0x00020c0301007387 */ /* 0x0001e20000100800 */
[----:B-1----:R-:W-:Y:S02]  /*96620*/  PRMT R2, R2, 0x3340, R1 ;  /* 0x0000334002027816 */ /* 0x002fe40000000001 */
[----:B------:R-:W-:Y:S01]  /*96630*/  PRMT R0, R4, 0x5410, R0 ;  /* 0x0000541004007816 */ /* 0x000fe20000000000 */
[----:B------:R1:W-:Y:S01]  /*96640*/  STL [R1+0x1e4], R7 ;  /* 0x0001e40701007387 */ /* 0x0003e20000100800 */
[----:B------:R-:W-:-:S02]  /*96650*/  PRMT R5, R5, 0x3340, R31 ;  /* 0x0000334005057816 */ /* 0x000fc4000000001f */
[----:B------:R-:W-:Y:S01]  /*96660*/  PRMT R6, R6, 0x3340, R7 ;  /* 0x0000334006067816 */ /* 0x000fe20000000007 */
[----:B------:R-:W4:Y:S01]  /*96670*/  LDL.LU R35, [R1+0x3bdc] ;  /* 0x003bdc0001237983 */ /* 0x000f220000300800 */
[----:B0-----:R-:W-:Y:S02]  /*96680*/  PRMT R3, R3, 0x3340, R1 ;  /* 0x0000334003037816 */ /* 0x001fe40000000001 */
[----:B------:R-:W-:Y:S01]  /*96690*/  PRMT R2, R5, 0x5410, R2 ;  /* 0x0000541005027816 */ /* 0x000fe20000000002 */
[----:B-1----:R-:W4:Y:S04]  /*966a0*/  LDL.LU R7, [R1+0x4c8] ;  /* 0x0004c80001077983 */ /* 0x002f280000300800 */
[----:B------:R-:W4:Y:S01]  /*966b0*/  LDL.LU R31, [R1+0x354] ;  /* 0x00035400011f7983 */ /* 0x000f220000300800 */
[----:B------:R-:W-:-:S03]  /*966c0*/  LOP3.LUT R5, R12, 0xffff, RZ, 0xc0, !PT ;  /* 0x0000ffff0c057812 */ /* 0x000fc600078ec0ff */
[----:B------:R0:W-:Y:S01]  /*966d0*/  STL [R1+0xd44], R0 ;  /* 0x000d440001007387 */ /* 0x0001e20000100800 */
[----:B--2---:R-:W-:-:S03]  /*966e0*/  LOP3.LUT R4, R15, 0xffff, RZ, 0xc0, !PT ;  /* 0x0000ffff0f047812 */ /* 0x004fc600078ec0ff */
[----:B------:R-:W-:Y:S01]  /*966f0*/  STL [R1+0xd40], R2 ;  /* 0x000d400201007387 */ /* 0x000fe20000100800 */
[----:B0-----:R-:W-:Y:S02]  /*96700*/  PRMT R0, R6, 0x5410, R3 ;  /* 0x0000541006007816 */ /* 0x001fe40000000003 */
[----:B------:R-:W-:-:S03]  /*96710*/  LOP3.LUT R15, R14, 0xffff, RZ, 0xc0, !PT ;  /* 0x0000ffff0e0f7812 */ /* 0x000fc600078ec0ff */
[----:B------:R0:W-:Y:S01]  /*96720*/  STL [R1+0xd3c], R0 ;  /* 0x000d3c0001007387 */ /* 0x0001e20000100800 */
[----:B------:R-:W-:-:S03]  /*96730*/  LOP3.LUT R14, R13, 0xffff, RZ, 0xc0, !PT ;  /* 0x0000ffff0d0e7812 */ /* 0x000fc600078ec0ff */
[----:B------:R-:W2:Y:S04]  /*96740*/  LDL.LU R12, [R1+0x12c] ;  /* 0x00012c00010c7983 */ /* 0x000ea80000300800 */
[----:B------:R-:W-:Y:S01]  /*96750*/  STL [R1+0x208], R5 ;  /* 0x0002080501007387 */ /* 0x000fe20000100800 */
[----:B0-----:R-:W-:-:S03]  /*96760*/  LOP3.LUT R0, R17, 0xffff, RZ, 0xc0, !PT ;  /* 0x0000ffff11007812 */ /* 0x001fc600078ec0ff */
[----:B------:R0:W-:Y:S01]  /*96770*/  STL [R1+0x10c], R4 ;  /* 0x00010c0401007387 */ /* 0x0001e20000100800 */
[----:B------:R-:W-:Y:S02]  /*96780*/  LOP3.LUT R2, R52, 0xffff, RZ, 0xc0, !PT ;  /* 0x0000ffff34027812 */ /* 0x000fe400078ec0ff */
[----:B------:R-:W-:Y:S02]  /*96790*/  LOP3.LUT R3, R49, 0xffff, RZ, 0xc0, !PT ;  /* 0x0000ffff31037812 */ /* 0x000fe400078ec0ff */
[----:B---3--:R-:W-:-:S05]  /*967a0*/  LOP3.LUT R6, R16, 0xffff, RZ, 0xc0, !PT ;  /* 0x0000ffff10067812 */ /* 0x008fca00078ec0ff */
[----:B------:R-:W-:Y:S01]  /*967b0*/  STL [R1+0x2c8], R6 ;  /* 0x0002c80601007387 */ /* 0x000fe20000100800 */
[----:B----4-:R-:W-:-:S03]  /*967c0*/  LOP3.LUT R45, R45, 0xffff, RZ, 0xc0, !PT ;  /* 0x0000ffff2d2d7812 */ /* 0x010fc600078ec0ff */
[----:B------:R-:W3:Y:S04]  /*967d0*/  LDL.LU R13, [R1+0x128] ;  /* 0x00012800010d7983 */ /* 0x000ee80000300800 */
[----:B------:R-:W-:Y:S01]  /*967e0*/  STL [R1+0x204], R15 ;  /* 0x0002040f01007387 */ /* 0x000fe20000100800 */
[----:B0-----:R-:W-:-:S03]  /*967f0*/  PRMT R4, R4, 0x3340, R45 ;  /* 0x0000334004047816 */ /* 0x001fc6000000002d */
[----:B------:R-:W-:Y:S04]  /*96800*/  STL [R1+0x2b4], R14 ;  /* 0x0002b40e01007387 */ /* 0x000fe80000100800 */
[----:B------:R0:W-:Y:S04]  /*96810*/  STL [R1+0xcfc], R0 ;  /* 0x000cfc0001007387 */ /* 0x0001e80000100800 */
[----:B------:R-:W4:Y:S01]  /*96820*/  LDL.LU R49, [R1+0x25c] ;  /* 0x00025c0001317983 */ /* 0x000f220000300800 */
[----:B0-----:R-:W-:-:S03]  /*96830*/  PRMT R0, R0, 0x3340, R1 ;  /* 0x0000334000007816 */ /* 0x001fc60000000001 */
[----:B------:R0:W-:Y:S01]  /*96840*/  STL [R1+0x200], R2 ;  /* 0x0002000201007387 */ /* 0x0001e20000100800 */
[----:B------:R-:W-:-:S03]  /*96850*/  PRMT R4, R4, 0x5410, R0 ;  /* 0x0000541004047816 */ /* 0x000fc60000000000 */
[----:B------:R1:W-:Y:S04]  /*96860*/  STL [R1+0x2d0], R3 ;  /* 0x0002d00301007387 */ /* 0x0003e80000100800 */
[----:B------:R-:W3:Y:S01]  /*96870*/  LDL.LU R0, [R1+0x34c] ;  /* 0x00034c0001007983 */ /* 0x000ee20000300800 */
[----:B------:R-:W-:Y:S02]  /*96880*/  PRMT R5, R5, 0x3340, R15 ;  /* 0x0000334005057816 */ /* 0x000fe4000000000f */
[--C-:B0-----:R-:W-:Y:S02]  /*96890*/  PRMT R2, R2, 0x3340, R1.reuse ;  /* 0x0000334002027816 */ /* 0x101fe40000000001 */
[----:B------:R-:W-:Y:S02]  /*968a0*/  PRMT R6, R6, 0x3340, R14 ;  /* 0x0000334006067816 */ /* 0x000fe4000000000e */
[----:B-1----:R-:W-:Y:S01]  /*968b0*/  PRMT R3, R3, 0x3340, R1 ;  /* 0x0000334003037816 */ /* 0x002fe20000000001 */
[----:B------:R-:W3:Y:S04]  /*968c0*/  LDL.LU R14, [R1+0x4e4] ;  /* 0x0004e400010e7983 */ /* 0x000ee80000300800 */
[----:B------:R0:W-:Y:S01]  /*968d0*/  STL [R1+0xd38], R4 ;  /* 0x000d380401007387 */ /* 0x0001e20000100800 */
[----:B------:R-:W-:-:S03]  /*968e0*/  LOP3.LUT R7, R7, 0xffff, RZ, 0xc0, !PT ;  /* 0x0000ffff07077812 */ /* 0x000fc600078ec0ff */
[----:B------:R-:W3:Y:S01]  /*968f0*/  LDL.LU R17, [R1+0x4d4] ;  /* 0x0004d40001117983 */ /* 0x000ee20000300800 */
[----:B0-----:R-:W-:Y:S02]  /*96900*/  PRMT R4, R5, 0x5410, R2 ;  /* 0x0000541005047816 */ /* 0x001fe40000000002 */
[----:B------:R-:W-:-:S03]  /*96910*/  PRMT R2, R6, 0x5410, R3 ;  /* 0x0000541006027816 */ /* 0x000fc60000000003 */
[----:B------:R-:W-:Y:S01]  /*96920*/  STL [R1+0xd30], R4 ;  /* 0x000d300401007387 */ /* 0x000fe20000100800 */
[----:B------:R-:W-:-:S03]  /*96930*/  LOP3.LUT R52, R31, 0xffff, RZ, 0xc0, !PT ;  /* 0x0000ffff1f347812 */ /* 0x000fc600078ec0ff */
[----:B------:R0:W-:Y:S04]  /*96940*/  STL [R1+0xd2c], R2 ;  /* 0x000d2c0201007387 */ /* 0x0001e80000100800 */
[----:B------:R-:W3:Y:S04]  /*96950*/  LDL.LU R16, [R1+0x384] ;  /* 0x0003840001107983 */ /* 0x000ee80000300800 */
[----:B------:R-:W3:Y:S04]  /*96960*/  LDL.LU R15, [R1+0x268] ;  /* 0x00026800010f7983 */ /* 0x000ee80000300800 */
[----:B------:R-:W-:Y:S01]  /*96970*/  STL [R1+0x2d8], R7 ;  /* 0x0002d80701007387 */ /* 0x000fe20000100800 */
[----:B0-----:R-:W-:-:S03]  /*96980*/  LOP3.LUT R2, R18, 0xffff, RZ, 0xc0, !PT ;  /* 0x0000ffff12027812 */ /* 0x001fc600078ec0ff */
[----:B------:R-:W3:Y:S01]  /*96990*/  LDL.LU R31, [R1+0x260] ;  /* 0x00026000011f7983 */ /* 0x000ee20000300800 */
[----:B----4-:R-:W-:Y:S02]  /*969a0*/  LOP3.LUT R6, R49, 0xffff, RZ, 0xc0, !PT ;  /* 0x0000ffff31067812 */ /* 0x010fe400078ec0ff */
[----:B--2---:R-:W-:Y:S02]  /*969b0*/  LOP3.LUT R49, R12, 0xffff, RZ, 0xc0, !PT ;  /* 0x0000ffff0c317812 */ /* 0x004fe400078ec0ff */
[----:B---3--:R-:W-:Y:S02]  /*969c0*/  LOP3.LUT R12, R13, 0xffff, RZ, 0xc0, !PT ;  /* 0x0000ffff0d0c7812 */ /* 0x008fe400078ec0ff */
[----:B------:R-:W-:Y:S02]  /*969d0*/  LOP3.LUT R5, R0, 0xffff, RZ, 0xc0, !PT ;  /* 0x0000ffff00057812 */ /* 0x000fe400078ec0ff */
[----:B------:R-:W-:-:S03]  /*969e0*/  LOP3.LUT R0, R19, 0xffff, RZ, 0xc0, !PT ;  /* 0x0000ffff13007812 */ /* 0x000fc600078ec0ff */
[----:B------:R-:W-:Y:S04]  /*969f0*/  STL [R1+0x2b8], R5 ;  /* 0x0002b80501007387 */ /* 0x000fe80000100800 */
[----:B------:R-:W-:Y:S04]  /*96a00*/  STL [R1+0x2cc], R6 ;  /* 0x0002cc0601007387 */ /* 0x000fe80000100800 */
[----:B------:R0:W-:Y:S04]  /*96a10*/  STL [R1+0x118], R0 ;  /* 0x0001180001007387 */ /* 0x0001e80000100800 */
[----:B------:R1:W-:Y:S04]  /*96a20*/  STL [R1+0xcec], R2 ;  /* 0x000cec0201007387 */ /* 0x0003e80000100800 */
[----:B------:R-:W2:Y:S01]  /*96a30*/  LDL.LU R13, [R1+0x144] ;  /* 0x00014400010d7983 */ /* 0x000ea20000300800 */
[----:B------:R-:W-:-:S02]  /*96a40*/  LOP3.LUT R3, R55, 0xffff, RZ, 0xc0, !PT ;  /* 0x0000ffff37037812 */ /* 0x000fc400078ec0ff */
[----:B0-----:R-:W-:Y:S02]  /*96a50*/  PRMT R0, R0, 0x3340, R1 ;  /* 0x0000334000007816 */ /* 0x001fe40000000001 */
[----:B------:R-:W-:Y:S01]  /*96a60*/  PRMT R4, R52, 0x3340, R49 ;  /* 0x0000334034047816 */ /* 0x000fe20000000031 */
[----:B------:R0:W-:Y:S01]  /*96a70*/  STL [R1+0x2dc], R3 ;  /* 0x0002dc0301007387 */ /* 0x0001e20000100800 */
[----:B-1----:R-:W-:Y:S02]  /*96a80*/  PRMT R2, R2, 0x3340, R1 ;  /* 0x0000334002027816 */ /* 0x002fe40000000001 */
[----:B------:R-:W-:Y:S02]  /*96a90*/  PRMT R0, R4, 0x5410, R0 ;  /* 0x0000541004007816 */ /* 0x000fe40000000000 */
[----:B------:R-:W-:Y:S01]  /*96aa0*/  PRMT R5, R5, 0x3340, R12 ;  /* 0x0000334005057816 */ /* 0x000fe2000000000c */
[----:B------:R1:W-:Y:S01]  /*96ab0*/  STL [R1+0x12c], R12 ;  /* 0x00012c0c01007387 */ /* 0x0003e20000100800 */
[----:B------:R-:W-:-:S02]  /*96ac0*/  PRMT R6, R7, 0x3340, R6 ;  /* 0x0000334007067816 */ /* 0x000fc40000000006 */
[----:B0-----:R-:W-:Y:S02]  /*96ad0*/  PRMT R3, R3, 0x3340, R1 ;  /* 0x0000334003037816 */ /* 0x001fe40000000001 */
[----:B------:R-:W-:Y:S01]  /*96ae0*/  PRMT R2, R5, 0x5410, R2 ;  /* 0x0000541005027816 */ /* 0x000fe20000000002 */
[----:B-1----:R-:W3:Y:S04]  /*96af0*/  LDL.LU R12, [R1+0x4f8] ;  /* 0x0004f800010c7983 */ /* 0x002ee80000300800 */
[----:B------:R0:W-:Y:S01]  /*96b00*/  STL [R1+0xd28], R0 ;  /* 0x000d280001007387 */ /* 0x0001e20000100800 */
[----:B------:R-:W-:-:S03]  /*96b10*/  LOP3.LUT R14, R14, 0xffff, RZ, 0xc0, !PT ;  /* 0x0000ffff0e0e7812 */ /* 0x000fc600078ec0ff */
[----:B------:R-:W4:Y:S01]  /*96b20*/  LDL.LU R7, [R1+0x4ec] ;  /* 0x0004ec0001077983 */ /* 0x000f220000300800 */
[----:B------:R-:W-:Y:S02]  /*96b30*/  LOP3.LUT R4, R17, 0xffff, RZ, 0xc0, !PT ;  /* 0x0000ffff11047812 */ /* 0x000fe400078ec0ff */
[----:B0-----:R-:W-:Y:S01]  /*96b40*/  PRMT R0, R6, 0x5410, R3 ;  /* 0x0000541006007816 */ /* 0x001fe20000000003 */
[----:B------:R-:W-:Y:S01]  /*96b50*/  STL [R1+0xd24], R2 ;  /* 0x000d240201007387 */ /* 0x000fe20000100800 */
[----:B------:R-:W-:-:S03]  /*96b60*/  LOP3.LUT R5, R16, 0xffff, RZ, 0xc0, !PT ;  /* 0x0000ffff10057812 */ /* 0x000fc600078ec0ff */
[----:B------:R0:W-:Y:S01]  /*96b70*/  STL [R1+0xd1c], R0 ;  /* 0x000d1c0001007387 */ /* 0x0001e20000100800 */
[----:B------:R-:W-:-:S03]  /*96b80*/  LOP3.LUT R16, R31, 0xffff, RZ, 0xc0, !PT ;  /* 0x0000ffff1f107812 */ /* 0x000fc600078ec0ff */
[----:B------:R-:W4:Y:S01]  /*96b90*/  LDL.LU R18, [R1+0x3a4] ;  /* 0x0003a40001127983 */ /* 0x000f220000300800 */
[----:B------:R-:W-:-:S03]  /*96ba0*/  LOP3.LUT R6, R15, 0xffff, RZ, 0xc0, !PT ;  /* 0x0000ffff0f067812 */ /* 0x000fc600078ec0ff */
[----:B------:R-:W4:Y:S01]  /*96bb0*/  LDL.LU R19, [R1+0x27c] ;  /* 0x00027c0001137983 */ /* 0x000f220000300800 */
[----:B0-----:R-:W-:-:S03]  /*96bc0*/  LOP3.LUT R0, R56, 0xffff, RZ, 0xc0, !PT ;  /* 0x0000ffff38007812 */ /* 0x001fc600078ec0ff */
[----:B------:R-:W-:Y:S01]  /*96bd0*/  STL [R1+0x318], R14 ;  /* 0x0003180e01007387 */ /* 0x000fe20000100800 */
[----:B------:R-:W-:-:S03]  /*96be0*/  LOP3.LUT R2, R20, 0xffff, RZ, 0xc0, !PT ;  /* 0x0000ffff14027812 */ /* 0x000fc600078ec0ff */
[----:B------:R-:W4:Y:S04]  /*96bf0*/  LDL.LU R17, [R1+0x274] ;  /* 0x0002740001117983 */ /* 0x000f280000300800 */
[----:B------:R-:W-:Y:S04]  /*96c00*/  STL [R1+0x210], R4 ;  /* 0x0002100401007387 */ /* 0x000fe80000100800 */
[----:B------:R-:W-:Y:S04]  /*96c10*/  STL [R1+0x2d4], R5 ;  /* 0x0002d40501007387 */ /* 0x000fe80000100800 */
[----:B------:R-:W-:Y:S04]  /*96c20*/  STL [R1+0x128], R16 ;  /* 0x0001281001007387 */ /* 0x000fe80000100800 */
[----:B------:R0:W-:Y:S04]  /*96c30*/  STL [R1+0x2f8], R0 ;  /* 0x0002f80001007387 */ /* 0x0001e80000100800 */
[----:B------:R-:W-:Y:S04]  /*96c40*/  STL [R1+0x310], R6 ;  /* 0x0003100601007387 */ /* 0x000fe80000100800 */
[----:B------:R1:W-:Y:S01]  /*96c50*/  STL [R1+0x25c], R2 ;  /* 0x00025c0201007387 */ /* 0x0003e20000100800 */
[----:B--2---:R-:W-:-:S03]  /*96c60*/  LOP3.LUT R15, R13, 0xffff, RZ, 0xc0, !PT ;  /* 0x0000ffff0d0f7812 */ /* 0x004fc600078ec0ff */
[----:B------:R-:W2:Y:S01]  /*96c70*/  LDL.LU R13, [R1+0x158] ;  /* 0x00015800010d7983 */ /* 0x000ea20000300800 */
[----:B------:R-:W-:Y:S02]  /*96c80*/  LOP3.LUT R3, R58, 0xffff, RZ, 0xc0, !PT ;  /* 0x0000ffff3a037812 */ /* 0x000fe400078ec0ff */
[--C-:B0-----:R-:W-:Y:S02]  /*96c90*/  PRMT R0, R0, 0x3340, R1.reuse ;  /* 0x0000334000007816 */ /* 0x101fe40000000001 */
[----:B------:R-:W-:Y:S01]  /*96ca0*/  PRMT R4, R4, 0x3340, R16 ;  /* 0x0000334004047816 */ /* 0x000fe20000000010 */
[----:B------:R0:W-:Y:S01]  /*96cb0*/  STL [R1+0x31c], R3 ;  /* 0x00031c0301007387 */ /* 0x0001e20000100800 */
[----:B-1----:R-:W-:Y:S02]  /*96cc0*/  PRMT R2, R2, 0x3340, R1 ;  /* 0x0000334002027816 */ /* 0x002fe40000000001 */
[----:B------:R-:W-:Y:S02]  /*96cd0*/  PRMT R5, R5, 0x3340, R15 ;  /* 0x0000334005057816 */ /* 0x000fe4000000000f */
[----:B------:R-:W-:Y:S01]  /*96ce0*/  PRMT R0, R4, 0x5410, R0 ;  /* 0x0000541004007816 */ /* 0x000fe20000000000 */
[----:B------:R1:W-:Y:S01]  /*96cf0*/  STL [R1+0x144], R15 ;  /* 0x0001440f01007387 */ /* 0x0003e20000100800 */
[----:B------:R-:W-:-:S02]  /*96d00*/  PRMT R6, R14, 0x3340, R6 ;  /* 0x000033400e067816 */ /* 0x000fc40000000006 */
[----:B0-----:R-:W-:Y:S01]  /*96d10*/  PRMT R3, R3, 0x3340, R1 ;  /* 0x0000334003037816 */ /* 0x001fe20000000001 */
[----:B------:R-:W2:Y:S01]  /*96d20*/  LDL.LU R16, [R1+0x500] ;  /* 0x0005000001107983 */ /* 0x000ea20000300800 */
[----:B------:R-:W-:-:S03]  /*96d30*/  PRMT R2, R5, 0x5410, R2 ;  /* 0x0000541005027816 */ /* 0x000fc60000000002 */
[----:B------:R0:W-:Y:S01]  /*96d40*/  STL [R1+0xd14], R0 ;  /* 0x000d140001007387 */ /* 0x0001e20000100800 */
[----:B---3--:R-:W-:-:S03]  /*96d50*/  LOP3.LUT R12, R12, 0xffff, RZ, 0xc0, !PT ;  /* 0x0000ffff0c0c7812 */ /* 0x008fc600078ec0ff */
[----:B------:R-:W-:Y:S04]  /*96d60*/  STL [R1+0xd10], R2 ;  /* 0x000d100201007387 */ /* 0x000fe80000100800 */
[----:B-1----:R-:W3:Y:S01]  /*96d70*/  LDL.LU R15, [R1+0x3e8] ;  /* 0x0003e800010f7983 */ /* 0x002ee20000300800 */
[----:B0-----:R-:W-:Y:S02]  /*96d80*/  PRMT R0, R6, 0x5410, R3 ;  /* 0x0000541006007816 */ /* 0x001fe40000000003 */
[----:B----4-:R-:W-:-:S03]  /*96d90*/  LOP3.LUT R4, R7, 0xffff, RZ, 0xc0, !PT ;  /* 0x0000ffff07047812 */ /* 0x010fc600078ec0ff */
[----:B------:R0:W-:Y:S04]  /*96da0*/  STL [R1+0xd0c], R0 ;  /* 0x000d0c0001007387 */ /* 0x0001e80000100800 */
[----:B------:R-:W4:Y:S01]  /*96db0*/  LDL.LU R14, [R1+0x3dc] ;  /* 0x0003dc00010e7983 */ /* 0x000f220000300800 */
[----:B------:R-:W-:-:S03]  /*96dc0*/  LOP3.LUT R5, R18, 0xffff, RZ, 0xc0, !PT ;  /* 0x0000ffff12057812 */ /* 0x000fc600078ec0ff */
[----:B------:R-:W4:Y:S01]  /*96dd0*/  LDL.LU R31, [R1+0x280] ;  /* 0x00028000011f7983 */ /* 0x000f220000300800 */
[----:B0-----:R-:W-:-:S03]  /*96de0*/  LOP3.LUT R0, R59, 0xffff, RZ, 0xc0, !PT ;  /* 0x0000ffff3b007812 */ /* 0x001fc600078ec0ff */
[----:B------:R-:W-:Y:S01]  /*96df0*/  STL [R1+0x370], R12 ;  /* 0x0003700c01007387 */ /* 0x000fe20000100800 */
[----:B------:R-:W-:Y:S02]  /*96e00*/  LOP3.LUT R6, R19, 0xffff, RZ, 0xc0, !PT ;  /* 0x0000ffff13067812 */ /* 0x000fe400078ec0ff */
[----:B------:R-:W-:Y:S01]  /*96e10*/  LOP3.LUT R2, R21, 0xffff, RZ, 0xc0, !PT ;  /* 0x0000ffff15027812 */ /* 0x000fe200078ec0ff */
[----:B------:R-:W4:Y:S01]  /*96e20*/  LDL.LU R7, [R1+0x178] ;  /* 0x0001780001077983 */ /* 0x000f220000300800 */
[----:B------:R-:W-:-:S03]  /*96e30*/  LOP3.LUT R17, R17, 0xffff, RZ, 0xc0, !PT ;  /* 0x0000ffff11117812 */ /* 0x000fc600078ec0ff */
[----:B------:R0:W-:Y:S01]  /*96e40*/  STL [R1+0x268], R4 ;  /* 0x0002680401007387 */ /* 0x0001e20000100800 */
[----:B------:R-:W-:-:S03]  /*96e50*/  LOP3.LUT R3, R61, 0xffff, RZ, 0xc0, !PT ;  /* 0x0000ffff3d037812 */ /* 0x000fc600078ec0ff */
[----:B------:R-:W-:Y:S04]  /*96e60*/  STL [R1+0x314], R5 ;  /* 0x0003140501007387 */ /* 0x000fe80000100800 */
[----:B------:R-:W-:Y:S04]  /*96e70*/  STL [R1+0x260], R17 ;  /* 0x0002601101007387 */ /* 0x000fe80000100800 */
[----:B------:R1:W-:Y:S01]  /*96e80*/  STL [R1+0x274], R0 ;  /* 0x0002740001007387 */ /* 0x0003e20000100800 */
[----:B0-----:R-:W-:-:S03]  /*96e90*/  PRMT R4, R4, 0x3340, R17 ;  /* 0x0000334004047816 */ /* 0x001fc60000000011 */
[----:B------:R0:W-:Y:S04]  /*96ea0*/  STL [R1+0x34c], R6 ;  /* 0x00034c0601007387 */ /* 0x0001e80000100800 */
[----:B------:R0:W-:Y:S01]  /*96eb0*/  STL [R1+0x27c], R2 ;  /* 0x00027c0201007387 */ /* 0x0001e20000100800 */
[--C-:B-1----:R-:W-:Y:S02]  /*96ec0*/  PRMT R0, R0, 0x3340, R1.reuse ;  /* 0x0000334000007816 */ /* 0x102fe40000000001 */
[----:B0-----:R-:W-:Y:S02]  /*96ed0*/  PRMT R6, R12, 0x3340, R6 ;  /* 0x000033400c067816 */ /* 0x001fe40000000006 */
[----:B------:R-:W-:Y:S02]  /*96ee0*/  PRMT R4, R4, 0x5410, R0 ;  /* 0x0000541004047816 */ /* 0x000fe40000000000 */
[----:B------:R-:W-:-:S02]  /*96ef0*/  PRMT R2, R2, 0x3340, R1 ;  /* 0x0000334002027816 */ /* 0x000fc40000000001 */
[----:B--2---:R-:W-:Y:S02]  /*96f00*/  LOP3.LUT R61, R13, 0xffff, RZ, 0xc0, !PT ;  /* 0x0000ffff0d3d7812 */ /* 0x004fe400078ec0ff */
[----:B------:R-:W2:Y:S02]  /*96f10*/  LDL.LU R13, [R1+0x170] ;  /* 0x00017000010d7983 */ /* 0x000ea40000300800 */
[----:B------:R-:W-:Y:S02]  /*96f20*/  PRMT R5, R5, 0x3340, R61 ;  /* 0x0000334005057816 */ /* 0x000fe4000000003d */
[----:B------:R0:W-:Y:S02]  /*96f30*/  STL [R1+0x338], R3 ;  /* 0x0003380301007387 */ /* 0x0001e40000100800 */
[----:B------:R-:W-:Y:S02]  /*96f40*/  PRMT R2, R5, 0x5410, R2 ;  /* 0x0000541005027816 */ /* 0x000fe40000000002 */
[----:B------:R1:W-:Y:S04]  /*96f50*/  STL [R1+0xd08], R4 ;  /* 0x000d080401007387 */ /* 0x0003e80000100800 */
[----:B------:R-:W2:Y:S01]  /*96f60*/  LDL.LU R18, [R1+0x560] ;  /* 0x0005600001127983 */ /* 0x000ea20000300800 */
[----:B0-----:R-:W-:-:S04]  /*96f70*/  PRMT R3, R3, 0x3340, R1 ;  /* 0x0000334003037816 */ /* 0x001fc80000000001 */
[----:B------:R-:W-:Y:S01]  /*96f80*/  PRMT R0, R6, 0x5410, R3 ;  /* 0x0000541006007816 */ /* 0x000fe20000000003 */
[----:B------:R0:W-:Y:S04]  /*96f90*/  STL [R1+0xd04], R2 ;  /* 0x000d040201007387 */ /* 0x0001e80000100800 */
[----:B------:R-:W2:Y:S04]  /*96fa0*/  LDL.LU R12, [R1+0x50c] ;  /* 0x00050c00010c7983 */ /* 0x000ea80000300800 */
[----:B------:R0:W-:Y:S04]  /*96fb0*/  STL [R1+0xd00], R0 ;  /* 0x000d000001007387 */ /* 0x0001e80000100800 */
[----:B------:R-:W2:Y:S04]  /*96fc0*/  LDL.LU R19, [R1+0x410] ;  /* 0x0004100001137983 */ /* 0x000ea80000300800 */
[----:B------:R-:W2:Y:S01]  /*96fd0*/  LDL.LU R17, [R1+0x298] ;  /* 0x0002980001117983 */ /* 0x000ea20000300800 */
[----:B-1----:R-:W-:-:S02]  /*96fe0*/  LOP3.LUT R4, R16, 0xffff, RZ, 0xc0, !PT ;  /* 0x0000ffff10047812 */ /* 0x002fc400078ec0ff */
[----:B---3--:R-:W-:Y:S01]  /*96ff0*/  LOP3.LUT R5, R15, 0xffff, RZ, 0xc0, !PT ;  /* 0x0000ffff0f057812 */ /* 0x008fe200078ec0ff */
[----:B------:R-:W3:Y:S01]  /*97000*/  LDL.LU R16, [R1+0x294] ;  /* 0x0002940001107983 */ /* 0x000ee20000300800 */
[----:B----4-:R-:W-:Y:S02]  /*97010*/  LOP3.LUT R6, R14, 0xffff, RZ, 0xc0, !PT ;  /* 0x0000ffff0e067812 */ /* 0x010fe400078ec0ff */
[----:B------:R-:W-:Y:S01]  /*97020*/  LOP3.LUT R15, R31, 0xffff, RZ, 0xc0, !PT ;  /* 0x0000ffff1f0f7812 */ /* 0x000fe200078ec0ff */
[----:B------:R1:W-:Y:S01]  /*97030*/  STL [R1+0x320], R4 ;  /* 0x0003200401007387 */ /* 0x0003e20000100800 */
[----:B0-----:R-:W-:-:S03]  /*97040*/  LOP3.LUT R2, R36, 0xffff, RZ, 0xc0, !PT ;  /* 0x0000ffff24027812 */ /* 0x001fc600078ec0ff */
[----:B------:R0:W-:Y:S01]  /*97050*/  STL [R1+0x330], R5 ;  /* 0x0003300501007387 */ /* 0x0001e20000100800 */
[----:B------:R-:W-:Y:S02]  /*97060*/  LOP3.LUT R0, R23, 0xffff, RZ, 0xc0, !PT ;  /* 0x0000ffff17007812 */ /* 0x000fe400078ec0ff */
[----:B------:R-:W-:Y:S01]  /*97070*/  LOP3.LUT R14, R7, 0xffff, RZ, 0xc0, !PT ;  /* 0x0000ffff070e7812 */ /* 0x000fe200078ec0ff */
[----:B------:R-:W4:Y:S04]  /*97080*/  LDL.LU R36, [R1+0x3bd8] ;  /* 0x003bd80001247983 */ /* 0x000f280000300800 */
[----:B------:R-:W-:Y:S01]  /*97090*/  STL [R1+0x158], R15 ;  /* 0x0001580f01007387 */ /* 0x000fe20000100800 */
[----:B-1----:R-:W-:-:S03]  /*970a0*/  PRMT R4, R4, 0x3340, R15 ;  /* 0x0000334004047816 */ /* 0x002fc6000000000f */
[----:B------:R-:W-:Y:S01]  /*970b0*/  STL [R1+0x384], R6 ;  /* 0x0003840601007387 */ /* 0x000fe20000100800 */
[----:B------:R-:W-:-:S03]  /*970c0*/  LOP3.LUT R3, R22, 0xffff, RZ, 0xc0, !PT ;  /* 0x0000ffff16037812 */ /* 0x000fc600078ec0ff */
[----:B------:R-:W3:Y:S04]  /*970d0*/  LDL.LU R7, [R1+0x19c] ;  /* 0x00019c0001077983 */ /* 0x000ee80000300800 */
[----:B------:R1:W-:Y:S01]  /*970e0*/  STL [R1+0x374], R2 ;  /* 0x0003740201007387 */ /* 0x0003e20000100800 */
[----:B0-----:R-:W-:-:S03]  /*970f0*/  PRMT R5, R5, 0x3340, R14 ;  /* 0x0000334005057816 */ /* 0x001fc6000000000e */
[----:B------:R-:W-:Y:S04]  /*97100*/  STL [R1+0x178], R14 ;  /* 0x0001780e01007387 */ /* 0x000fe80000100800 */
[----:B------:R0:W-:Y:S01]  /*97110*/  STL [R1+0x354], R0 ;  /* 0x0003540001007387 */ /* 0x0001e20000100800 */
[----:B-1----:R-:W-:-:S03]  /*97120*/  PRMT R2, R2, 0x3340, R1 ;  /* 0x0000334002027816 */ /* 0x002fc60000000001 */
[----:B------:R1:W-:Y:S01]  /*97130*/  STL [R1+0xccc], R3 ;  /* 0x000ccc0301007387 */ /* 0x0003e20000100800 */
[----:B------:R-:W-:Y:S02]  /*97140*/  PRMT R2, R4, 0x5410, R2 ;  /* 0x0000541004027816 */ /* 0x000fe40000000002 */
[----:B0-----:R-:W-:-:S04]  /*97150*/  PRMT R0, R0, 0x3340, R1 ;  /* 0x0000334000007816 */ /* 0x001fc80000000001 */
[----:B------:R-:W-:Y:S02]  /*97160*/  PRMT R0, R5, 0x5410, R0 ;  /* 0x0000541005007816 */ /* 0x000fe40000000000 */
[----:B-1----:R-:W-:Y:S02]  /*97170*/  PRMT R3, R3, 0x3340, R1 ;  /* 0x0000334003037816 */ /* 0x002fe40000000001 */
[----:B--2---:R-:W-:-:S05]  /*97180*/  LOP3.LUT R13, R13, 0xffff, RZ, 0xc0, !PT ;  /* 0x0000ffff0d0d7812 */ /* 0x004fca00078ec0ff */
[----:B------:R0:W-:Y:S01]  /*97190*/  STL [R1+0x378], R13 ;  /* 0x0003780d01007387 */ /* 0x0001e20000100800 */
[----:B------:R-:W-:-:S03]  /*971a0*/  PRMT R6, R6, 0x3340, R13 ;  /* 0x0000334006067816 */ /* 0x000fc6000000000d */
[----:B------:R-:W2:Y:S04]  /*971b0*/  LDL.LU R14, [R1+0x568] ;  /* 0x00056800010e7983 */ /* 0x000ea80000300800 */
[----:B------:R-:W-:Y:S04]  /*971c0*/  STL [R1+0xcf8], R2 ;  /* 0x000cf80201007387 */ /* 0x000fe80000100800 */
[----:B------:R-:W4:Y:S04]  /*971d0*/  LDL.LU R15, [R1+0x564] ;  /* 0x00056400010f7983 */ /* 0x000f280000300800 */
[----:B------:R-:W4:Y:S01]  /*971e0*/  LDL.LU R31, [R1+0x420] ;  /* 0x00042000011f7983 */ /* 0x000f220000300800 */
[----:B------:R-:W-:-:S03]  /*971f0*/  LOP3.LUT R4, R18, 0xffff, RZ, 0xc0, !PT ;  /* 0x0000ffff12047812 */ /* 0x000fc600078ec0ff */
[----:B------:R1:W-:Y:S01]  /*97200*/  STL [R1+0xcf4], R0 ;  /* 0x000cf40001007387 */ /* 0x0003e20000100800 */
[----:B------:R-:W-:-:S03]  /*97210*/  LOP3.LUT R5, R12, 0xffff, RZ, 0xc0, !PT ;  /* 0x0000ffff0c057812 */ /* 0x000fc600078ec0ff */
[----:B0-----:R-:W4:Y:S01]  /*97220*/  LDL.LU R13, [R1+0x2b0] ;  /* 0x0002b000010d7983 */ /* 0x001f220000300800 */
[----:B-1----:R-:W-:Y:S02]  /*97230*/  PRMT R0, R6, 0x5410, R3 ;  /* 0x0000541006007816 */ /* 0x002fe40000000003 */
[----:B------:R-:W-:Y:S02]  /*97240*/  LOP3.LUT R17, R17, 0xffff, RZ, 0xc0, !PT ;  /* 0x0000ffff11117812 */ /* 0x000fe400078ec0ff */
[----:B------:R-:W-:Y:S01]  /*97250*/  LOP3.LUT R6, R19, 0xffff, RZ, 0xc0, !PT ;  /* 0x0000ffff13067812 */ /* 0x000fe200078ec0ff */
[----:B------:R0:W-:Y:S04]  /*97260*/  STL [R1+0xcf0], R0 ;  /* 0x000cf00001007387 */ /* 0x0001e80000100800 */
[----:B------:R-:W4:Y:S01]  /*97270*/  LDL.LU R12, [R1+0x2ac] ;  /* 0x0002ac00010c7983 */ /* 0x000f220000300800 */
[----:B------:R-:W-:-:S03]  /*97280*/  LOP3.LUT R2, R9, 0xffff, RZ, 0xc0, !PT ;  /* 0x0000ffff09027812 */ /* 0x000fc600078ec0ff */
[----:B------:R1:W-:Y:S04]  /*97290*/  STL [R1+0x280], R4 ;  /* 0x0002800401007387 */ /* 0x0003e80000100800 */
[----:B------:R0:W-:Y:S04]  /*972a0*/  STL [R1+0x37c], R5 ;  /* 0x00037c0501007387 */ /* 0x0001e80000100800 */
[----:B------:R-:W-:Y:S04]  /*972b0*/  STL [R1+0x170], R17 ;  /* 0x0001701101007387 */ /* 0x000fe80000100800 */
[----:B------:R0:W-:Y:S04]  /*972c0*/  STL [R1+0x3b0], R6 ;  /* 0x0003b00601007387 */ /* 0x0001e80000100800 */
[----:B------:R-:W4:Y:S01]  /*972d0*/  LDL.LU R9, [R1+0x3bd4] ;  /* 0x003bd40001097983 */ /* 0x000f220000300800 */
[----:B---3--:R-:W-:-:S02]  /*972e0*/  LOP3.LUT R16, R16, 0xffff, RZ, 0xc0, !PT ;  /* 0x0000ffff10107812 */ /* 0x008fc400078ec0ff */
[----:B------:R-:W-:Y:S02]  /*972f0*/  LOP3.LUT R50, R50, 0xffff, RZ, 0xc0, !PT ;  /* 0x0000ffff32327812 */ /* 0x000fe400078ec0ff */
[----:B------:R-:W-:Y:S01]  /*97300*/  LOP3.LUT R3, R24, 0xffff, RZ, 0xc0, !PT ;  /* 0x0000ffff18037812 */ /* 0x000fe200078ec0ff */
[----:B------:R-:W-:Y:S01]  /*97310*/  STL [R1+0x294], R16 ;  /* 0x0002941001007387 */ /* 0x000fe20000100800 */
[----:B------:R-:W-:Y:S02]  /*97320*/  LOP3.LUT R7, R7, 0xffff, RZ, 0xc0, !PT ;  /* 0x0000ffff07077812 */ /* 0x000fe400078ec0ff */
[----:B0-----:R-:W-:Y:S01]  /*97330*/  PRMT R0, R50, 0x3340, R1 ;  /* 0x0000334032007816 */ /* 0x001fe20000000001 */
[----:B------:R0:W-:Y:S01]  /*97340*/  STL [R1+0x10], R2 ;  /* 0x0000100201007387 */ /* 0x0001e20000100800 */
[----:B-1----:R-:W-:Y:S02]  /*97350*/  PRMT R4, R4, 0x3340, R17 ;  /* 0x0000334004047816 */ /* 0x002fe40000000011 */
[----:B------:R-:W-:Y:S01]  /*97360*/  PRMT R5, R5, 0x3340, R16 ;  /* 0x0000334005057816 */ /* 0x000fe20000000010 */
[----:B------:R1:W-:Y:S01]  /*97370*/  STL [R1+0x3a8], R3 ;  /* 0x0003a80301007387 */ /* 0x0003e20000100800 */
[----:B------:R-:W-:-:S02]  /*97380*/  PRMT R6, R6, 0x3340, R7 ;  /* 0x0000334006067816 */ /* 0x000fc40000000007 */
[----:B------:R-:W-:Y:S02]  /*97390*/  PRMT R4, R4, 0x5410, R0 ;  /* 0x0000541004047816 */ /* 0x000fe40000000000 */
[--C-:B0-----:R-:W-:Y:S02]  /*973a0*/  PRMT R2, R2, 0x3340, R1.reuse ;  /* 0x0000334002027816 */ /* 0x101fe40000000001 */
[----:B-1----:R-:W-:Y:S02]  /*973b0*/  PRMT R3, R3, 0x3340, R1 ;  /* 0x0000334003037816 */ /* 0x002fe40000000001 */
[----:B------:R-:W-:Y:S01]  /*973c0*/  PRMT R2, R5, 0x5410, R2 ;  /* 0x0000541005027816 */ /* 0x000fe20000000002 */
[----:B------:R0:W-:Y:S01]  /*973d0*/  STL [R1+0x39c], R7 ;  /* 0x00039c0701007387 */ /* 0x0001e20000100800 */
[----:B------:R-:W-:-:S03]  /*973e0*/  PRMT R0, R6, 0x5410, R3 ;  /* 0x0000541006007816 */ /* 0x000fc60000000003 */
[----:B------:R-:W-:Y:S04]  /*973f0*/  STL [R1+0xce8], R4 ;  /* 0x000ce80401007387 */ /* 0x000fe80000100800 */
[----:B------:R-:W3:Y:S04]  /*97400*/  LDL.LU R19, [R1+0x570] ;  /* 0x0005700001137983 */ /* 0x000ee80000300800 */
[----:B------:R1:W-:Y:S04]  /*97410*/  STL [R1+0xce4], R2 ;  /* 0x000ce40201007387 */ /* 0x0003e80000100800 */
[----:B0-----:R-:W3:Y:S04]  /*97420*/  LDL.LU R7, [R1+0x56c] ;  /* 0x00056c0001077983 */ /* 0x001ee80000300800 */
[----:B------:R0:W-:Y:S04]  /*97430*/  STL [R1+0xce0], R0 ;  /* 0x000ce00001007387 */ /* 0x0001e80000100800 */
[----:B------:R-:W3:Y:S01]  /*97440*/  LDL.LU R17, [R1+0x43c] ;  /* 0x00043c0001117983 */ /* 0x000ee20000300800 */
[----:B-1----:R-:W-:-:S02]  /*97450*/  LOP3.LUT R2, R34, 0xffff, RZ, 0xc0, !PT ;  /* 0x0000ffff22027812 */ /* 0x002fc400078ec0ff */
[----:B0-----:R-:W-:Y:S02]  /*97460*/  LOP3.LUT R0, R25, 0xffff, RZ, 0xc0, !PT ;  /* 0x0000ffff19007812 */ /* 0x001fe400078ec0ff */
[----:B------:R-:W-:Y:S02]  /*97470*/  LOP3.LUT R8, R8, 0xffff, RZ, 0xc0, !PT ;  /* 0x0000ffff08087812 */ /* 0x000fe400078ec0ff */
[----:B--2---:R-:W-:Y:S02]  /*97480*/  LOP3.LUT R5, R14, 0xffff, RZ, 0xc0, !PT ;  /* 0x0000ffff0e057812 */ /* 0x004fe400078ec0ff */
[----:B------:R-:W2:Y:S04]  /*97490*/  LDL.LU R14, [R1+0x2c4] ;  /* 0x0002c400010e7983 */ /* 0x000ea80000300800 */
[----:B------:R0:W-:Y:S01]  /*974a0*/  STL [R1+0x3a4], R5 ;  /* 0x0003a40501007387 */ /* 0x0001e20000100800 */
[----:B----4-:R-:W-:-:S02]  /*974b0*/  LOP3.LUT R6, R15, 0xffff, RZ, 0xc0, !PT ;  /* 0x0000ffff0f067812 */ /* 0x010fc400078ec0ff */
[----:B------:R-:W-:Y:S02]  /*974c0*/  LOP3.LUT R4, R31, 0xffff, RZ, 0xc0, !PT ;  /* 0x0000ffff1f047812 */ /* 0x000fe400078ec0ff */
[----:B------:R-:W4:Y:S01]  /*974d0*/  LDL.LU R31, [R1+0x2bc] ;  /* 0x0002bc00011f7983 */ /* 0x000f220000300800 */
[----:B------:R-:W-:-:S03]  /*974e0*/  LOP3.LUT R13, R13, 0xffff, RZ, 0xc0, !PT ;  /* 0x0000ffff0d0d7812 */ /* 0x000fc600078ec0ff */
[----:B------:R-:W-:Y:S04]  /*974f0*/  STL [R1+0x19c], R4 ;  /* 0x00019c0401007387 */ /* 0x000fe80000100800 */
[----:B------:R-:W-:Y:S04]  /*97500*/  STL [R1+0x444], R6 ;  /* 0x0004440601007387 */ /* 0x000fe80000100800 */
[----:B------:R-:W-:Y:S04]  /*97510*/  STL [R1+0x2b0], R13 ;  /* 0x0002b00d01007387 */ /* 0x000fe80000100800 */
[----:B------:R-:W4:Y:S01]  /*97520*/  LDL.LU R34, [R1+0x3bd0] ;  /* 0x003bd00001227983 */ /* 0x000f220000300800 */
[----:B------:R-:W-:-:S03]  /*97530*/  LOP3.LUT R12, R12, 0xffff, RZ, 0xc0, !PT ;  /* 0x0000ffff0c0c7812 */ /* 0x000fc600078ec0ff */
[----:B------:R1:W-:Y:S04]  /*97540*/  STL [R1+0xcbc], R0 ;  /* 0x000cbc0001007387 */ /* 0x0003e80000100800 */
[----:B------:R-:W-:Y:S01]  /*97550*/  STL [R1+0x440], R12 ;  /* 0x0004400c01007387 */ /* 0x000fe20000100800 */
[----:B0-----:R-:W-:Y:S02]  /*97560*/  PRMT R5, R5, 0x3340, R13 ;  /* 0x0000334005057816 */ /* 0x001fe4000000000d */
[----:B------:R-:W-:Y:S02]  /*97570*/  LOP3.LUT R15, R9, 0xffff, RZ, 0xc0, !PT ;  /* 0x0000ffff090f7812 */ /* 0x000fe400078ec0ff */
[----:B------:R-:W4:Y:S01]  /*97580*/  LDL.LU R9, [R1+0x3bcc] ;  /* 0x003bcc0001097983 */ /* 0x000f220000300800 */
[----:B-1----:R-:W-:-:S02]  /*97590*/  PRMT R0, R0, 0x3340, R1 ;  /* 0x0000334000007816 */ /* 0x002fc40000000001 */
[----:B------:R-:W-:Y:S01]  /*975a0*/  PRMT R4, R4, 0x3340, R15 ;  /* 0x0000334004047816 */ /* 0x000fe2000000000f */
[----:B------:R0:W-:Y:S03]  /*975b0*/  STL [R1+0x2ac], R2 ;  /* 0x0002ac0201007387 */ /* 0x0001e60000100800 */
[----:B------:R-:W-:Y:S01]  /*975c0*/  PRMT R4, R4, 0x5410, R0 ;  /* 0x0000541004047816 */ /* 0x000fe20000000000 */
[----:B------:R1:W-:Y:S01]  /*975d0*/  STL [R1+0xc], R15 ;  /* 0x00000c0f01007387 */ /* 0x0003e20000100800 */
[----:B0-----:R-:W-:-:S03]  /*975e0*/  PRMT R2, R2, 0x3340, R1 ;  /* 0x0000334002027816 */ /* 0x001fc60000000001 */
[----:B------:R-:W-:Y:S01]  /*975f0*/  STL [R1+0x3b68], R8 ;  /* 0x003b680801007387 */ /* 0x000fe20000100800 */
[----:B------:R-:W-:-:S03]  /*97600*/  PRMT R0, R5, 0x5410, R2 ;  /* 0x0000541005007816 */ /* 0x000fc60000000002 */
[----:B------:R-:W4:Y:S01]  /*97610*/  LDL.LU R16, [R1+0x578] ;  /* 0x0005780001107983 */ /* 0x000f220000300800 */
[----:B------:R-:W-:-:S03]  /*97620*/  PRMT R6, R6, 0x3340, R12 ;  /* 0x0000334006067816 */ /* 0x000fc6000000000c */
[----:B------:R-:W-:Y:S04]  /*97630*/  STL [R1+0xcdc], R4 ;  /* 0x000cdc0401007387 */ /* 0x000fe80000100800 */
[----:B------:R-:W4:Y:S04]  /*97640*/  LDL.LU R12, [R1+0x574] ;  /* 0x00057400010c7983 */ /* 0x000f280000300800 */
[----:B------:R0:W-:Y:S04]  /*97650*/  STL [R1+0xcd8], R0 ;  /* 0x000cd80001007387 */ /* 0x0001e80000100800 */
[----:B-1----:R-:W4:Y:S04]  /*97660*/  LDL.LU R15, [R1+0x450] ;  /* 0x00045000010f7983 */ /* 0x002f280000300800 */
[----:B------:R-:W4:Y:S01]  /*97670*/  LDL.LU R13, [R1+0x2e8] ;  /* 0x0002e800010d7983 */ /* 0x000f220000300800 */
[----:B------:R-:W-:-:S02]  /*97680*/  PRMT R3, R8, 0x3340, R1 ;  /* 0x0000334008037816 */ /* 0x000fc40000000001 */
[----:B---3--:R-:W-:Y:S02]  /*97690*/  LOP3.LUT R5, R19, 0xffff, RZ, 0xc0, !PT ;  /* 0x0000ffff13057812 */ /* 0x008fe400078ec0ff */
[----:B0-----:R-:W-:Y:S02]  /*976a0*/  PRMT R0, R6, 0x5410, R3 ;  /* 0x0000541006007816 */ /* 0x001fe40000000003 */
[----:B------:R-:W-:Y:S02]  /*976b0*/  LOP3.LUT R6, R7, 0xffff, RZ, 0xc0, !PT ;  /* 0x0000ffff07067812 */ /* 0x000fe400078ec0ff */
[----:B------:R-:W-:Y:S01]  /*976c0*/  LOP3.LUT R4, R17, 0xffff, RZ, 0xc0, !PT ;  /* 0x0000ffff11047812 */ /* 0x000fe200078ec0ff */
[----:B------:R0:W-:Y:S04]  /*976d0*/  STL [R1+0xcd4], R0 ;  /* 0x000cd40001007387 */ /* 0x0001e80000100800 */
[----:B------:R-:W3:Y:S01]  /*976e0*/  LDL.LU R7, [R1+0x2e0] ;  /* 0x0002e00001077983 */ /* 0x000ee20000300800 */
[----:B------:R-:W-:-:S03]  /*976f0*/  LOP3.LUT R2, R11, 0xffff, RZ, 0xc0, !PT ;  /* 0x0000ffff0b027812 */ /* 0x000fc600078ec0ff */
[----:B------:R1:W-:Y:S01]  /*97700*/  STL [R1+0x4c8], R5 ;  /* 0x0004c80501007387 */ /* 0x0003e20000100800 */
[----:B0-----:R-:W-:-:S03]  /*97710*/  LOP3.LUT R0, R26, 0xffff, RZ, 0xc0, !PT ;  /* 0x0000ffff1a007812 */ /* 0x001fc600078ec0ff */
[----:B------:R-:W-:Y:S01]  /*97720*/  STL [R1+0x528], R6 ;  /* 0x0005280601007387 */ /* 0x000fe20000100800 */
[----:B------:R-:W-:-:S03]  /*97730*/  LOP3.LUT R3, R32, 0xffff, RZ, 0xc0, !PT ;  /* 0x0000ffff20037812 */ /* 0x000fc600078ec0ff */
[----:B------:R-:W-:Y:S01]  /*97740*/  STL [R1+0x2c], R4 ;  /* 0x00002c0401007387 */ /* 0x000fe20000100800 */
[----:B--2---:R-:W-:-:S05]  /*97750*/  LOP3.LUT R17, R14, 0xffff, RZ, 0xc0, !PT ;  /* 0x0000ffff0e117812 */ /* 0x004fca00078ec0ff */
[----:B------:R-:W-:Y:S04]  /*97760*/  STL [R1+0x490], R17 ;  /* 0x0004901101007387 */ /* 0x000fe80000100800 */
[----:B------:R-:W2:Y:S01]  /*97770*/  LDL.LU R11, [R1+0x3bc8] ;  /* 0x003bc800010b7983 */ /* 0x000ea20000300800 */
[----:B----4-:R-:W-:-:S03]  /*97780*/  LOP3.LUT R14, R31, 0xffff, RZ, 0xc0, !PT ;  /* 0x0000ffff1f0e7812 */ /* 0x010fc600078ec0ff */
[----:B------:R-:W4:Y:S04]  /*97790*/  LDL.LU R32, [R1+0x3bc4] ;  /* 0x003bc40001207983 */ /* 0x000f280000300800 */
[----:B------:R0:W-:Y:S04]  /*977a0*/  STL [R1+0x1ac], R0 ;  /* 0x0001ac0001007387 */ /* 0x0001e80000100800 */
[----:B------:R-:W-:Y:S01]  /*977b0*/  STL [R1+0x51c], R14 ;  /* 0x00051c0e01007387 */ /* 0x000fe20000100800 */
[----:B-1----:R-:W-:Y:S02]  /*977c0*/  PRMT R5, R5, 0x3340, R17 ;  /* 0x0000334005057816 */ /* 0x002fe40000000011 */
[----:B0-----:R-:W-:-:S02]  /*977d0*/  PRMT R0, R0, 0x3340, R1 ;  /* 0x0000334000007816 */ /* 0x001fc40000000001 */
[----:B------:R-:W-:Y:S02]  /*977e0*/  PRMT R6, R6, 0x3340, R14 ;  /* 0x0000334006067816 */ /* 0x000fe4000000000e */
[----:B------:R-:W-:Y:S02]  /*977f0*/  LOP3.LUT R8, R9, 0xffff, RZ, 0xc0, !PT ;  /* 0x0000ffff09087812 */ /* 0x000fe400078ec0ff */
[----:B------:R-:W2:Y:S02]  /*97800*/  LDL.LU R9, [R1+0x3bc0] ;  /* 0x003bc00001097983 */ /* 0x000ea40000300800 */
[----:B------:R-:W-:Y:S02]  /*97810*/  PRMT R4, R4, 0x3340, R8 ;  /* 0x0000334004047816 */ /* 0x000fe40000000008 */
[----:B------:R0:W-:Y:S02]  /*97820*/  STL [R1+0x530], R2 ;  /* 0x0005300201007387 */ /* 0x0001e40000100800 */
[----:B------:R-:W-:-:S02]  /*97830*/  PRMT R4, R4, 0x5410, R0 ;  /* 0x0000541004047816 */ /* 0x000fc40000000000 */
[----:B------:R1:W-:Y:S01]  /*97840*/  STL [R1+0x518], R3 ;  /* 0x0005180301007387 */ /* 0x0003e20000100800 */
[--C-:B0-----:R-:W-:Y:S02]  /*97850*/  PRMT R2, R2, 0x3340, R1.reuse ;  /* 0x0000334002027816 */ /* 0x101fe40000000001 */
[----:B-1----:R-:W-:Y:S02]  /*97860*/  PRMT R3, R3, 0x3340, R1 ;  /* 0x0000334003037816 */ /* 0x002fe40000000001 */
[----:B------:R-:W-:Y:S01]  /*97870*/  PRMT R2, R5, 0x5410, R2 ;  /* 0x0000541005027816 */ /* 0x000fe20000000002 */
[----:B------:R-:W-:Y:S01]  /*97880*/  STL [R1+0x3b6c], R8 ;  /* 0x003b6c0801007387 */ /* 0x000fe20000100800 */
[----:B------:R-:W-:-:S03]  /*97890*/  PRMT R0, R6, 0x5410, R3 ;  /* 0x0000541006007816 */ /* 0x000fc60000000003 */
[----:B------:R0:W-:Y:S01]  /*978a0*/  STL [R1+0xcd0], R4 ;  /* 0x000cd00401007387 */ /* 0x0001e20000100800 */
[----:B------:R-:W-:-:S03]  /*978b0*/  LOP3.LUT R5, R16, 0xffff, RZ, 0xc0, !PT ;  /* 0x0000ffff10057812 */ /* 0x000fc600078ec0ff */
[----:B------:R-:W4:Y:S01]  /*978c0*/  LDL.LU R17, [R1+0x584] ;  /* 0x0005840001117983 */ /* 0x000f220000300800 */
[----:B------:R-:W-:-:S03]  /*978d0*/  LOP3.LUT R6, R12, 0xffff, RZ, 0xc0, !PT ;  /* 0x0000ffff0c067812 */ /* 0x000fc600078ec0ff */
[----:B------:R1:W-:Y:S04]  /*978e0*/  STL [R1+0xcc8], R2 ;  /* 0x000cc80201007387 */ /* 0x0003e80000100800 */
[----:B------:R-:W4:Y:S01]  /*978f0*/  LDL.LU R14, [R1+0x468] ;  /* 0x00046800010e7983 */ /* 0x000f220000300800 */
[----:B0-----:R-:W-:-:S03]  /*97900*/  LOP3.LUT R4, R15, 0xffff, RZ, 0xc0, !PT ;  /* 0x0000ffff0f047812 */ /* 0x001fc600078ec0ff */
[----:B------:R0:W-:Y:S01]  /*97910*/  STL [R1+0xcc4], R0 ;  /* 0x000cc40001007387 */ /* 0x0001e20000100800 */
[----:B------:R-:W-:-:S03]  /*97920*/  LOP3.LUT R8, R13, 0xffff, RZ, 0xc0, !PT ;  /* 0x0000ffff0d087812 */ /* 0x000fc600078ec0ff */
[----:B------:R-:W4:Y:S04]  /*97930*/  LDL.LU R31, [R1+0x45c] ;  /* 0x00045c00011f7983 */ /* 0x000f280000300800 */
[----:B------:R-:W4:Y:S01]  /*97940*/  LDL.LU R12, [R1+0x1e0] ;  /* 0x0001e000010c7983 */ /* 0x000f220000300800 */
[----:B-1----:R-:W-:-:S03]  /*97950*/  LOP3.LUT R2, R33, 0xffff, RZ, 0xc0, !PT ;  /* 0x0000ffff21027812 */ /* 0x002fc600078ec0ff */
[----:B------:R1:W-:Y:S04]  /*97960*/  STL [R1+0x674], R5 ;  /* 0x0006740501007387 */ /* 0x0003e80000100800 */
[----:B------:R0:W-:Y:S04]  /*97970*/  STL [R1+0x688], R6 ;  /* 0x0006880601007387 */ /* 0x0001e80000100800 */
[----:B------:R-:W-:Y:S04]  /*97980*/  STL [R1+0x68], R4 ;  /* 0x0000680401007387 */ /* 0x000fe80000100800 */
[----:B------:R-:W-:Y:S04]  /*97990*/  STL [R1+0x538], R8 ;  /* 0x0005380801007387 */ /* 0x000fe80000100800 */
[----:B------:R-:W4:Y:S01]  /*979a0*/  LDL.LU R33, [R1+0x3bbc] ;  /* 0x003bbc0001217983 */ /* 0x000f220000300800 */
[----:B0-----:R-:W-:-:S02]  /*979b0*/  LOP3.LUT R0, R27, 0xffff, RZ, 0xc0, !PT ;  /* 0x0000ffff1b007812 */ /* 0x001fc400078ec0ff */
[----:B---3--:R-:W-:Y:S02]  /*979c0*/  LOP3.LUT R7, R7, 0xffff, RZ, 0xc0, !PT ;  /* 0x0000ffff07077812 */ /* 0x008fe400078ec0ff */
[----:B------:R-:W-:Y:S02]  /*979d0*/  LOP3.LUT R3, R10, 0xffff, RZ, 0xc0, !PT ;  /* 0x0000ffff0a037812 */ /* 0x000fe400078ec0ff */
[----:B------:R-:W3:Y:S01]  /*979e0*/  LDL.LU R10, [R1+0x3bb8] ;  /* 0x003bb800010a7983 */ /* 0x000ee20000300800 */
[----:B-1----:R-:W-:-:S03]  /*979f0*/  PRMT R5, R5, 0x3340, R8 ;  /* 0x0000334005057816 */ /* 0x002fc60000000008 */
[----:B------:R0:W-:Y:S04]  /*97a00*/  STL [R1+0x1c4], R0 ;  /* 0x0001c40001007387 */ /* 0x0001e80000100800 */
[----:B------:R-:W-:Y:S01]  /*97a10*/  STL [R1+0x680], R7 ;  /* 0x0006800701007387 */ /* 0x000fe20000100800 */
[----:B------:R-:W-:-:S03]  /*97a20*/  PRMT R6, R6, 0x3340, R7 ;  /* 0x0000334006067816 */ /* 0x000fc60000000007 */
[----:B------:R1:W-:Y:S01]  /*97a30*/  STL [R1+0x574], R2 ;  /* 0x0005740201007387 */ /* 0x0003e20000100800 */
[----:B0-----:R-:W-:-:S03]  /*97a40*/  PRMT R0, R0, 0x3340, R1 ;  /* 0x0000334000007816 */ /* 0x001fc60000000001 */
[----:B------:R0:W-:Y:S01]  /*97a50*/  STL [R1+0x698], R3 ;  /* 0x0006980301007387 */ /* 0x0001e20000100800 */
[--C-:B-1----:R-:W-:Y:S02]  /*97a60*/  PRMT R2, R2, 0x3340, R1.reuse ;  /* 0x0000334002027816 */ /* 0x102fe40000000001 */
[----:B0-----:R-:W-:Y:S02]  /*97a70*/  PRMT R3, R3, 0x3340, R1 ;  /* 0x0000334003037816 */ /* 0x001fe40000000001 */
[----:B------:R-:W-:Y:S02]  /*97a80*/  PRMT R2, R5, 0x5410, R2 ;  /* 0x0000541005027816 */ /* 0x000fe40000000002 */
[----:B--2---:R-:W-:-:S04]  /*97a90*/  LOP3.LUT R9, R9, 0xffff, RZ, 0xc0, !PT ;  /* 0x0000ffff09097812 */ /* 0x004fc800078ec0ff */
[----:B------:R-:W-:-:S04]  /*97aa0*/  PRMT R4, R4, 0x3340, R9 ;  /* 0x0000334004047816 */ /* 0x000fc80000000009 */
[----:B------:R-:W-:Y:S01]  /*97ab0*/  PRMT R4, R4, 0x5410, R0 ;  /* 0x0000541004047816 */ /* 0x000fe20000000000 */
[----:B------:R-:W-:Y:S01]  /*97ac0*/  STL [R1+0x3b70], R9 ;  /* 0x003b700901007387 */ /* 0x000fe20000100800 */
[----:B------:R-:W-:-:S03]  /*97ad0*/  PRMT R0, R6, 0x5410, R3 ;  /* 0x0000541006007816 */ /* 0x000fc60000000003 */
[----:B------:R0:W-:Y:S04]  /*97ae0*/  STL [R1+0xcc0], R4 ;  /* 0x000cc00401007387 */ /* 0x0001e80000100800 */
[----:B------:R-:W2:Y:S04]  /*97af0*/  LDL.LU R19, [R1+0x588] ;  /* 0x0005880001137983 */ /* 0x000ea80000300800 */
[----:B------:R-:W-:Y:S04]  /*97b00*/  STL [R1+0xcb8], R2 ;  /* 0x000cb80201007387 */ /* 0x000fe80000100800 */
[----:B------:R-:W2:Y:S04]  /*97b10*/  LDL.LU R16, [R1+0x474] ;  /* 0x0004740001107983 */ /* 0x000ea80000300800 */
[----:B------:R1:W-:Y:S01]  /*97b20*/  STL [R1+0xcb4], R0 ;  /* 0x000cb40001007387 */ /* 0x0003e20000100800 */
[----:B----4-:R-:W-:-:S03]  /*97b30*/  LOP3.LUT R8, R17, 0xffff, RZ, 0xc0, !PT ;  /* 0x0000ffff11087812 */ /* 0x010fc600078ec0ff */
[----:B------:R-:W4:Y:S01]  /*97b40*/  LDL.LU R15, [R1+0x470] ;  /* 0x00047000010f7983 */ /* 0x000f220000300800 */
[----:B0-----:R-:W-:-:S03]  /*97b50*/  LOP3.LUT R4, R14, 0xffff, RZ, 0xc0, !PT ;  /* 0x0000ffff0e047812 */ /* 0x001fc600078ec0ff */
[----:B------:R-:W4:Y:S01]  /*97b60*/  LDL.LU R13, [R1+0x2fc] ;  /* 0x0002fc00010d7983 */ /* 0x000f220000300800 */
[----:B-1----:R-:W-:-:S03]  /*97b70*/  LOP3.LUT R0, R29, 0xffff, RZ, 0xc0, !PT ;  /* 0x0000ffff1d007812 */ /* 0x002fc600078ec0ff */
[----:B------:R-:W4:Y:S01]  /*97b80*/  LDL.LU R7, [R1+0x1f4] ;  /* 0x0001f40001077983 */ /* 0x000f220000300800 */
[----:B------:R-:W-:-:S03]  /*97b90*/  LOP3.LUT R5, R31, 0xffff, RZ, 0xc0, !PT ;  /* 0x0000ffff1f057812 */ /* 0x000fc600078ec0ff */
[----:B------:R-:W-:Y:S01]  /*97ba0*/  STL [R1+0x6a0], R8 ;  /* 0x0006a00801007387 */ /* 0x000fe20000100800 */
[----:B------:R-:W-:-:S03]  /*97bb0*/  LOP3.LUT R9, R12, 0xffff, RZ, 0xc0, !PT ;  /* 0x0000ffff0c097812 */ /* 0x000fc600078ec0ff */
[----:B------:R0:W-:Y:S01]  /*97bc0*/  STL [R1+0x570], R4 ;  /* 0x0005700401007387 */ /* 0x0001e20000100800 */
[----:B------:R-:W-:-:S03]  /*97bd0*/  LOP3.LUT R3, R36, 0xffff, RZ, 0xc0, !PT ;  /* 0x0000ffff24037812 */ /* 0x000fc600078ec0ff */
[----:B------:R-:W-:Y:S04]  /*97be0*/  STL [R1+0x694], R5 ;  /* 0x0006940501007387 */ /* 0x000fe80000100800 */
[----:B------:R-:W-:Y:S04]  /*97bf0*/  STL [R1+0x80], R9 ;  /* 0x0000800901007387 */ /* 0x000fe80000100800 */
[----:B------:R-:W4:Y:S04]  /*97c00*/  LDL.LU R36, [R1+0x3bb4] ;  /* 0x003bb40001247983 */ /* 0x000f280000300800 */
[----:B------:R1:W-:Y:S01]  /*97c10*/  STL [R1+0x8c], R0 ;  /* 0x00008c0001007387 */ /* 0x0003e20000100800 */
[----:B------:R-:W-:-:S03]  /*97c20*/  LOP3.LUT R6, R33, 0xffff, RZ, 0xc0, !PT ;  /* 0x0000ffff21067812 */ /* 0x000fc600078ec0ff */
[----:B------:R-:W4:Y:S01]  /*97c30*/  LDL.LU R33, [R1+0x3bb0] ;  /* 0x003bb00001217983 */ /* 0x000f220000300800 */
[----:B------:R-:W-:Y:S02]  /*97c40*/  LOP3.LUT R2, R28, 0xffff, RZ, 0xc0, !PT ;  /* 0x0000ffff1c027812 */ /* 0x000fe400078ec0ff */
[----:B0-----:R-:W-:Y:S02]  /*97c50*/  PRMT R4, R4, 0x3340, R9 ;  /* 0x0000334004047816 */ /* 0x001fe40000000009 */
[----:B---3--:R-:W-:Y:S01]  /*97c60*/  LOP3.LUT R10, R10, 0xffff, RZ, 0xc0, !PT ;  /* 0x0000ffff0a0a7812 */ /* 0x008fe200078ec0ff */
[----:B------:R0:W-:Y:S01]  /*97c70*/  STL [R1+0xc94], R2 ;  /* 0x000c940201007387 */ /* 0x0001e20000100800 */
[----:B-1----:R-:W-:Y:S02]  /*97c80*/  PRMT R0, R0, 0x3340, R1 ;  /* 0x0000334000007816 */ /* 0x002fe40000000001 */
[----:B------:R-:W-:Y:S01]  /*97c90*/  PRMT R5, R5, 0x3340, R6 ;  /* 0x0000334005057816 */ /* 0x000fe20000000006 */
[----:B------:R1:W-:Y:S01]  /*97ca0*/  STL [R1+0x6c0], R3 ;  /* 0x0006c00301007387 */ /* 0x0003e20000100800 */
[----:B------:R-:W-:-:S03]  /*97cb0*/  PRMT R4, R4, 0x5410, R0 ;  /* 0x0000541004047816 */ /* 0x000fc60000000000 */
[----:B------:R3:W-:Y:S01]  /*97cc0*/  STL [R1+0x45c], R6 ;  /* 0x00045c0601007387 */ /* 0x0007e20000100800 */
[--C-:B0-----:R-:W-:Y:S02]  /*97cd0*/  PRMT R2, R2, 0x3340, R1.reuse ;  /* 0x0000334002027816 */ /* 0x101fe40000000001 */
[----:B-1----:R-:W-:Y:S02]  /*97ce0*/  PRMT R3, R3, 0x3340, R1 ;  /* 0x0000334003037816 */ /* 0x002fe40000000001 */
[----:B------:R-:W-:Y:S02]  /*97cf0*/  PRMT R2, R5, 0x5410, R2 ;  /* 0x0000541005027816 */ /* 0x000fe40000000002 */
[----:B---3--:R-:W-:Y:S01]  /*97d00*/  PRMT R6, R8, 0x3340, R10 ;  /* 0x0000334008067816 */ /* 0x008fe2000000000a */
[----:B------:R-:W-:Y:S03]  /*97d10*/  STL [R1+0xcb0], R4 ;  /* 0x000cb00401007387 */ /* 0x000fe60000100800 */
[----:B------:R-:W-:Y:S01]  /*97d20*/  PRMT R0, R6, 0x5410, R3 ;  /* 0x0000541006007816 */ /* 0x000fe20000000003 */
[----:B------:R-:W3:Y:S04]  /*97d30*/  LDL.LU R18, [R1+0x598] ;  /* 0x0005980001127983 */ /* 0x000ee80000300800 */
[----:B------:R-:W-:Y:S04]  /*97d40*/  STL [R1+0xcac], R2 ;  /* 0x000cac0201007387 */ /* 0x000fe80000100800 */
[----:B------:R-:W3:Y:S04]  /*97d50*/  LDL.LU R17, [R1+0x594] ;  /* 0x0005940001117983 */ /* 0x000ee80000300800 */
[----:B------:R0:W-:Y:S04]  /*97d60*/  STL [R1+0xca8], R0 ;  /* 0x000ca80001007387 */ /* 0x0001e80000100800 */
[----:B------:R-:W3:Y:S04]  /*97d70*/  LDL.LU R14, [R1+0x47c] ;  /* 0x00047c00010e7983 */ /* 0x000ee80000300800 */
[----:B------:R-:W3:Y:S01]  /*97d80*/  LDL.LU R12, [R1+0x30c] ;  /* 0x00030c00010c7983 */ /* 0x000ee20000300800 */
[----:B0-----:R-:W-:-:S03]  /*97d90*/  LOP3.LUT R0, R35, 0xffff, RZ, 0xc0, !PT ;  /* 0x0000ffff23007812 */ /* 0x001fc600078ec0ff */
[----:B------:R-:W3:Y:S01]  /*97da0*/  LDL.LU R31, [R1+0x308] ;  /* 0x00030800011f7983 */ /* 0x000ee20000300800 */
[----:B--2---:R-:W-:Y:S02]  /*97db0*/  LOP3.LUT R4, R19, 0xffff, RZ, 0xc0, !PT ;  /* 0x0000ffff13047812 */ /* 0x004fe400078ec0ff */
[----:B------:R-:W-:-:S03]  /*97dc0*/  LOP3.LUT R5, R16, 0xffff, RZ, 0xc0, !PT ;  /* 0x0000ffff10057812 */ /* 0x000fc600078ec0ff */
[----:B------:R-:W-:Y:S04]  /*97dd0*/  STL [R1+0x684], R4 ;  /* 0x0006840401007387 */ /* 0x000fe80000100800 */
[----:B------:R-:W-:Y:S01]  /*97de0*/  STL [R1+0x6b0], R5 ;  /* 0x0006b00501007387 */ /* 0x000fe20000100800 */
[----:B----4-:R-:W-:Y:S02]  /*97df0*/  LOP3.LUT R6, R15, 0xffff, RZ, 0xc0, !PT ;  /* 0x0000ffff0f067812 */ /* 0x010fe400078ec0ff */
[----:B------:R-:W-:Y:S02]  /*97e00*/  LOP3.LUT R9, R13, 0xffff, RZ, 0xc0, !PT ;  /* 0x0000ffff0d097812 */ /* 0x000fe400078ec0ff */
[----:B------:R-:W-:-:S03]  /*97e10*/  LOP3.LUT R8, R7, 0xffff, RZ, 0xc0, !PT ;  /* 0x0000ffff07087812 */ /* 0x000fc600078ec0ff */
[----:B------:R-:W-:Y:S04]  /*97e20*/  STL [R1+0x1dc], R9 ;  /* 0x0001dc0901007387 */ /* 0x000fe80000100800 */
[----:B------:R-:W2:Y:S04]  /*97e30*/  LDL.LU R35, [R1+0x3bac] ;  /* 0x003bac0001237983 */ /* 0x000ea80000300800 */
[----:B------:R-:W-:Y:S04]  /*97e40*/  STL [R1+0x6bc], R6 ;  /* 0x0006bc0601007387 */ /* 0x000fe80000100800 */
[----:B------:R-:W-:Y:S04]  /*97e50*/  STL [R1+0x1f4], R8 ;  /* 0x0001f40801007387 */ /* 0x000fe80000100800 */
[----:B------:R0:W-:Y:S01]  /*97e60*/  STL [R1+0xc0], R0 ;  /* 0x0000c00001007387 */ /* 0x0001e20000100800 */
[----:B------:R-:W-:-:S03]  /*97e70*/  LOP3.LUT R7, R33, 0xffff, RZ, 0xc0, !PT ;  /* 0x0000ffff21077812 */ /* 0x000fc600078ec0ff */
[----:B------:R-:W4:Y:S01]  /*97e80*/  LDL.LU R33, [R1+0x3ba8] ;  /* 0x003ba80001217983 */ /* 0x000f220000300800 */
[----:B------:R-:W-:Y:S02]  /*97e90*/  LOP3.LUT R2, R38, 0xffff, RZ, 0xc0, !PT ;  /* 0x0000ffff26027812 */ /* 0x000fe400078ec0ff */
[----:B0-----:R-:W-:Y:S02]  /*97ea0*/  PRMT R0, R0, 0x3340, R1 ;  /* 0x0000334000007816 */ /* 0x001fe40000000001 */
[----:B------:R-:W-:Y:S01]  /*97eb0*/  PRMT R4, R4, 0x3340, R9 ;  /* 0x0000334004047816 */ /* 0x000fe20000000009 */
[----:B------:R0:W-:Y:S01]  /*97ec0*/  STL [R1+0x6b4], R2 ;  /* 0x0006b40201007387 */ /* 0x0001e20000100800 */
[----:B------:R-:W-:Y:S02]  /*97ed0*/  LOP3.LUT R3, R37, 0xffff, RZ, 0xc0, !PT ;  /* 0x0000ffff25037812 */ /* 0x000fe400078ec0ff */
[----:B------:R-:W-:Y:S02]  /*97ee0*/  PRMT R5, R5, 0x3340, R8 ;  /* 0x0000334005057816 */ /* 0x000fe40000000008 */
[----:B------:R-:W-:Y:S01]  /*97ef0*/  PRMT R4, R4, 0x5410, R0 ;  /* 0x0000541004047816 */ /* 0x000fe20000000000 */
[----:B------:R1:W-:Y:S01]  /*97f00*/  STL [R1+0xc84], R3 ;  /* 0x000c840301007387 */ /* 0x0003e20000100800 */
[----:B0-----:R-:W-:-:S03]  /*97f10*/  PRMT R2, R2, 0x3340, R1 ;  /* 0x0000334002027816 */ /* 0x001fc60000000001 */
[----:B------:R-:W-:Y:S01]  /*97f20*/  STL [R1+0x6b8], R7 ;  /* 0x0006b80701007387 */ /* 0x000fe20000100800 */
[----:B------:R-:W-:Y:S02]  /*97f30*/  PRMT R6, R6, 0x3340, R7 ;  /* 0x0000334006067816 */ /* 0x000fe40000000007 */
[----:B------:R-:W-:Y:S01]  /*97f40*/  PRMT R0, R5, 0x5410, R2 ;  /* 0x0000541005007816 */ /* 0x000fe20000000002 */
[----:B------:R-:W2:Y:S01]  /*97f50*/  LDL.LU R19, [R1+0x5a0] ;  /* 0x0005a00001137983 */ /* 0x000ea20000300800 */
[----:B-1----:R-:W-:-:S03]  /*97f60*/  PRMT R3, R3, 0x3340, R1 ;  /* 0x0000334003037816 */ /* 0x002fc60000000001 */
[----:B------:R3:W-:Y:S04]  /*97f70*/  STL [R1+0xca4], R4 ;  /* 0x000ca40401007387 */ /* 0x0007e80000100800 */
[----:B------:R-:W2:Y:S04]  /*97f80*/  LDL.LU R16, [R1+0x59c] ;  /* 0x00059c0001107983 */ /* 0x000ea80000300800 */
[----:B------:R0:W-:Y:S01]  /*97f90*/  STL [R1+0xca0], R0 ;  /* 0x000ca00001007387 */ /* 0x0001e20000100800 */
[----:B---3--:R-:W-:-:S03]  /*97fa0*/  LOP3.LUT R4, R18, 0xffff, RZ, 0xc0, !PT ;  /* 0x0000ffff12047812 */ /* 0x008fc600078ec0ff */
[----:B------:R-:W3:Y:S01]  /*97fb0*/  LDL.LU R15, [R1+0x4a8] ;  /* 0x0004a800010f7983 */ /* 0x000ee20000300800 */
[----:B------:R-:W-:-:S03]  /*97fc0*/  LOP3.LUT R5, R17, 0xffff, RZ, 0xc0, !PT ;  /* 0x0000ffff11057812 */ /* 0x000fc600078ec0ff */
[----:B------:R-:W2:Y:S01]  /*97fd0*/  LDL.LU R13, [R1+0x328] ;  /* 0x00032800010d7983 */ /* 0x000ea20000300800 */
[----:B0-----:R-:W-:-:S03]  /*97fe0*/  PRMT R0, R6, 0x5410, R3 ;  /* 0x0000541006007816 */ /* 0x001fc60000000003 */
[----:B------:R-:W3:Y:S01]  /*97ff0*/  LDL.LU R7, [R1+0x324] ;  /* 0x0003240001077983 */ /* 0x000ee20000300800 */
[----:B------:R-:W-:Y:S02]  /*98000*/  LOP3.LUT R6, R14, 0xffff, RZ, 0xc0, !PT ;  /* 0x0000ffff0e067812 */ /* 0x000fe400078ec0ff */
[----:B------:R-:W-:Y:S01]  /*98010*/  LOP3.LUT R12, R12, 0xffff, RZ, 0xc0, !PT ;  /* 0x0000ffff0c0c7812 */ /* 0x000fe200078ec0ff */
[----:B------:R-:W-:Y:S01]  /*98020*/  STL [R1+0xc9c], R0 ;  /* 0x000c9c0001007387 */ /* 0x000fe20000100800 */
[----:B------:R-:W-:-:S03]  /*98030*/  LOP3.LUT R9, R31, 0xffff, RZ, 0xc0, !PT ;  /* 0x0000ffff1f097812 */ /* 0x000fc600078ec0ff */
[----:B------:R0:W-:Y:S01]  /*98040*/  STL [R1+0x598], R4 ;  /* 0x0005980401007387 */ /* 0x0001e20000100800 */
[----:B------:R-:W-:-:S03]  /*98050*/  LOP3.LUT R2, R34, 0xffff, RZ, 0xc0, !PT ;  /* 0x0000ffff22027812 */ /* 0x000fc600078ec0ff */
[----:B------:R1:W-:Y:S04]  /*98060*/  STL [R1+0x6cc], R5 ;  /* 0x0006cc0501007387 */ /* 0x0003e80000100800 */
[----:B------:R-:W-:Y:S04]  /*98070*/  STL [R1+0x470], R12 ;  /* 0x0004700c01007387 */ /* 0x000fe80000100800 */
[----:B------:R-:W-:Y:S04]  /*98080*/  STL [R1+0x6c8], R6 ;  /* 0x0006c80601007387 */ /* 0x000fe80000100800 */
[----:B------:R-:W-:Y:S04]  /*98090*/  STL [R1+0x6c4], R9 ;  /* 0x0006c40901007387 */ /* 0x000fe80000100800 */
[----:B------:R-:W3:Y:S01]  /*980a0*/  LDL.LU R34, [R1+0x3ba4] ;  /* 0x003ba40001227983 */ /* 0x000ee20000300800 */
[----:B----4-:R-:W-:-:S03]  /*980b0*/  LOP3.LUT R8, R33, 0xffff, RZ, 0xc0, !PT ;  /* 0x0000ffff21087812 */ /* 0x010fc600078ec0ff */
[----:B------:R-:W4:Y:S01]  /*980c0*/  LDL.LU R33, [R1+0x3ba0] ;  /* 0x003ba00001217983 */ /* 0x000f220000300800 */
[----:B------:R-:W-:Y:S02]  /*980d0*/  LOP3.LUT R11, R11, 0xffff, RZ, 0xc0, !PT ;  /* 0x0000ffff0b0b7812 */ /* 0x000fe400078ec0ff */
[----:B0-----:R-:W-:Y:S01]  /*980e0*/  PRMT R4, R4, 0x3340, R12 ;  /* 0x0000334004047816 */ /* 0x001fe2000000000c */
[----:B------:R0:W-:Y:S01]  /*980f0*/  STL [R1+0x6d4], R2 ;  /* 0x0006d40201007387 */ /* 0x0001e20000100800 */
[----:B------:R-:W-:Y:S02]  /*98100*/  PRMT R0, R11, 0x3340, R1 ;  /* 0x000033400b007816 */ /* 0x000fe40000000001 */
[----:B------:R-:W-:Y:S02]  /*98110*/  LOP3.LUT R3, R41, 0xffff, RZ, 0xc0, !PT ;  /* 0x0000ffff29037812 */ /* 0x000fe400078ec0ff */
[----:B-1----:R-:W-:Y:S02]  /*98120*/  PRMT R5, R5, 0x3340, R9 ;  /* 0x0000334005057816 */ /* 0x002fe40000000009 */
[----:B------:R-:W-:-:S02]  /*98130*/  PRMT R4, R4, 0x5410, R0 ;  /* 0x0000541004047816 */ /* 0x000fc40000000000 */
[--C-:B0-----:R-:W-:Y:S01]  /*98140*/  PRMT R2, R2, 0x3340, R1.reuse ;  /* 0x0000334002027816 */ /* 0x101fe20000000001 */
[----:B------:R0:W-:Y:S03]  /*98150*/  STL [R1+0x6d0], R3 ;  /* 0x0006d00301007387 */ /* 0x0001e60000100800 */
[----:B------:R-:W-:Y:S01]  /*98160*/  PRMT R0, R5, 0x5410, R2 ;  /* 0x0000541005007816 */ /* 0x000fe20000000002 */
[----:B------:R-:W-:Y:S04]  /*98170*/  STL [R1+0xf4], R8 ;  /* 0x0000f40801007387 */ /* 0x000fe80000100800 */
[----:B------:R-:W4:Y:S04]  /*98180*/  LDL.LU R17, [R1+0x5ac] ;  /* 0x0005ac0001117983 */ /* 0x000f280000300800 */
[----:B------:R2:W-:Y:S01]  /*98190*/  STL [R1+0xc90], R4 ;  /* 0x000c900401007387 */ /* 0x0005e20000100800 */
[----:B0-----:R-:W-:-:S03]  /*981a0*/  PRMT R3, R3, 0x3340, R1 ;  /* 0x0000334003037816 */ /* 0x001fc60000000001 */
[----:B------:R-:W4:Y:S01]  /*981b0*/  LDL.LU R14, [R1+0x5a8] ;  /* 0x0005a800010e7983 */ /* 0x000f220000300800 */
[----:B------:R-:W-:-:S03]  /*981c0*/  PRMT R6, R6, 0x3340, R8 ;  /* 0x0000334006067816 */ /* 0x000fc60000000008 */
[----:B------:R0:W-:Y:S04]  /*981d0*/  STL [R1+0xc8c], R0 ;  /* 0x000c8c0001007387 */ /* 0x0001e80000100800 */
[----:B------:R-:W4:Y:S04]  /*981e0*/  LDL.LU R31, [R1+0x4c0] ;  /* 0x0004c000011f7983 */ /* 0x000f280000300800 */
[----:B------:R-:W4:Y:S01]  /*981f0*/  LDL.LU R12, [R1+0x33c] ;  /* 0x00033c00010c7983 */ /* 0x000f220000300800 */
[----:B--2---:R-:W-:Y:S02]  /*98200*/  LOP3.LUT R4, R19, 0xffff, RZ, 0xc0, !PT ;  /* 0x0000ffff13047812 */ /* 0x004fe400078ec0ff */
[----:B0-----:R-:W-:-:S02]  /*98210*/  PRMT R0, R6, 0x5410, R3 ;  /* 0x0000541006007816 */ /* 0x001fc40000000003 */
[----:B------:R-:W-:Y:S02]  /*98220*/  LOP3.LUT R5, R16, 0xffff, RZ, 0xc0, !PT ;  /* 0x0000ffff10057812 */ /* 0x000fe400078ec0ff */
[----:B------:R-:W-:Y:S01]  /*98230*/  LOP3.LUT R13, R13, 0xffff, RZ, 0xc0, !PT ;  /* 0x0000ffff0d0d7812 */ /* 0x000fe200078ec0ff */
[----:B------:R0:W-:Y:S01]  /*98240*/  STL [R1+0xc88], R0 ;  /* 0x000c880001007387 */ /* 0x0001e20000100800 */
[----:B---3--:R-:W-:Y:S02]  /*98250*/  LOP3.LUT R6, R15, 0xffff, RZ, 0xc0, !PT ;  /* 0x0000ffff0f067812 */ /* 0x008fe400078ec0ff */
[----:B------:R-:W-:Y:S01]  /*98260*/  LOP3.LUT R9, R7, 0xffff, RZ, 0xc0, !PT ;  /* 0x0000ffff07097812 */ /* 0x000fe200078ec0ff */
[----:B------:R1:W-:Y:S04]  /*98270*/  STL [R1+0x214], R4 ;  /* 0x0002140401007387 */ /* 0x0003e80000100800 */
[----:B------:R2:W-:Y:S01]  /*98280*/  STL [R1+0x5a0], R5 ;  /* 0x0005a00501007387 */ /* 0x0005e20000100800 */
[----:B0-----:R-:W-:-:S03]  /*98290*/  LOP3.LUT R0, R36, 0xffff, RZ, 0xc0, !PT ;  /* 0x0000ffff24007812 */ /* 0x001fc600078ec0ff */
[----:B------:R-:W-:Y:S01]  /*982a0*/  STL [R1+0xf8], R13 ;  /* 0x0000f80d01007387 */ /* 0x000fe20000100800 */
[----:B------:R-:W-:-:S03]  /*982b0*/  LOP3.LUT R32, R32, 0xffff, RZ, 0xc0, !PT ;  /* 0x0000ffff20207812 */ /* 0x000fc600078ec0ff */
[----:B------:R-:W3:Y:S04]  /*982c0*/  LDL.LU R36, [R1+0x3b9c] ;  /* 0x003b9c0001247983 */ /* 0x000ee80000300800 */
[----:B------:R-:W-:Y:S01]  /*982d0*/  STL [R1+0x6dc], R6 ;  /* 0x0006dc0601007387 */ /* 0x000fe20000100800 */
[----:B-1----:R-:W-:-:S03]  /*982e0*/  PRMT R4, R4, 0x3340, R13 ;  /* 0x0000334004047816 */ /* 0x002fc6000000000d */
[----:B------:R-:W-:Y:S01]  /*982f0*/  STL [R1+0x59c], R9 ;  /* 0x00059c0901007387 */ /* 0x000fe20000100800 */
[----:B------:R-:W-:-:S03]  /*98300*/  LOP3.LUT R3, R44, 0xffff, RZ, 0xc0, !PT ;  /* 0x0000ffff2c037812 */ /* 0x000fc600078ec0ff */
[----:B------:R0:W-:Y:S01]  /*98310*/  STL [R1+0x6d8], R0 ;  /* 0x0006d80001007387 */ /* 0x0001e20000100800 */
[----:B------:R-:W-:-:S03]  /*98320*/  PRMT R2, R32, 0x3340, R1 ;  /* 0x0000334020027816 */ /* 0x000fc60000000001 */
[----:B------:R-:W3:Y:S01]  /*98330*/  LDL.LU R7, [R1+0x238] ;  /* 0x0002380001077983 */ /* 0x000ee20000300800 */
[----:B--2---:R-:W-:Y:S02]  /*98340*/  PRMT R5, R5, 0x3340, R9 ;  /* 0x0000334005057816 */ /* 0x004fe40000000009 */
[----:B0-----:R-:W-:-:S04]  /*98350*/  PRMT R0, R0, 0x3340, R1 ;  /* 0x0000334000007816 */ /* 0x001fc80000000001 */
[----:B------:R-:W-:Y:S02]  /*98360*/  PRMT R4, R4, 0x5410, R0 ;  /* 0x0000541004047816 */ /* 0x000fe40000000000 */
[----:B------:R-:W-:Y:S02]  /*98370*/  PRMT R0, R5, 0x5410, R2 ;  /* 0x0000541005007816 */ /* 0x000fe40000000002 */
[----:B----4-:R-:W-:Y:S02]  /*98380*/  LOP3.LUT R8, R33, 0xffff, RZ, 0xc0, !PT ;  /* 0x0000ffff21087812 */ /* 0x010fe400078ec0ff */
[----:B------:R-:W2:Y:S04]  /*98390*/  LDL.LU R33, [R1+0x3b98] ;  /* 0x003b980001217983 */ /* 0x000ea80000300800 */
[----:B------:R0:W-:Y:S04]  /*983a0*/  STL [R1+0x6f0], R3 ;  /* 0x0006f00301007387 */ /* 0x0001e80000100800 */
[----:B------:R-:W-:Y:S04]  /*983b0*/  STL [R1+0x104], R8 ;  /* 0x0001040801007387 */ /* 0x000fe80000100800 */
[----:B------:R-:W4:Y:S04]  /*983c0*/  LDL.LU R19, [R1+0x5b8] ;  /* 0x0005b80001137983 */ /* 0x000f280000300800 */
[----:B------:R1:W-:Y:S04]  /*983d0*/  STL [R1+0xc80], R4 ;  /* 0x000c800401007387 */ /* 0x0003e80000100800 */
[----:B------:R-:W4:Y:S04]  /*983e0*/  LDL.LU R16, [R1+0x5b4] ;  /* 0x0005b40001107983 */ /* 0x000f280000300800 */
[----:B------:R1:W-:Y:S04]  /*983f0*/  STL [R1+0xc7c], R0 ;  /* 0x000c7c0001007387 */ /* 0x0003e80000100800 */
[----:B------:R-:W4:Y:S04]  /*98400*/  LDL.LU R15, [R1+0x4cc] ;  /* 0x0004cc00010f7983 */ /* 0x000f280000300800 */
[----:B------:R-:W4:Y:S01]  /*98410*/  LDL.LU R13, [R1+0x348] ;  /* 0x00034800010d7983 */ /* 0x000f220000300800 */
[----:B0-----:R-:W-:-:S02]  /*98420*/  PRMT R3, R3, 0x3340, R1 ;  /* 0x0000334003037816 */ /* 0x001fc40000000001 */
[----:B------:R-:W-:Y:S02]  /*98430*/  PRMT R6, R6, 0x3340, R8 ;  /* 0x0000334006067816 */ /* 0x000fe40000000008 */
[----:B-1----:R-:W-:Y:S02]  /*98440*/  LOP3.LUT R4, R17, 0xffff, RZ, 0xc0, !PT ;  /* 0x0000ffff11047812 */ /* 0x002fe400078ec0ff */
[----:B------:R-:W-:Y:S02]  /*98450*/  PRMT R0, R6, 0x5410, R3 ;  /* 0x0000541006007816 */ /* 0x000fe40000000003 */
[----:B------:R-:W-:Y:S02]  /*98460*/  LOP3.LUT R5, R14, 0xffff, RZ, 0xc0, !PT ;  /* 0x0000ffff0e057812 */ /* 0x000fe400078ec0ff */
[----:B------:R-:W-:Y:S01]  /*98470*/  LOP3.LUT R6, R31, 0xffff, RZ, 0xc0, !PT ;  /* 0x0000ffff1f067812 */ /* 0x000fe200078ec0ff */
[----:B------:R0:W-:Y:S01]  /*98480*/  STL [R1+0xc78], R0 ;  /* 0x000c780001007387 */ /* 0x0001e20000100800 */
[----:B------:R-:W-:-:S03]  /*98490*/  LOP3.LUT R8, R12, 0xffff, RZ, 0xc0, !PT ;  /* 0x0000ffff0c087812 */ /* 0x000fc600078ec0ff */
[----:B------:R-:W4:Y:S04]  /*984a0*/  LDL.LU R31, [R1+0x344] ;  /* 0x00034400011f7983 */ /* 0x000f280000300800 */
[----:B------:R1:W-:Y:S01]  /*984b0*/  STL [R1+0x6e4], R4 ;  /* 0x0006e40401007387 */ /* 0x0003e20000100800 */
[----:B------:R-:W-:-:S03]  /*984c0*/  LOP3.LUT R2, R35, 0xffff, RZ, 0xc0, !PT ;  /* 0x0000ffff23027812 */ /* 0x000fc600078ec0ff */
[----:B------:R-:W-:Y:S01]  /*984d0*/  STL [R1+0x6ec], R5 ;  /* 0x0006ec0501007387 */ /* 0x000fe20000100800 */
[----:B0-----:R-:W-:-:S03]  /*984e0*/  LOP3.LUT R0, R34, 0xffff, RZ, 0xc0, !PT ;  /* 0x0000ffff22007812 */ /* 0x001fc600078ec0ff */
[----:B------:R-:W-:Y:S04]  /*984f0*/  STL [R1+0x6fc], R6 ;  /* 0x0006fc0601007387 */ /* 0x000fe80000100800 */
[----:B------:R-:W-:Y:S04]  /*98500*/  STL [R1+0x6e0], R8 ;  /* 0x0006e00801007387 */ /* 0x000fe80000100800 */
[----:B------:R-:W4:Y:S04]  /*98510*/  LDL.LU R34, [R1+0x3b94] ;  /* 0x003b940001227983 */ /* 0x000f280000300800 */
[----:B------:R-:W4:Y:S01]  /*98520*/  LDL.LU R35, [R1+0x3b90] ;  /* 0x003b900001237983 */ /* 0x000f220000300800 */
[----:B------:R-:W-:-:S02]  /*98530*/  LOP3.LUT R3, R47, 0xffff, RZ, 0xc0, !PT ;  /* 0x0000ffff2f037812 */ /* 0x000fc400078ec0ff */
[----:B-1----:R-:W-:Y:S01]  /*98540*/  PRMT R4, R4, 0x3340, R8 ;  /* 0x0000334004047816 */ /* 0x002fe20000000008 */
[----:B------:R0:W-:Y:S01]  /*98550*/  STL [R1+0x114], R0 ;  /* 0x0001140001007387 */ /* 0x0001e20000100800 */
[----:B---3--:R-:W-:-:S03]  /*98560*/  LOP3.LUT R7, R7, 0xffff, RZ, 0xc0, !PT ;  /* 0x0000ffff07077812 */ /* 0x008fc600078ec0ff */
[----:B------:R1:W-:Y:S01]  /*98570*/  STL [R1+0x70c], R2 ;  /* 0x00070c0201007387 */ /* 0x0003e20000100800 */
[----:B0-----:R-:W-:-:S03]  /*98580*/  PRMT R0, R0, 0x3340, R1 ;  /* 0x0000334000007816 */ /* 0x001fc60000000001 */
[----:B------:R0:W-:Y:S01]  /*98590*/  STL [R1+0x6f8], R3 ;  /* 0x0006f80301007387 */ /* 0x0001e20000100800 */
[----:B------:R-:W-:Y:S02]  /*985a0*/  PRMT R6, R6, 0x3340, R7 ;  /* 0x0000334006067816 */ /* 0x000fe40000000007 */
[----:B------:R-:W-:Y:S01]  /*985b0*/  PRMT R0, R4, 0x5410, R0 ;  /* 0x0000541004007816 */ /* 0x000fe20000000000 */
[----:B------:R3:W-:Y:S01]  /*985c0*/  STL [R1+0x6f4], R7 ;  /* 0x0006f40701007387 */ /* 0x0007e20000100800 */
[--C-:B-1----:R-:W-:Y:S02]  /*985d0*/  PRMT R2, R2, 0x3340, R1.reuse ;  /* 0x0000334002027816 */ /* 0x102fe40000000001 */
[----:B0-----:R-:W-:Y:S01]  /*985e0*/  PRMT R3, R3, 0x3340, R1 ;  /* 0x0000334003037816 */ /* 0x001fe20000000001 */
[----:B---3--:R-:W3:Y:S04]  /*985f0*/  LDL.LU R7, [R1+0x5cc] ;  /* 0x0005cc0001077983 */ /* 0x008ee80000300800 */
[----:B------:R-:W3:Y:S04]  /*98600*/  LDL.LU R17, [R1+0x4e0] ;  /* 0x0004e00001117983 */ /* 0x000ee80000300800 */
[----:B------:R0:W-:Y:S04]  /*98610*/  STL [R1+0xc64], R0 ;  /* 0x000c640001007387 */ /* 0x0001e80000100800 */
[----:B------:R-:W3:Y:S04]  /*98620*/  LDL.LU R14, [R1+0x4dc] ;  /* 0x0004dc00010e7983 */ /* 0x000ee80000300800 */
[----:B------:R-:W3:Y:S01]  /*98630*/  LDL.LU R12, [R1+0x36c] ;  /* 0x00036c00010c7983 */ /* 0x000ee20000300800 */
[----:B0-----:R-:W-:-:S02]  /*98640*/  PRMT R0, R6, 0x5410, R3 ;  /* 0x0000541006007816 */ /* 0x001fc40000000003 */
[----:B------:R-:W-:Y:S02]  /*98650*/  LOP3.LUT R3, R36, 0xffff, RZ, 0xc0, !PT ;  /* 0x0000ffff24037812 */ /* 0x000fe400078ec0ff */
[----:B--2---:R-:W-:-:S04]  /*98660*/  LOP3.LUT R33, R33, 0xffff, RZ, 0xc0, !PT ;  /* 0x0000ffff21217812 */ /* 0x004fc800078ec0ff */
[----:B------:R-:W-:-:S04]  /*98670*/  PRMT R5, R5, 0x3340, R33 ;  /* 0x0000334005057816 */ /* 0x000fc80000000021 */
[----:B------:R-:W-:Y:S02]  /*98680*/  PRMT R2, R5, 0x5410, R2 ;  /* 0x0000541005027816 */ /* 0x000fe40000000002 */
[----:B----4-:R-:W-:-:S03]  /*98690*/  LOP3.LUT R5, R19, 0xffff, RZ, 0xc0, !PT ;  /* 0x0000ffff13057812 */ /* 0x010fc600078ec0ff */
[----:B------:R-:W-:Y:S04]  /*986a0*/  STL [R1+0xc58], R2 ;  /* 0x000c580201007387 */ /* 0x000fe80000100800 */
[----:B------:R0:W-:Y:S01]  /*986b0*/  STL [R1+0xc54], R0 ;  /* 0x000c540001007387 */ /* 0x0001e20000100800 */
[----:B------:R-:W-:-:S03]  /*986c0*/  LOP3.LUT R6, R16, 0xffff, RZ, 0xc0, !PT ;  /* 0x0000ffff10067812 */ /* 0x000fc600078ec0ff */
[----:B------:R1:W-:Y:S01]  /*986d0*/  STL [R1+0x710], R5 ;  /* 0x0007100501007387 */ /* 0x0003e20000100800 */
[----:B------:R-:W-:Y:S02]  /*986e0*/  LOP3.LUT R4, R15, 0xffff, RZ, 0xc0, !PT ;  /* 0x0000ffff0f047812 */ /* 0x000fe400078ec0ff */
[----:B------:R-:W-:Y:S02]  /*986f0*/  LOP3.LUT R9, R13, 0xffff, RZ, 0xc0, !PT ;  /* 0x0000ffff0d097812 */ /* 0x000fe400078ec0ff */
[----:B------:R-:W2:Y:S04]  /*98700*/  LDL.LU R13, [R1+0x258] ;  /* 0x00025800010d7983 */ /* 0x000ea80000300800 */
[----:B------:R-:W-:Y:S04]  /*98710*/  STL [R1+0x110], R4 ;  /* 0x0001100401007387 */ /* 0x000fe80000100800 */
[----:B------:R-:W-:Y:S04]  /*98720*/  STL [R1+0x708], R6 ;  /* 0x0007080601007387 */ /* 0x000fe80000100800 */
[----:B------:R-:W-:Y:S04]  /*98730*/  STL [R1+0x704], R9 ;  /* 0x0007040901007387 */ /* 0x000fe80000100800 */
[----:B------:R-:W4:Y:S01]  /*98740*/  LDL.LU R36, [R1+0x3b8c] ;  /* 0x003b8c0001247983 */ /* 0x000f220000300800 */
[----:B------:R-:W-:-:S02]  /*98750*/  LOP3.LUT R8, R31, 0xffff, RZ, 0xc0, !PT ;  /* 0x0000ffff1f087812 */ /* 0x000fc400078ec0ff */
[----:B0-----:R-:W-:-:S03]  /*98760*/  LOP3.LUT R0, R48, 0xffff, RZ, 0xc0, !PT ;  /* 0x0000ffff30007812 */ /* 0x001fc600078ec0ff */
[----:B------:R-:W-:Y:S04]  /*98770*/  STL [R1+0x700], R8 ;  /* 0x0007000801007387 */ /* 0x000fe80000100800 */
[----:B------:R0:W-:Y:S01]  /*98780*/  STL [R1+0xc2c], R0 ;  /* 0x000c2c0001007387 */ /* 0x0001e20000100800 */
[----:B-1----:R-:W-:Y:S02]  /*98790*/  PRMT R5, R5, 0x3340, R9 ;  /* 0x0000334005057816 */ /* 0x002fe40000000009 */
[----:B------:R-:W-:Y:S02]  /*987a0*/  LOP3.LUT R34, R34, 0xffff, RZ, 0xc0, !PT ;  /* 0x0000ffff22227812 */ /* 0x000fe400078ec0ff */
[----:B------:R-:W-:Y:S02]  /*987b0*/  LOP3.LUT R47, R35, 0xffff, RZ, 0xc0, !PT ;  /* 0x0000ffff232f7812 */ /* 0x000fe400078ec0ff */
[----:B------:R-:W2:Y:S01]  /*987c0*/  LDL.LU R35, [R1+0x3b88] ;  /* 0x003b880001237983 */ /* 0x000ea20000300800 */
[----:B0-----:R-:W-:-:S02]  /*987d0*/  PRMT R0, R0, 0x3340, R1 ;  /* 0x0000334000007816 */ /* 0x001fc40000000001 */
[----:B------:R-:W-:Y:S02]  /*987e0*/  PRMT R4, R4, 0x3340, R47 ;  /* 0x0000334004047816 */ /* 0x000fe4000000002f */
[--C-:B------:R-:W-:Y:S01]  /*987f0*/  PRMT R2, R34, 0x3340, R1.reuse ;  /* 0x0000334022027816 */ /* 0x100fe20000000001 */
[----:B------:R0:W-:Y:S01]  /*98800*/  STL [R1+0x714], R3 ;  /* 0x0007140301007387 */ /* 0x0001e20000100800 */
[----:B------:R-:W-:Y:S02]  /*98810*/  PRMT R0, R4, 0x5410, R0 ;  /* 0x0000541004007816 */ /* 0x000fe40000000000 */
[----:B------:R-:W-:Y:S01]  /*98820*/  PRMT R6, R6, 0x3340, R8 ;  /* 0x0000334006067816 */ /* 0x000fe20000000008 */
[----:B------:R-:W2:Y:S01]  /*98830*/  LDL.LU R31, [R1+0x5e4] ;  /* 0x0005e400011f7983 */ /* 0x000ea20000300800 */
[----:B------:R-:W-:Y:S02]  /*98840*/  PRMT R2, R5, 0x5410, R2 ;  /* 0x0000541005027816 */ /* 0x000fe40000000002 */
[----:B0-----:R-:W-:Y:S01]  /*98850*/  PRMT R3, R3, 0x3340, R1 ;  /* 0x0000334003037816 */ /* 0x001fe20000000001 */
[----:B------:R0:W-:Y:S04]  /*98860*/  STL [R1+0xc48], R0 ;  /* 0x000c480001007387 */ /* 0x0001e80000100800 */
[----:B------:R1:W-:Y:S04]  /*98870*/  STL [R1+0xc34], R2 ;  /* 0x000c340201007387 */ /* 0x0003e80000100800 */
[----:B------:R-:W2:Y:S01]  /*98880*/  LDL.LU R16, [R1+0x5dc] ;  /* 0x0005dc0001107983 */ /* 0x000ea20000300800 */
[----:B0-----:R-:W-:-:S02]  /*98890*/  PRMT R0, R6, 0x5410, R3 ;  /* 0x0000541006007816 */ /* 0x001fc40000000003 */
[----:B---3--:R-:W-:Y:S01]  /*988a0*/  LOP3.LUT R7, R7, 0xffff, RZ, 0xc0, !PT ;  /* 0x0000ffff07077812 */ /* 0x008fe200078ec0ff */
[----:B------:R-:W3:Y:S01]  /*988b0*/  LDL.LU R15, [R1+0x4e8] ;  /* 0x0004e800010f7983 */ /* 0x000ee20000300800 */
[----:B------:R-:W-:-:S03]  /*988c0*/  LOP3.LUT R4, R17, 0xffff, RZ, 0xc0, !PT ;  /* 0x0000ffff11047812 */ /* 0x000fc600078ec0ff */
[----:B------:R0:W-:Y:S01]  /*988d0*/  STL [R1+0xc30], R0 ;  /* 0x000c300001007387 */ /* 0x0001e20000100800 */
[----:B------:R-:W-:-:S03]  /*988e0*/  LOP3.LUT R5, R14, 0xffff, RZ, 0xc0, !PT ;  /* 0x0000ffff0e057812 */ /* 0x000fc600078ec0ff */
[----:B------:R-:W-:Y:S01]  /*988f0*/  STL [R1+0x734], R7 ;  /* 0x0007340701007387 */ /* 0x000fe20000100800 */
[----:B------:R-:W-:-:S03]  /*98900*/  LOP3.LUT R6, R12, 0xffff, RZ, 0xc0, !PT ;  /* 0x0000ffff0c067812 */ /* 0x000fc600078ec0ff */
[----:B------:R0:W-:Y:S04]  /*98910*/  STL [R1+0x5cc], R4 ;  /* 0x0005cc0401007387 */ /* 0x0001e80000100800 */
[----:B------:R-:W3:Y:S04]  /*98920*/  LDL.LU R17, [R1+0x398] ;  /* 0x0003980001117983 */ /* 0x000ee80000300800 */
[----:B------:R0:W-:Y:S04]  /*98930*/  STL [R1+0x728], R5 ;  /* 0x0007280501007387 */ /* 0x0001e80000100800 */
[----:B------:R-:W3:Y:S04]  /*98940*/  LDL.LU R14, [R1+0x38c] ;  /* 0x00038c00010e7983 */ /* 0x000ee80000300800 */
[----:B------:R0:W-:Y:S04]  /*98950*/  STL [R1+0x72c], R6 ;  /* 0x00072c0601007387 */ /* 0x0001e80000100800 */
[----:B------:R-:W3:Y:S01]  /*98960*/  LDL.LU R12, [R1+0x148] ;  /* 0x00014800010c7983 */ /* 0x000ee20000300800 */
[----:B----4-:R-:W-:-:S03]  /*98970*/  LOP3.LUT R3, R36, 0xffff, RZ, 0xc0, !PT ;  /* 0x0000ffff24037812 */ /* 0x010fc600078ec0ff */
[----:B------:R-:W4:Y:S01]  /*98980*/  LDL.LU R36, [R1+0x3b84] ;  /* 0x003b840001247983 */ /* 0x000f220000300800 */
[----:B--2---:R-:W-:Y:S02]  /*98990*/  LOP3.LUT R9, R13, 0xffff, RZ, 0xc0, !PT ;  /* 0x0000ffff0d097812 */ /* 0x004fe400078ec0ff */
[----:B------:R-:W-:Y:S02]  /*989a0*/  LOP3.LUT R48, R54, 0xffff, RZ, 0xc0, !PT ;  /* 0x0000ffff36307812 */ /* 0x000fe400078ec0ff */
[----:B-1----:R-:W-:Y:S01]  /*989b0*/  LOP3.LUT R2, R53, 0xffff, RZ, 0xc0, !PT ;  /* 0x0000ffff35027812 */ /* 0x002fe200078ec0ff */
[----:B------:R-:W-:Y:S01]  /*989c0*/  STL [R1+0x124], R9 ;  /* 0x0001240901007387 */ /* 0x000fe20000100800 */
[----:B0-----:R-:W-:Y:S01]  /*989d0*/  PRMT R0, R48, 0x3340, R1 ;  /* 0x0000334030007816 */ /* 0x001fe20000000001 */
[----:B------:R-:W0:Y:S01]  /*989e0*/  LDC R53, c[0x0][0x3b4] ;  /* 0x0000ed00ff357b82 */ /* 0x000e220000000800 */
[----:B------:R-:W-:-:S04]  /*989f0*/  PRMT R4, R4, 0x3340, R9 ;  /* 0x0000334004047816 */ /* 0x000fc80000000009 */
[----:B------:R-:W-:Y:S02]  /*98a00*/  PRMT R4, R4, 0x5410, R0 ;  /* 0x0000541004047816 */ /* 0x000fe40000000000 */
[----:B------:R-:W-:Y:S02]  /*98a10*/  LOP3.LUT R8, R35, 0xffff, RZ, 0xc0, !PT ;  /* 0x0000ffff23087812 */ /* 0x000fe400078ec0ff */
[----:B------:R-:W2:Y:S02]  /*98a20*/  LDL.LU R35, [R1+0x3b80] ;  /* 0x003b800001237983 */ /* 0x000ea40000300800 */
[----:B------:R-:W-:Y:S02]  /*98a30*/  PRMT R5, R5, 0x3340, R8 ;  /* 0x0000334005057816 */ /* 0x000fe40000000008 */
[----:B------:R1:W-:Y:S01]  /*98a40*/  STL [R1+0xbfc], R2 ;  /* 0x000bfc0201007387 */ /* 0x0003e20000100800 */
[----:B------:R-:W-:-:S03]  /*98a50*/  PRMT R6, R7, 0x3340, R6 ;  /* 0x0000334007067816 */ /* 0x000fc60000000006 */
[----:B------:R1:W-:Y:S02]  /*98a60*/  STL [R1+0x738], R3 ;  /* 0x0007380301007387 */ /* 0x0003e40000100800 */
[--C-:B-1----:R-:W-:Y:S02]  /*98a70*/  PRMT R2, R2, 0x3340, R1.reuse ;  /* 0x0000334002027816 */ /* 0x102fe40000000001 */
[----:B------:R1:W-:Y:S02]  /*98a80*/  STL [R1+0x718], R8 ;  /* 0x0007180801007387 */ /* 0x0003e40000100800 */
[----:B------:R-:W-:Y:S02]  /*98a90*/  PRMT R0, R5, 0x5410, R2 ;  /* 0x0000541005007816 */ /* 0x000fe40000000002 */
[----:B------:R-:W2:Y:S01]  /*98aa0*/  LDL.LU R7, [R1+0x5f8] ;  /* 0x0005f80001077983 */ /* 0x000ea20000300800 */
[----:B------:R-:W-:-:S03]  /*98ab0*/  PRMT R3, R3, 0x3340, R1 ;  /* 0x0000334003037816 */ /* 0x000fc60000000001 */
[----:B------:R0:W-:Y:S04]  /*98ac0*/  STL [R1+0xc20], R4 ;  /* 0x000c200401007387 */ /* 0x0001e80000100800 */
[----:B------:R-:W2:Y:S01]  /*98ad0*/  LDL.LU R13, [R1+0x5ec] ;  /* 0x0005ec00010d7983 */ /* 0x000ea20000300800 */
[----:B-1----:R-:W-:-:S03]  /*98ae0*/  LOP3.LUT R8, R31, 0xffff, RZ, 0xc0, !PT ;  /* 0x0000ffff1f087812 */ /* 0x002fc600078ec0ff */
[----:B------:R1:W-:Y:S01]  /*98af0*/  STL [R1+0xc1c], R0 ;  /* 0x000c1c0001007387 */ /* 0x0003e20000100800 */
[----:B0-----:R-:W-:-:S03]  /*98b00*/  LOP3.LUT R4, R16, 0xffff, RZ, 0xc0, !PT ;  /* 0x0000ffff10047812 */ /* 0x001fc600078ec0ff */
[----:B------:R-:W2:Y:S01]  /*98b10*/  LDL.LU R19, [R1+0x4fc] ;  /* 0x0004fc0001137983 */ /* 0x000ea20000300800 */
[----:B-1----:R-:W-:-:S05]  /*98b20*/  PRMT R0, R6, 0x5410, R3 ;  /* 0x0000541006007816 */ /* 0x002fca0000000003 */
[----:B------:R0:W-:Y:S01]  /*98b30*/  STL [R1+0xbf8], R0 ;  /* 0x000bf80001007387 */ /* 0x0001e20000100800 */
[----:B---3--:R-:W-:-:S03]  /*98b40*/  LOP3.LUT R5, R15, 0xffff, RZ, 0xc0, !PT ;  /* 0x0000ffff0f057812 */ /* 0x008fc600078ec0ff */
[----:B------:R-:W3:Y:S01]  /*98b50*/  LDL.LU R31, [R1+0x3d8] ;  /* 0x0003d800011f7983 */ /* 0x000ee20000300800 */
[----:B------:R-:W-:-:S03]  /*98b60*/  LOP3.LUT R6, R17, 0xffff, RZ, 0xc0, !PT ;  /* 0x0000ffff11067812 */ /* 0x000fc600078ec0ff */
[----:B------:R-:W-:Y:S01]  /*98b70*/  STL [R1+0x754], R8 ;  /* 0x0007540801007387 */ /* 0x000fe20000100800 */
[----:B------:R-:W-:-:S03]  /*98b80*/  LOP3.LUT R9, R14, 0xffff, RZ, 0xc0, !PT ;  /* 0x0000ffff0e097812 */ /* 0x000fc600078ec0ff */
[----:B------:R-:W3:Y:S04]  /*98b90*/  LDL.LU R16, [R1+0x3d0] ;  /* 0x0003d00001107983 */ /* 0x000ee80000300800 */
[----:B------:R-:W-:Y:S01]  /*98ba0*/  STL [R1+0x71c], R4 ;  /* 0x00071c0401007387 */ /* 0x000fe20000100800 */
[----:B0-----:R-:W-:-:S03]  /*98bb0*/  LOP3.LUT R0, R12, 0xffff, RZ, 0xc0, !PT ;  /* 0x0000ffff0c007812 */ /* 0x001fc600078ec0ff */
[----:B------:R-:W3:Y:S01]  /*98bc0*/  LDL.LU R15, [R1+0x160] ;  /* 0x00016000010f7983 */ /* 0x000ee20000300800 */
[----:B------:R-:W-:-:S03]  /*98bd0*/  LOP3.LUT R2, R57, 0xffff, RZ, 0xc0, !PT ;  /* 0x0000ffff39027812 */ /* 0x000fc600078ec0ff */
[----:B------:R-:W-:Y:S04]  /*98be0*/  STL [R1+0x730], R5 ;  /* 0x0007300501007387 */ /* 0x000fe80000100800 */
[----:B------:R-:W-:Y:S04]  /*98bf0*/  STL [R1+0x750], R6 ;  /* 0x0007500601007387 */ /* 0x000fe80000100800 */
[----:B------:R-:W-:Y:S04]  /*98c00*/  STL [R1+0x13c], R9 ;  /* 0x00013c0901007387 */ /* 0x000fe80000100800 */
[----:B------:R0:W-:Y:S01]  /*98c10*/  STL [R1+0x4e8], R0 ;  /* 0x0004e80001007387 */ /* 0x0001e20000100800 */
[----:B----4-:R-:W-:-:S03]  /*98c20*/  LOP3.LUT R3, R36, 0xffff, RZ, 0xc0, !PT ;  /* 0x0000ffff24037812 */ /* 0x010fc600078ec0ff */
[----:B------:R-:W4:Y:S04]  /*98c30*/  LDL.LU R36, [R1+0x3b7c] ;  /* 0x003b7c0001247983 */ /* 0x000f280000300800 */
[----:B------:R1:W-:Y:S04]  /*98c40*/  STL [R1+0x73c], R2 ;  /* 0x00073c0201007387 */ /* 0x0003e80000100800 */
[----:B------:R-:W4:Y:S01]  /*98c50*/  LDL.LU R12, [R1+0x16c] ;  /* 0x00016c00010c7983 */ /* 0x000f220000300800 */
[----:B0-----:R-:W-:Y:S02]  /*98c60*/  PRMT R0, R0, 0x3340, R1 ;  /* 0x0000334000007816 */ /* 0x001fe40000000001 */
[----:B------:R-:W-:Y:S01]  /*98c70*/  PRMT R4, R4, 0x3340, R9 ;  /* 0x0000334004047816 */ /* 0x000fe20000000009 */
[----:B------:R0:W-:Y:S01]  /*98c80*/  STL [R1+0x744], R3 ;  /* 0x0007440301007387 */ /* 0x0001e20000100800 */
[----:B-1----:R-:W-:-:S02]  /*98c90*/  PRMT R2, R2, 0x3340, R1 ;  /* 0x0000334002027816 */ /* 0x002fc40000000001 */
[----:B------:R-:W-:Y:S02]  /*98ca0*/  PRMT R6, R8, 0x3340, R6 ;  /* 0x0000334008067816 */ /* 0x000fe40000000006 */
[----:B--2---:R-:W-:Y:S02]  /*98cb0*/  LOP3.LUT R35, R35, 0xffff, RZ, 0xc0, !PT ;  /* 0x0000ffff23237812 */ /* 0x004fe400078ec0ff */
[----:B0-----:R-:W-:Y:S02]  /*98cc0*/  PRMT R3, R3, 0x3340, R1 ;  /* 0x0000334003037816 */ /* 0x001fe40000000001 */
[----:B------:R-:W-:Y:S02]  /*98cd0*/  PRMT R5, R5, 0x3340, R35 ;  /* 0x0000334005057816 */ /* 0x000fe40000000023 */
[----:B------:R-:W-:Y:S02]  /*98ce0*/  PRMT R4, R4, 0x5410, R0 ;  /* 0x0000541004047816 */ /* 0x000fe40000000000 */
[----:B------:R-:W-:-:S02]  /*98cf0*/  PRMT R2, R5, 0x5410, R2 ;  /* 0x0000541005027816 */ /* 0x000fc40000000002 */
[----:B------:R-:W-:Y:S01]  /*98d00*/  PRMT R0, R6, 0x5410, R3 ;  /* 0x0000541006007816 */ /* 0x000fe20000000003 */
[----:B------:R0:W-:Y:S04]  /*98d10*/  STL [R1+0xbe4], R4 ;  /* 0x000be40401007387 */ /* 0x0001e80000100800 */
[----:B------:R-:W2:Y:S01]  /*98d20*/  LDL.LU R17, [R1+0x60c] ;  /* 0x00060c0001117983 */ /* 0x000ea20000300800 */
[----:B------:R-:W-:-:S03]  /*98d30*/  LOP3.LUT R7, R7, 0xffff, RZ, 0xc0, !PT ;  /* 0x0000ffff07077812 */ /* 0x000fc600078ec0ff */
[----:B------:R1:W-:Y:S04]  /*98d40*/  STL [R1+0xbd8], R2 ;  /* 0x000bd80201007387 */ /* 0x0003e80000100800 */
[----:B------:R-:W2:Y:S01]  /*98d50*/  LDL.LU R14, [R1+0x508] ;  /* 0x00050800010e7983 */ /* 0x000ea20000300800 */
[----:B0-----:R-:W-:-:S03]  /*98d60*/  LOP3.LUT R4, R13, 0xffff, RZ, 0xc0, !PT ;  /* 0x0000ffff0d047812 */ /* 0x001fc600078ec0ff */
[----:B------:R0:W-:Y:S04]  /*98d70*/  STL [R1+0xb70], R0 ;  /* 0x000b700001007387 */ /* 0x0001e80000100800 */
[----:B------:R-:W2:Y:S01]  /*98d80*/  LDL.LU R13, [R1+0x504] ;  /* 0x00050400010d7983 */ /* 0x000ea20000300800 */
[----:B------:R-:W-:-:S03]  /*98d90*/  LOP3.LUT R5, R19, 0xffff, RZ, 0xc0, !PT ;  /* 0x0000ffff13057812 */ /* 0x000fc600078ec0ff */
[----:B------:R-:W-:Y:S04]  /*98da0*/  STL [R1+0x778], R7 ;  /* 0x0007780701007387 */ /* 0x000fe80000100800 */
[----:B------:R-:W-:Y:S01]  /*98db0*/  STL [R1+0x740], R4 ;  /* 0x0007400401007387 */ /* 0x000fe20000100800 */
[----:B-1----:R-:W-:Y:S02]  /*98dc0*/  LOP3.LUT R2, R60, 0xffff, RZ, 0xc0, !PT ;  /* 0x0000ffff3c027812 */ /* 0x002fe400078ec0ff */
[----:B---3--:R-:W-:Y:S02]  /*98dd0*/  LOP3.LUT R6, R31, 0xffff, RZ, 0xc0, !PT ;  /* 0x0000ffff1f067812 */ /* 0x008fe400078ec0ff */
[----:B------:R-:W3:Y:S04]  /*98de0*/  LDL.LU R31, [R1+0x3f0] ;  /* 0x0003f000011f7983 */ /* 0x000ee80000300800 */
[----:B------:R-:W-:Y:S01]  /*98df0*/  STL [R1+0x758], R5 ;  /* 0x0007580501007387 */ /* 0x000fe20000100800 */
[----:B------:R-:W-:-:S03]  /*98e00*/  LOP3.LUT R8, R16, 0xffff, RZ, 0xc0, !PT ;  /* 0x0000ffff10087812 */ /* 0x000fc600078ec0ff */
[----:B------:R-:W-:Y:S04]  /*98e10*/  STL [R1+0x770], R6 ;  /* 0x0007700601007387 */ /* 0x000fe80000100800 */
[----:B------:R-:W3:Y:S01]  /*98e20*/  LDL.LU R55, [R1+0x290] ;  /* 0x0002900001377983 */ /* 0x000ee20000300800 */
[----:B0-----:R-:W-:-:S03]  /*98e30*/  LOP3.LUT R0, R15, 0xffff, RZ, 0xc0, !PT ;  /* 0x0000ffff0f007812 */ /* 0x001fc600078ec0ff */
[----:B------:R-:W-:Y:S04]  /*98e40*/  STL [R1+0x4fc], R8 ;  /* 0x0004fc0801007387 */ /* 0x000fe80000100800 */
[----:B------:R0:W-:Y:S04]  /*98e50*/  STL [R1+0x160], R0 ;  /* 0x0001600001007387 */ /* 0x0001e80000100800 */
[----:B------:R-:W3:Y:S04]  /*98e60*/  LDL.LU R19, [R1+0x17c] ;  /* 0x00017c0001137983 */ /* 0x000ee80000300800 */
[----:B------:R-:W3:Y:S04]  /*98e70*/  LDL.LU R16, [R1+0x8] ;  /* 0x0000080001107983 */ /* 0x000ee80000300800 */
[----:B------:R1:W-:Y:S04]  /*98e80*/  STL [R1+0x75c], R2 ;  /* 0x00075c0201007387 */ /* 0x0003e80000100800 */
[----:B------:R-:W3:Y:S01]  /*98e90*/  LDL.LU R15, [R1+0x4] ;  /* 0x00000400010f7983 */ /* 0x000ee20000300800 */
[----:B----4-:R-:W-:-:S05]  /*98ea0*/  LOP3.LUT R3, R12, 0xffff, RZ, 0xc0, !PT ;  /* 0x0000ffff0c037812 */ /* 0x010fca00078ec0ff */
[----:B------:R4:W-:Y:S04]  /*98eb0*/  STL [R1+0x76c], R3 ;  /* 0x00076c0301007387 */ /* 0x0009e80000100800 */
[----:B------:R-:W3:Y:S01]  /*98ec0*/  LDL.LU R12, [R1+0x288] ;  /* 0x00028800010c7983 */ /* 0x000ee20000300800 */
[----:B------:R-:W-:Y:S02]  /*98ed0*/  LOP3.LUT R36, R36, 0xffff, RZ, 0xc0, !PT ;  /* 0x0000ffff24247812 */ /* 0x000fe400078ec0ff */
[--C-:B0-----:R-:W-:Y:S02]  /*98ee0*/  PRMT R0, R0, 0x3340, R1.reuse ;  /* 0x0000334000007816 */ /* 0x101fe40000000001 */
[----:B------:R-:W-:Y:S02]  /*98ef0*/  PRMT R4, R4, 0x3340, R8 ;  /* 0x0000334004047816 */ /* 0x000fe40000000008 */
[----:B-1----:R-:W-:-:S02]  /*98f00*/  PRMT R2, R2, 0x3340, R1 ;  /* 0x0000334002027816 */ /* 0x002fc40000000001 */
[----:B------:R-:W-:Y:S02]  /*98f10*/  PRMT R5, R5, 0x3340, R36 ;  /* 0x0000334005057816 */ /* 0x000fe40000000024 */
[----:B----4-:R-:W-:Y:S02]  /*98f20*/  PRMT R3, R3, 0x3340, R1 ;  /* 0x0000334003037816 */ /* 0x010fe40000000001 */
[----:B------:R-:W-:Y:S02]  /*98f30*/  PRMT R6, R7, 0x3340, R6 ;  /* 0x0000334007067816 */ /* 0x000fe40000000006 */
[----:B------:R-:W-:Y:S02]  /*98f40*/  PRMT R4, R4, 0x5410, R0 ;  /* 0x0000541004047816 */ /* 0x000fe40000000000 */
[----:B------:R-:W-:Y:S02]  /*98f50*/  PRMT R2, R5, 0x5410, R2 ;  /* 0x0000541005027816 */ /* 0x000fe40000000002 */
[----:B------:R-:W-:Y:S01]  /*98f60*/  PRMT R0, R6, 0x5410, R3 ;  /* 0x0000541006007816 */ /* 0x000fe20000000003 */
[----:B------:R2:W-:Y:S04]  /*98f70*/  STL [R1+0xb58], R4 ;  /* 0x000b580401007387 */ /* 0x0005e80000100800 */
[----:B------:R-:W4:Y:S04]  /*98f80*/  LDL.LU R7, [R1+0x620] ;  /* 0x0006200001077983 */ /* 0x000f280000300800 */
[----:B------:R-:W-:Y:S01]  /*98f90*/  STL [R1+0xb54], R2 ;  /* 0x000b540201007387 */ /* 0x000fe20000100800 */
[----:B--2---:R-:W-:-:S03]  /*98fa0*/  LOP3.LUT R4, R17, 0xffff, RZ, 0xc0, !PT ;  /* 0x0000ffff11047812 */ /* 0x004fc600078ec0ff */
[----:B------:R0:W-:Y:S01]  /*98fb0*/  STL [R1+0xb28], R0 ;  /* 0x000b280001007387 */ /* 0x0001e20000100800 */
[----:B------:R-:W-:-:S03]  /*98fc0*/  LOP3.LUT R5, R14, 0xffff, RZ, 0xc0, !PT ;  /* 0x0000ffff0e057812 */ /* 0x000fc600078ec0ff */
[----:B------:R-:W2:Y:S01]  /*98fd0*/  LDL.LU R18, [R1+0x61c] ;  /* 0x00061c0001127983 */ /* 0x000ea20000300800 */
[----:B------:R-:W-:-:S03]  /*98fe0*/  LOP3.LUT R6, R13, 0xffff, RZ, 0xc0, !PT ;  /* 0x0000ffff0d067812 */ /* 0x000fc600078ec0ff */
[----:B------:R-:W2:Y:S04]  /*98ff0*/  LDL.LU R14, [R1+0x550] ;  /* 0x00055000010e7983 */ /* 0x000ea80000300800 */
[----:B------:R-:W-:Y:S04]  /*99000*/  STL [R1+0x768], R4 ;  /* 0x0007680401007387 */ /* 0x000fe80000100800 */
[----:B------:R-:W2:Y:S04]  /*99010*/  LDL.LU R13, [R1+0x41c] ;  /* 0x00041c00010d7983 */ /* 0x000ea80000300800 */
[----:B------:R-:W-:Y:S01]  /*99020*/  STL [R1+0x780], R5 ;  /* 0x0007800501007387 */ /* 0x000fe20000100800 */
[----:B---3--:R-:W-:-:S03]  /*99030*/  LOP3.LUT R17, R31, 0xffff, RZ, 0xc0, !PT ;  /* 0x0000ffff1f117812 */ /* 0x008fc600078ec0ff */
[----:B------:R-:W3:Y:S04]  /*99040*/  LDL.LU R31, [R1+0x414] ;  /* 0x00041400011f7983 */ /* 0x000ee80000300800 */
[----:B------:R-:W-:Y:S01]  /*99050*/  STL [R1+0x79c], R6 ;  /* 0x00079c0601007387 */ /* 0x000fe20000100800 */
[----:B------:R-:W-:-:S03]  /*99060*/  LOP3.LUT R9, R55, 0xffff, RZ, 0xc0, !PT ;  /* 0x0000ffff37097812 */ /* 0x000fc600078ec0ff */
[----:B------:R-:W-:Y:S01]  /*99070*/  STL [R1+0x764], R17 ;  /* 0x0007641101007387 */ /* 0x000fe20000100800 */
[----:B0-----:R-:W-:-:S03]  /*99080*/  LOP3.LUT R0, R19, 0xffff, RZ, 0xc0, !PT ;  /* 0x0000ffff13007812 */ /* 0x001fc600078ec0ff */
[----:B------:R-:W3:Y:S01]  /*99090*/  LDL.LU R19, [R1+0x1a8] ;  /* 0x0001a80001137983 */ /* 0x000ee20000300800 */
[----:B------:R-:W-:-:S03]  /*990a0*/  LOP3.LUT R2, R16, 0xffff, RZ, 0xc0, !PT ;  /* 0x0000ffff10027812 */ /* 0x000fc600078ec0ff */
[----:B------:R-:W-:Y:S04]  /*990b0*/  STL [R1+0x77c], R9 ;  /* 0x00077c0901007387 */ /* 0x000fe80000100800 */
[----:B------:R0:W-:Y:S01]  /*990c0*/  STL [R1+0x760], R0 ;  /* 0x0007600001007387 */ /* 0x0001e20000100800 */
[----:B------:R-:W-:-:S03]  /*990d0*/  LOP3.LUT R3, R15, 0xffff, RZ, 0xc0, !PT ;  /* 0x0000ffff0f037812 */ /* 0x000fc600078ec0ff */
[----:B------:R1:W-:Y:S04]  /*990e0*/  STL [R1+0x774], R2 ;  /* 0x0007740201007387 */ /* 0x0003e80000100800 */
[----:B------:R-:W3:Y:S04]  /*990f0*/  LDL.LU R16, [R1+0x1a0] ;  /* 0x0001a00001107983 */ /* 0x000ee80000300800 */
[----:B------:R-:W3:Y:S04]  /*99100*/  LDL.LU R15, [R1+0x18] ;  /* 0x00001800010f7983 */ /* 0x000ee80000300800 */
[----:B------:R0:W-:Y:S01]  /*99110*/  STL [R1+0xb6c], R3 ;  /* 0x000b6c0301007387 */ /* 0x0001e20000100800 */
[----:B------:R-:W-:-:S03]  /*99120*/  LOP3.LUT R8, R12, 0xffff, RZ, 0xc0, !PT ;  /* 0x0000ffff0c087812 */ /* 0x000fc600078ec0ff */
[----:B------:R-:W3:Y:S01]  /*99130*/  LDL.LU R12, [R1+0x2a0] ;  /* 0x0002a000010c7983 */ /* 0x000ee20000300800 */
[----:B0-----:R-:W-:Y:S02]  /*99140*/  PRMT R0, R0, 0x3340, R1 ;  /* 0x0000334000007816 */ /* 0x001fe40000000001 */
[----:B------:R-:W-:Y:S02]  /*99150*/  PRMT R4, R4, 0x3340, R17 ;  /* 0x0000334004047816 */ /* 0x000fe40000000011 */
[----:B-1----:R-:W-:Y:S02]  /*99160*/  PRMT R2, R2, 0x3340, R1 ;  /* 0x0000334002027816 */ /* 0x002fe40000000001 */
[----:B------:R-:W-:Y:S02]  /*99170*/  PRMT R5, R5, 0x3340, R9 ;  /* 0x0000334005057816 */ /* 0x000fe40000000009 */
[----:B------:R-:W-:Y:S02]  /*99180*/  PRMT R3, R3, 0x3340, R1 ;  /* 0x0000334003037816 */ /* 0x000fe40000000001 */
[----:B------:R-:W-:-:S02]  /*99190*/  PRMT R6, R6, 0x3340, R8 ;  /* 0x0000334006067816 */ /* 0x000fc40000000008 */
[----:B------:R-:W-:Y:S02]  /*991a0*/  PRMT R4, R4, 0x5410, R0 ;  /* 0x0000541004047816 */ /* 0x000fe40000000000 */
[----:B------:R-:W-:Y:S01]  /*991b0*/  PRMT R2, R5, 0x5410, R2 ;  /* 0x0000541005027816 */ /* 0x000fe20000000002 */
[----:B------:R-:W-:Y:S01]  /*991c0*/  STL [R1+0x78c], R8 ;  /* 0x00078c0801007387 */ /* 0x000fe20000100800 */
[----:B------:R-:W-:-:S03]  /*991d0*/  PRMT R0, R6, 0x5410, R3 ;  /* 0x0000541006007816 */ /* 0x000fc60000000003 */
[----:B------:R4:W-:Y:S04]  /*991e0*/  STL [R1+0xb10], R4 ;  /* 0x000b100401007387 */ /* 0x0009e80000100800 */
[----:B------:R-:W3:Y:S04]  /*991f0*/  LDL.LU R17, [R1+0x634] ;  /* 0x0006340001117983 */ /* 0x000ee80000300800 */
[----:B------:R-:W-:Y:S01]  /*99200*/  STL [R1+0xb0c], R2 ;  /* 0x000b0c0201007387 */ /* 0x000fe20000100800 */
[----:B----4-:R-:W-:-:S03]  /*99210*/  LOP3.LUT R4, R7, 0xffff, RZ, 0xc0, !PT ;  /* 0x0000ffff07047812 */ /* 0x010fc600078ec0ff */
[----:B------:R0:W-:Y:S01]  /*99220*/  STL [R1+0xb08], R0 ;  /* 0x000b080001007387 */ /* 0x0001e20000100800 */
[----:B--2---:R-:W-:-:S03]  /*99230*/  LOP3.LUT R5, R18, 0xffff, RZ, 0xc0, !PT ;  /* 0x0000ffff12057812 */ /* 0x004fc600078ec0ff */
[----:B------:R-:W2:Y:S01]  /*99240*/  LDL.LU R55, [R1+0x630] ;  /* 0x0006300001377983 */ /* 0x000ea20000300800 */
[----:B------:R-:W-:-:S03]  /*99250*/  LOP3.LUT R6, R14, 0xffff, RZ, 0xc0, !PT ;  /* 0x0000ffff0e067812 */ /* 0x000fc600078ec0ff */
[----:B------:R-:W4:Y:S04]  /*99260*/  LDL.LU R7, [R1+0x554] ;  /* 0x0005540001077983 */ /* 0x000f280000300800 */
[----:B------:R-:W-:Y:S01]  /*99270*/  STL [R1+0x620], R4 ;  /* 0x0006200401007387 */ /* 0x000fe20000100800 */
[----:B------:R-:W-:-:S03]  /*99280*/  LOP3.LUT R13, R13, 0xffff, RZ, 0xc0, !PT ;  /* 0x0000ffff0d0d7812 */ /* 0x000fc600078ec0ff */
[----:B------:R-:W2:Y:S04]  /*99290*/  LDL.LU R14, [R1+0x434] ;  /* 0x00043400010e7983 */ /* 0x000ea80000300800 */
[----:B------:R-:W-:Y:S01]  /*992a0*/  STL [R1+0x790], R5 ;  /* 0x0007900501007387 */ /* 0x000fe20000100800 */
[----:B---3--:R-:W-:-:S03]  /*992b0*/  LOP3.LUT R9, R31, 0xffff, RZ, 0xc0, !PT ;  /* 0x0000ffff1f097812 */ /* 0x008fc600078ec0ff */
[----:B------:R-:W-:Y:S04]  /*992c0*/  STL [R1+0x7a4], R6 ;  /* 0x0007a40601007387 */ /* 0x000fe80000100800 */
[----:B------:R-:W-:Y:S04]  /*992d0*/  STL [R1+0x61c], R13 ;  /* 0x00061c0d01007387 */ /* 0x000fe80000100800 */
[----:B------:R-:W3:Y:S04]  /*992e0*/  LDL.LU R31, [R1+0x430] ;  /* 0x00043000011f7983 */ /* 0x000ee80000300800 */
[----:B------:R-:W-:Y:S01]  /*992f0*/  STL [R1+0x788], R9 ;  /* 0x0007880901007387 */ /* 0x000fe20000100800 */
[----:B0-----:R-:W-:-:S05]  /*99300*/  LOP3.LUT R0, R19, 0xffff, RZ, 0xc0, !PT ;  /* 0x0000ffff13007812 */ /* 0x001fca00078ec0ff */
[----:B------:R0:W-:Y:S04]  /*99310*/  STL [R1+0x784], R0 ;  /* 0x0007840001007387 */ /* 0x0001e80000100800 */
[----:B------:R-:W3:Y:S01]  /*99320*/  LDL.LU R18, [R1+0x20] ;  /* 0x0000200001127983 */ /* 0x000ee20000300800 */
[----:B------:R-:W-:Y:S02]  /*99330*/  LOP3.LUT R2, R16, 0xffff, RZ, 0xc0, !PT ;  /* 0x0000ffff10027812 */ /* 0x000fe400078ec0ff */
[----:B------:R-:W-:-:S03]  /*99340*/  LOP3.LUT R3, R15, 0xffff, RZ, 0xc0, !PT ;  /* 0x0000ffff0f037812 */ /* 0x000fc600078ec0ff */
[----:B------:R1:W-:Y:S04]  /*99350*/  STL [R1+0x7b4], R2 ;  /* 0x0007b40201007387 */ /* 0x0003e80000100800 */
[----:B------:R-:W3:Y:S04]  /*99360*/  LDL.LU R16, [R1+0x1c0] ;  /* 0x0001c00001107983 */ /* 0x000ee80000300800 */
[----:B------:R0:W-:Y:S04]  /*99370*/  STL [R1+0x7a0], R3 ;  /* 0x0007a00301007387 */ /* 0x0001e80000100800 */
[----:B------:R-:W3:Y:S01]  /*99380*/  LDL.LU R15, [R1+0x1b8] ;  /* 0x0001b800010f7983 */ /* 0x000ee20000300800 */
[----:B------:R-:W-:-:S05]  /*99390*/  LOP3.LUT R8, R12, 0xffff, RZ, 0xc0, !PT ;  /* 0x0000ffff0c087812 */ /* 0x000fca00078ec0ff */
[----:B------:R-:W-:Y:S04]  /*993a0*/  STL [R1+0x798], R8 ;  /* 0x0007980801007387 */ /* 0x000fe80000100800 */
[----:B------:R-:W3:Y:S01]  /*993b0*/  LDL.LU R12, [R1+0x2a8] ;  /* 0x0002a800010c7983 */ /* 0x000ee20000300800 */
[----:B0-----:R-:W-:Y:S02]  /*993c0*/  PRMT R0, R0, 0x3340, R1 ;  /* 0x0000334000007816 */ /* 0x001fe40000000001 */
[----:B------:R-:W-:Y:S01]  /*993d0*/  PRMT R4, R4, 0x3340, R13 ;  /* 0x0000334004047816 */ /* 0x000fe2000000000d */
[----:B------:R-:W3:Y:S01]  /*993e0*/  LDL.LU R19, [R1+0x640] ;  /* 0x0006400001137983 */ /* 0x000ee20000300800 */
[----:B-1----:R-:W-:Y:S02]  /*993f0*/  PRMT R2, R2, 0x3340, R1 ;  /* 0x0000334002027816 */ /* 0x002fe40000000001 */
[----:B------:R-:W-:-:S02]  /*99400*/  PRMT R5, R5, 0x3340, R9 ;  /* 0x0000334005057816 */ /* 0x000fc40000000009 */
[----:B------:R-:W-:Y:S02]  /*99410*/  PRMT R4, R4, 0x5410, R0 ;  /* 0x0000541004047816 */ /* 0x000fe40000000000 */
[----:B------:R-:W-:Y:S02]  /*99420*/  PRMT R0, R5, 0x5410, R2 ;  /* 0x0000541005007816 */ /* 0x000fe40000000002 */
[----:B------:R-:W-:Y:S01]  /*99430*/  PRMT R3, R3, 0x3340, R1 ;  /* 0x0000334003037816 */ /* 0x000fe20000000001 */
[----:B------:R-:W-:Y:S01]  /*99440*/  STL [R1+0xad0], R4 ;  /* 0x000ad00401007387 */ /* 0x000fe20000100800 */
[----:B------:R-:W-:-:S03]  /*99450*/  PRMT R6, R6, 0x3340, R8 ;  /* 0x0000334006067816 */ /* 0x000fc60000000008 */
[----:B------:R-:W3:Y:S01]  /*99460*/  LDL.LU R13, [R1+0x63c] ;  /* 0x00063c00010d7983 */ /* 0x000ee20000300800 */
[----:B------:R-:W-:-:S03]  /*99470*/  LOP3.LUT R5, R17, 0xffff, RZ, 0xc0, !PT ;  /* 0x0000ffff11057812 */ /* 0x000fc600078ec0ff */
[----:B------:R0:W-:Y:S02]  /*99480*/  STL [R1+0xacc], R0 ;  /* 0x000acc0001007387 */ /* 0x0001e40000100800 */
[----:B0-----:R-:W-:Y:S02]  /*99490*/  PRMT R0, R6, 0x5410, R3 ;  /* 0x0000541006007816 */ /* 0x001fe40000000003 */
[----:B----4-:R-:W-:Y:S02]  /*994a0*/  LOP3.LUT R4, R7, 0xffff, RZ, 0xc0, !PT ;  /* 0x0000ffff07047812 */ /* 0x010fe400078ec0ff */
[----:B--2---:R-:W-:Y:S01]  /*994b0*/  LOP3.LUT R6, R55, 0xffff, RZ, 0xc0, !PT ;  /* 0x0000ffff37067812 */ /* 0x004fe200078ec0ff */
[----:B------:R0:W-:Y:S01]  /*994c0*/  STL [R1+0xac4], R0 ;  /* 0x000ac40001007387 */ /* 0x0001e20000100800 */
[----:B------:R-:W-:-:S03]  /*994d0*/  LOP3.LUT R9, R14, 0xffff, RZ, 0xc0, !PT ;  /* 0x0000ffff0e097812 */ /* 0x000fc600078ec0ff */
[----:B------:R-:W2:Y:S04]  /*994e0*/  LDL.LU R17, [R1+0x558] ;  /* 0x0005580001117983 */ /* 0x000ea80000300800 */
[----:B------:R-:W-:Y:S04]  /*994f0*/  STL [R1+0x7b0], R5 ;  /* 0x0007b00501007387 */ /* 0x000fe80000100800 */
[----:B------:R-:W4:Y:S04]  /*99500*/  LDL.LU R7, [R1+0x44c] ;  /* 0x00044c0001077983 */ /* 0x000f280000300800 */
[----:B------:R1:W-:Y:S04]  /*99510*/  STL [R1+0x794], R4 ;  /* 0x0007940401007387 */ /* 0x0003e80000100800 */
[----:B------:R-:W-:Y:S01]  /*99520*/  STL [R1+0x7c8], R6 ;  /* 0x0007c80601007387 */ /* 0x000fe20000100800 */
[----:B---3--:R-:W-:-:S03]  /*99530*/  LOP3.LUT R8, R31, 0xffff, RZ, 0xc0, !PT ;  /* 0x0000ffff1f087812 */ /* 0x008fc600078ec0ff */
[----:B------:R-:W3:Y:S04]  /*99540*/  LDL.LU R14, [R1+0x448] ;  /* 0x00044800010e7983 */ /* 0x000ee80000300800 */
[----:B------:R-:W-:Y:S04]  /*99550*/  STL [R1+0x7ac], R9 ;  /* 0x0007ac0901007387 */ /* 0x000fe80000100800 */
[----:B------:R-:W3:Y:S04]  /*99560*/  LDL.LU R31, [R1+0x64] ;  /* 0x00006400011f7983 */ /* 0x000ee80000300800 */
[----:B------:R-:W-:Y:S01]  /*99570*/  STL [R1+0x7c4], R8 ;  /* 0x0007c40801007387 */ /* 0x000fe20000100800 */
[----:B0-----:R-:W-:-:S05]  /*99580*/  LOP3.LUT R0, R18, 0xffff, RZ, 0xc0, !PT ;  /* 0x0000ffff12007812 */ /* 0x001fca00078ec0ff */
[----:B------:R-:W-:Y:S01]  /*99590*/  STL [R1+0xb14], R0 ;  /* 0x000b140001007387 */ /* 0x000fe20000100800 */
[----:B------:R-:W-:-:S05]  /*995a0*/  LOP3.LUT R2, R16, 0xffff, RZ, 0xc0, !PT ;  /* 0x0000ffff10027812 */ /* 0x000fca00078ec0ff */
[----:B------:R-:W-:Y:S01]  /*995b0*/  STL [R1+0x7a8], R2 ;  /* 0x0007a80201007387 */ /* 0x000fe20000100800 */
[----:B------:R-:W-:Y:S02]  /*995c0*/  LOP3.LUT R3, R15, 0xffff, RZ, 0xc0, !PT ;  /* 0x0000ffff0f037812 */ /* 0x000fe400078ec0ff */
[----:B------:R-:W-:Y:S02]  /*995d0*/  LOP3.LUT R15, R12, 0xffff, RZ, 0xc0, !PT ;  /* 0x0000ffff0c0f7812 */ /* 0x000fe400078ec0ff */
[----:B------:R-:W3:Y:S02]  /*995e0*/  LDL.LU R12, [R1+0x1cc] ;  /* 0x0001cc00010c7983 */ /* 0x000ee40000300800 */
[----:B-1----:R-:W-:Y:S02]  /*995f0*/  PRMT R4, R4, 0x3340, R15 ;  /* 0x0000334004047816 */ /* 0x002fe4000000000f */
[----:B------:R-:W-:Y:S04]  /*99600*/  STL [R1+0x7c0], R3 ;  /* 0x0007c00301007387 */ /* 0x000fe80000100800 */
[----:B------:R0:W-:Y:S04]  /*99610*/  STL [R1+0x630], R15 ;  /* 0x0006300f01007387 */ /* 0x0001e80000100800 */
[----:B------:R-:W3:Y:S04]  /*99620*/  LDL.LU R16, [R1+0x1c8] ;  /* 0x0001c80001107983 */ /* 0x000ee80000300800 */
[----:B0-----:R-:W3:Y:S01]  /*99630*/  LDL.LU R15, [R1+0x2c0] ;  /* 0x0002c000010f7983 */ /* 0x001ee20000300800 */
[----:B------:R-:W-:-:S02]  /*99640*/  PRMT R0, R0, 0x3340, R1 ;  /* 0x0000334000007816 */ /* 0x000fc40000000001 */
[----:B------:R-:W-:Y:S02]  /*99650*/  PRMT R2, R2, 0x3340, R1 ;  /* 0x0000334002027816 */ /* 0x000fe40000000001 */
[----:B------:R-:W-:Y:S02]  /*99660*/  PRMT R5, R5, 0x3340, R9 ;  /* 0x0000334005057816 */ /* 0x000fe40000000009 */
[----:B------:R-:W-:Y:S02]  /*99670*/  PRMT R3, R3, 0x3340, R1 ;  /* 0x0000334003037816 */ /* 0x000fe40000000001 */
[----:B------:R-:W-:Y:S02]  /*99680*/  PRMT R6, R6, 0x3340, R8 ;  /* 0x0000334006067816 */ /* 0x000fe40000000008 */
[----:B------:R-:W-:Y:S02]  /*99690*/  PRMT R4, R4, 0x5410, R0 ;  /* 0x0000541004047816 */ /* 0x000fe40000000000 */
[----:B------:R-:W-:-:S02]  /*996a0*/  PRMT R2, R5, 0x5410, R2 ;  /* 0x0000541005027816 */ /* 0x000fc40000000002 */
[----:B------:R-:W-:Y:S01]  /*996b0*/  PRMT R0, R6, 0x5410, R3 ;  /* 0x0000541006007816 */ /* 0x000fe20000000003 */
[----:B------:R2:W-:Y:S01]  /*996c0*/  STL [R1+0xab0], R4 ;  /* 0x000ab00401007387 */ /* 0x0005e20000100800 */
[----:B------:R-:W-:Y:S02]  /*996d0*/  LOP3.LUT R5, R19, 0xffff, RZ, 0xc0, !PT ;  /* 0x0000ffff13057812 */ /* 0x000fe400078ec0ff */
[----:B------:R-:W-:Y:S01]  /*996e0*/  LOP3.LUT R6, R13, 0xffff, RZ, 0xc0, !PT ;  /* 0x0000ffff0d067812 */ /* 0x000fe200078ec0ff */
[----:B------:R-:W-:Y:S04]  /*996f0*/  STL [R1+0xa88], R2 ;  /* 0x000a880201007387 */ /* 0x000fe80000100800 */
[----:B------:R0:W-:Y:S01]  /*99700*/  STL [R1+0xa84], R0 ;  /* 0x000a840001007387 */ /* 0x0001e20000100800 */
[----:B--2---:R-:W-:-:S03]  /*99710*/  LOP3.LUT R4, R17, 0xffff, RZ, 0xc0, !PT ;  /* 0x0000ffff11047812 */ /* 0x004fc600078ec0ff */
[----:B------:R-:W2:Y:S01]  /*99720*/  LDL.LU R20, [R1+0x648] ;  /* 0x0006480001147983 */ /* 0x000ea20000300800 */
[----:B----4-:R-:W-:-:S03]  /*99730*/  LOP3.LUT R7, R7, 0xffff, RZ, 0xc0, !PT ;  /* 0x0000ffff07077812 */ /* 0x010fc600078ec0ff */
[----:B------:R-:W4:Y:S04]  /*99740*/  LDL.LU R13, [R1+0x644] ;  /* 0x00064400010d7983 */ /* 0x000f280000300800 */
[----:B------:R1:W-:Y:S04]  /*99750*/  STL [R1+0x7d4], R5 ;  /* 0x0007d40501007387 */ /* 0x0003e80000100800 */
[----:B------:R-:W-:Y:S01]  /*99760*/  STL [R1+0x7bc], R6 ;  /* 0x0007bc0601007387 */ /* 0x000fe20000100800 */
[----:B---3--:R-:W-:-:S03]  /*99770*/  LOP3.LUT R8, R14, 0xffff, RZ, 0xc0, !PT ;  /* 0x0000ffff0e087812 */ /* 0x008fc600078ec0ff */
[----:B------:R-:W3:Y:S04]  /*99780*/  LDL.LU R56, [R1+0x55c] ;  /* 0x00055c0001387983 */ /* 0x000ee80000300800 */
[----:B------:R-:W-:Y:S01]  /*99790*/  STL [R1+0x640], R4 ;  /* 0x0006400401007387 */ /* 0x000fe20000100800 */
[----:B0-----:R-:W-:-:S03]  /*997a0*/  LOP3.LUT R0, R31, 0xffff, RZ, 0xc0, !PT ;  /* 0x0000ffff1f007812 */ /* 0x001fc600078ec0ff */
[----:B------:R-:W3:Y:S04]  /*997b0*/  LDL.LU R18, [R1+0x458] ;  /* 0x0004580001127983 */ /* 0x000ee80000300800 */
[----:B------:R0:W-:Y:S04]  /*997c0*/  STL [R1+0x7d0], R7 ;  /* 0x0007d00701007387 */ /* 0x0001e80000100800 */
[----:B------:R-:W3:Y:S04]  /*997d0*/  LDL.LU R19, [R1+0x454] ;  /* 0x0004540001137983 */ /* 0x000ee80000300800 */
[----:B------:R-:W3:Y:S04]  /*997e0*/  LDL.LU R14, [R1+0x88] ;  /* 0x00008800010e7983 */ /* 0x000ee80000300800 */
[----:B------:R0:W-:Y:S04]  /*997f0*/  STL [R1+0x63c], R0 ;  /* 0x00063c0001007387 */ /* 0x0001e80000100800 */
[----:B------:R-:W-:Y:S04]  /*99800*/  STL [R1+0x7b8], R8 ;  /* 0x0007b80801007387 */ /* 0x000fe80000100800 */
[----:B------:R-:W3:Y:S01]  /*99810*/  LDL.LU R31, [R1+0x1d8] ;  /* 0x0001d800011f7983 */ /* 0x000ee20000300800 */
[----:B-1----:R-:W-:-:S02]  /*99820*/  PRMT R5, R5, 0x3340, R7 ;  /* 0x0000334005057816 */ /* 0x002fc40000000007 */
[----:B------:R-:W-:Y:S02]  /*99830*/  LOP3.LUT R2, R12, 0xffff, RZ, 0xc0, !PT ;  /* 0x0000ffff0c027812 */ /* 0x000fe400078ec0ff */
[----:B------:R-:W3:Y:S04]  /*99840*/  LDL.LU R12, [R1+0x1d4] ;  /* 0x0001d400010c7983 */ /* 0x000ee80000300800 */
[----:B------:R1:W-:Y:S01]  /*99850*/  STL [R1+0x7cc], R2 ;  /* 0x0007cc0201007387 */ /* 0x0003e20000100800 */
[----:B------:R-:W-:Y:S02]  /*99860*/  LOP3.LUT R3, R16, 0xffff, RZ, 0xc0, !PT ;  /* 0x0000ffff10037812 */ /* 0x000fe400078ec0ff */
[----:B------:R-:W-:-:S03]  /*99870*/  LOP3.LUT R9, R15, 0xffff, RZ, 0xc0, !PT ;  /* 0x0000ffff0f097812 */ /* 0x000fc600078ec0ff */
[----:B------:R1:W-:Y:S04]  /*99880*/  STL [R1+0x7d8], R3 ;  /* 0x0007d80301007387 */ /* 0x0003e80000100800 */
[----:B------:R-:W-:Y:S04]  /*99890*/  STL [R1+0x634], R9 ;  /* 0x0006340901007387 */ /* 0x000fe80000100800 */
[----:B0-----:R-:W3:Y:S01]  /*998a0*/  LDL.LU R7, [R1+0x2e4] ;  /* 0x0002e40001077983 */ /* 0x001ee20000300800 */
[----:B------:R-:W-:Y:S02]  /*998b0*/  PRMT R0, R0, 0x3340, R1 ;  /* 0x0000334000007816 */ /* 0x000fe40000000001 */
[----:B------:R-:W-:-:S02]  /*998c0*/  PRMT R4, R4, 0x3340, R9 ;  /* 0x0000334004047816 */ /* 0x000fc40000000009 */
[--C-:B-1----:R-:W-:Y:S02]  /*998d0*/  PRMT R2, R2, 0x3340, R1.reuse ;  /* 0x0000334002027816 */ /* 0x102fe40000000001 */
[----:B------:R-:W-:Y:S02]  /*998e0*/  PRMT R3, R3, 0x3340, R1 ;  /* 0x0000334003037816 */ /* 0x000fe40000000001 */
[----:B------:R-:W-:Y:S02]  /*998f0*/  PRMT R6, R6, 0x3340, R8 ;  /* 0x0000334006067816 */ /* 0x000fe40000000008 */
[----:B------:R-:W-:Y:S02]  /*99900*/  PRMT R4, R4, 0x5410, R0 ;  /* 0x0000541004047816 */ /* 0x000fe40000000000 */
[----:B------:R-:W-:Y:S02]  /*99910*/  PRMT R2, R5, 0x5410, R2 ;  /* 0x0000541005027816 */ /* 0x000fe40000000002 */
[----:B------:R-:W-:Y:S01]  /*99920*/  PRMT R0, R6, 0x5410, R3 ;  /* 0x0000541006007816 */ /* 0x000fe20000000003 */
[----:B------:R3:W-:Y:S04]  /*99930*/  STL [R1+0xa70], R4 ;  /* 0x000a700401007387 */ /* 0x0007e80000100800 */
[----:B------:R-:W3:Y:S01]  /*99940*/  LDL.LU R55, [R1+0x64c] ;  /* 0x00064c0001377983 */ /* 0x000ee20000300800 */
[----:B--2---:R-:W-:-:S03]  /*99950*/  LOP3.LUT R5, R20, 0xffff, RZ, 0xc0, !PT ;  /* 0x0000ffff14057812 */ /* 0x004fc600078ec0ff */
[----:B------:R-:W-:Y:S01]  /*99960*/  STL [R1+0xa40], R2 ;  /* 0x000a400201007387 */ /* 0x000fe20000100800 */
[----:B----4-:R-:W-:-:S03]  /*99970*/  LOP3.LUT R6, R13, 0xffff, RZ, 0xc0, !PT ;  /* 0x0000ffff0d067812 */ /* 0x010fc600078ec0ff */
[----:B------:R-:W2:Y:S04]  /*99980*/  LDL.LU R17, [R1+0x580] ;  /* 0x0005800001117983 */ /* 0x000ea80000300800 */
[----:B------:R0:W-:Y:S01]  /*99990*/  STL [R1+0xa3c], R0 ;  /* 0x000a3c0001007387 */ /* 0x0001e20000100800 */
[----:B---3--:R-:W-:-:S03]  /*999a0*/  LOP3.LUT R4, R56, 0xffff, RZ, 0xc0, !PT ;  /* 0x0000ffff38047812 */ /* 0x008fc600078ec0ff */
[----:B------:R-:W3:Y:S04]  /*999b0*/  LDL.LU R16, [R1+0x57c] ;  /* 0x00057c0001107983 */ /* 0x000ee80000300800 */
[----:B------:R-:W4:Y:S01]  /*999c0*/  LDL.LU R15, [R1+0x46c] ;  /* 0x00046c00010f7983 */ /* 0x000f220000300800 */
[----:B------:R-:W-:-:S03]  /*999d0*/  LOP3.LUT R9, R18, 0xffff, RZ, 0xc0, !PT ;  /* 0x0000ffff12097812 */ /* 0x000fc600078ec0ff */
[----:B------:R-:W4:Y:S04]  /*999e0*/  LDL.LU R13, [R1+0x2f0] ;  /* 0x0002f000010d7983 */ /* 0x000f280000300800 */
[----:B------:R-:W-:Y:S01]  /*999f0*/  STL [R1+0x7e8], R5 ;  /* 0x0007e80501007387 */ /* 0x000fe20000100800 */
[----:B------:R-:W-:-:S03]  /*99a00*/  LOP3.LUT R8, R19, 0xffff, RZ, 0xc0, !PT ;  /* 0x0000ffff13087812 */ /* 0x000fc600078ec0ff */
[----:B------:R-:W-:Y:S01]  /*99a10*/  STL [R1+0x824], R6 ;  /* 0x0008240601007387 */ /* 0x000fe20000100800 */
[----:B0-----:R-:W-:-:S03]  /*99a20*/  LOP3.LUT R0, R14, 0xffff, RZ, 0xc0, !PT ;  /* 0x0000ffff0e007812 */ /* 0x001fc600078ec0ff */
[----:B------:R-:W-:Y:S04]  /*99a30*/  STL [R1+0x648], R4 ;  /* 0x0006480401007387 */ /* 0x000fe80000100800 */
[----:B------:R-:W-:Y:S04]  /*99a40*/  STL [R1+0x7e4], R9 ;  /* 0x0007e40901007387 */ /* 0x000fe80000100800 */
[----:B------:R0:W-:Y:S01]  /*99a50*/  STL [R1+0x7e0], R0 ;  /* 0x0007e00001007387 */ /* 0x0001e20000100800 */
[----:B------:R-:W-:-:S03]  /*99a60*/  LOP3.LUT R2, R31, 0xffff, RZ, 0xc0, !PT ;  /* 0x0000ffff1f027812 */ /* 0x000fc600078ec0ff */
[----:B------:R-:W-:Y:S04]  /*99a70*/  STL [R1+0x810], R8 ;  /* 0x0008100801007387 */ /* 0x000fe80000100800 */
[----:B------:R-:W4:Y:S04]  /*99a80*/  LDL.LU R14, [R1+0xac] ;  /* 0x0000ac00010e7983 */ /* 0x000f280000300800 */
[----:B------:R1:W-:Y:S04]  /*99a90*/  STL [R1+0x7f0], R2 ;  /* 0x0007f00201007387 */ /* 0x0003e80000100800 */
[----:B------:R-:W4:Y:S01]  /*99aa0*/  LDL.LU R31, [R1+0xa8] ;  /* 0x0000a800011f7983 */ /* 0x000f220000300800 */
[----:B------:R-:W-:-:S05]  /*99ab0*/  LOP3.LUT R3, R12, 0xffff, RZ, 0xc0, !PT ;  /* 0x0000ffff0c037812 */ /* 0x000fca00078ec0ff */
[----:B------:R0:W-:Y:S04]  /*99ac0*/  STL [R1+0x838], R3 ;  /* 0x0008380301007387 */ /* 0x0001e80000100800 */
[----:B------:R-:W4:Y:S01]  /*99ad0*/  LDL.LU R12, [R1+0x1ec] ;  /* 0x0001ec00010c7983 */ /* 0x000f220000300800 */
[----:B------:R-:W-:-:S03]  /*99ae0*/  LOP3.LUT R18, R7, 0xffff, RZ, 0xc0, !PT ;  /* 0x0000ffff07127812 */ /* 0x000fc600078ec0ff */
[----:B------:R-:W4:Y:S01]  /*99af0*/  LDL.LU R7, [R1+0x2ec] ;  /* 0x0002ec0001077983 */ /* 0x000f220000300800 */
[--C-:B0-----:R-:W-:Y:S02]  /*99b00*/  PRMT R0, R0, 0x3340, R1.reuse ;  /* 0x0000334000007816 */ /* 0x101fe40000000001 */
[----:B------:R-:W-:Y:S02]  /*99b10*/  PRMT R4, R4, 0x3340, R18 ;  /* 0x0000334004047816 */ /* 0x000fe40000000012 */
[----:B-1----:R-:W-:Y:S02]  /*99b20*/  PRMT R2, R2, 0x3340, R1 ;  /* 0x0000334002027816 */ /* 0x002fe40000000001 */
[----:B------:R-:W-:Y:S02]  /*99b30*/  PRMT R5, R5, 0x3340, R9 ;  /* 0x0000334005057816 */ /* 0x000fe40000000009 */
[----:B------:R-:W-:Y:S02]  /*99b40*/  PRMT R4, R4, 0x5410, R0 ;  /* 0x0000541004047816 */ /* 0x000fe40000000000 */
[----:B------:R-:W-:-:S02]  /*99b50*/  PRMT R3, R3, 0x3340, R1 ;  /* 0x0000334003037816 */ /* 0x000fc40000000001 */
[----:B------:R-:W-:Y:S01]  /*99b60*/  PRMT R6, R6, 0x3340, R8 ;  /* 0x0000334006067816 */ /* 0x000fe20000000008 */
[----:B------:R0:W-:Y:S01]  /*99b70*/  STL [R1+0x644], R18 ;  /* 0x0006441201007387 */ /* 0x0001e20000100800 */
[----:B------:R-:W-:Y:S02]  /*99b80*/  PRMT R2, R5, 0x5410, R2 ;  /* 0x0000541005027816 */ /* 0x000fe40000000002 */
[----:B------:R-:W-:Y:S01]  /*99b90*/  PRMT R0, R6, 0x5410, R3 ;  /* 0x0000541006007816 */ /* 0x000fe20000000003 */
[----:B------:R2:W-:Y:S01]  /*99ba0*/  STL [R1+0xa38], R4 ;  /* 0x000a380401007387 */ /* 0x0005e20000100800 */
[----:B------:R-:W-:-:S03]  /*99bb0*/  LOP3.LUT R8, R55, 0xffff, RZ, 0xc0, !PT ;  /* 0x0000ffff37087812 */ /* 0x000fc600078ec0ff */
[----:B0-----:R-:W4:Y:S01]  /*99bc0*/  LDL.LU R18, [R1+0x650] ;  /* 0x0006500001127983 */ /* 0x001f220000300800 */
[----:B--2---:R-:W-:-:S03]  /*99bd0*/  LOP3.LUT R4, R17, 0xffff, RZ, 0xc0, !PT ;  /* 0x0000ffff11047812 */ /* 0x004fc600078ec0ff */
[----:B------:R-:W-:Y:S04]  /*99be0*/  STL [R1+0xa10], R2 ;  /* 0x000a100201007387 */ /* 0x000fe80000100800 */
[----:B------:R-:W2:Y:S01]  /*99bf0*/  LDL.LU R19, [R1+0x590] ;  /* 0x0005900001137983 */ /* 0x000ea20000300800 */
[----:B---3--:R-:W-:-:S03]  /*99c00*/  LOP3.LUT R5, R16, 0xffff, RZ, 0xc0, !PT ;  /* 0x0000ffff10057812 */ /* 0x008fc600078ec0ff */
[----:B------:R0:W-:Y:S01]  /*99c10*/  STL [R1+0xa0c], R0 ;  /* 0x000a0c0001007387 */ /* 0x0001e20000100800 */
[----:B----4-:R-:W-:-:S03]  /*99c20*/  LOP3.LUT R6, R15, 0xffff, RZ, 0xc0, !PT ;  /* 0x0000ffff0f067812 */ /* 0x010fc600078ec0ff */
[----:B------:R-:W-:Y:S01]  /*99c30*/  STL [R1+0x834], R8 ;  /* 0x0008340801007387 */ /* 0x000fe20000100800 */
[----:B------:R-:W-:-:S03]  /*99c40*/  LOP3.LUT R13, R13, 0xffff, RZ, 0xc0, !PT ;  /* 0x0000ffff0d0d7812 */ /* 0x000fc600078ec0ff */
[----:B------:R1:W-:Y:S04]  /*99c50*/  STL [R1+0x7dc], R4 ;  /* 0x0007dc0401007387 */ /* 0x0003e80000100800 */
[----:B------:R-:W-:Y:S04]  /*99c60*/  STL [R1+0x800], R5 ;  /* 0x0008000501007387 */ /* 0x000fe80000100800 */
[----:B------:R-:W3:Y:S04]  /*99c70*/  LDL.LU R17, [R1+0x58c] ;  /* 0x00058c0001117983 */ /* 0x000ee80000300800 */
[----:B------:R-:W-:Y:S04]  /*99c80*/  STL [R1+0x82c], R6 ;  /* 0x00082c0601007387 */ /* 0x000fe80000100800 */
[----:B------:R-:W-:Y:S04]  /*99c90*/  STL [R1+0x64c], R13 ;  /* 0x00064c0d01007387 */ /* 0x000fe80000100800 */
[----:B------:R-:W4:Y:S04]  /*99ca0*/  LDL.LU R16, [R1+0x478] ;  /* 0x0004780001107983 */ /* 0x000f280000300800 */
[----:B------:R-:W4:Y:S01]  /*99cb0*/  LDL.LU R15, [R1+0x304] ;  /* 0x00030400010f7983 */ /* 0x000f220000300800 */
[----:B0-----:R-:W-:-:S03]  /*99cc0*/  LOP3.LUT R0, R14, 0xffff, RZ, 0xc0, !PT ;  /* 0x0000ffff0e007812 */ /* 0x001fc600078ec0ff */
[----:B------:R-:W4:Y:S01]  /*99cd0*/  LDL.LU R14, [R1+0x1f8] ;  /* 0x0001f800010e7983 */ /* 0x000f220000300800 */
[----:B------:R-:W-:-:S03]  /*99ce0*/  LOP3.LUT R2, R31, 0xffff, RZ, 0xc0, !PT ;  /* 0x0000ffff1f027812 */ /* 0x000fc600078ec0ff */
[----:B------:R0:W-:Y:S04]  /*99cf0*/  STL [R1+0xac], R0 ;  /* 0x0000ac0001007387 */ /* 0x0001e80000100800 */
[----:B------:R0:W-:Y:S04]  /*99d00*/  STL [R1+0xa94], R2 ;  /* 0x000a940201007387 */ /* 0x0001e80000100800 */
[----:B------:R-:W4:Y:S01]  /*99d10*/  LDL.LU R31, [R1+0xec] ;  /* 0x0000ec00011f7983 */ /* 0x000f220000300800 */
[----:B-1----:R-:W-:Y:S02]  /*99d20*/  PRMT R4, R4, 0x3340, R13 ;  /* 0x0000334004047816 */ /* 0x002fe4000000000d */
[----:B0-----:R-:W-:-:S04]  /*99d30*/  PRMT R0, R0, 0x3340, R1 ;  /* 0x0000334000007816 */ /* 0x001fc80000000001 */
[----:B------:R-:W-:Y:S02]  /*99d40*/  PRMT R4, R4, 0x5410, R0 ;  /* 0x0000541004047816 */ /* 0x000fe40000000000 */
[----:B------:R-:W-:-:S05]  /*99d50*/  LOP3.LUT R3, R12, 0xffff, RZ, 0xc0, !PT ;  /* 0x0000ffff0c037812 */ /* 0x000fca00078ec0ff */
[----:B------:R0:W-:Y:S04]  /*99d60*/  STL [R1+0x820], R3 ;  /* 0x0008200301007387 */ /* 0x0001e80000100800 */
[----:B------:R-:W4:Y:S01]  /*99d70*/  LDL.LU R12, [R1+0xe8] ;  /* 0x0000e800010c7983 */ /* 0x000f220000300800 */
[----:B------:R-:W-:-:S05]  /*99d80*/  LOP3.LUT R9, R7, 0xffff, RZ, 0xc0, !PT ;  /* 0x0000ffff07097812 */ /* 0x000fca00078ec0ff */
[----:B------:R-:W-:Y:S04]  /*99d90*/  STL [R1+0x7f4], R9 ;  /* 0x0007f40901007387 */ /* 0x000fe80000100800 */
[----:B------:R-:W4:Y:S04]  /*99da0*/  LDL.LU R7, [R1+0x300] ;  /* 0x0003000001077983 */ /* 0x000f280000300800 */
[----:B------:R1:W-:Y:S04]  /*99db0*/  STL [R1+0x9f4], R4 ;  /* 0x0009f40401007387 */ /* 0x0003e80000100800 */
[----:B------:R-:W4:Y:S01]  /*99dc0*/  LDL.LU R13, [R1+0x658] ;  /* 0x00065800010d7983 */ /* 0x000f220000300800 */
[----:B------:R-:W-:-:S02]  /*99dd0*/  PRMT R2, R2, 0x3340, R1 ;  /* 0x0000334002027816 */ /* 0x000fc40000000001 */
[----:B------:R-:W-:Y:S02]  /*99de0*/  PRMT R5, R5, 0x3340, R9 ;  /* 0x0000334005057816 */ /* 0x000fe40000000009 */
[----:B0-----:R-:W-:Y:S02]  /*99df0*/  PRMT R3, R3, 0x3340, R1 ;  /* 0x0000334003037816 */ /* 0x001fe40000000001 */
[----:B------:R-:W-:Y:S02]  /*99e00*/  PRMT R6, R8, 0x3340, R6 ;  /* 0x0000334008067816 */ /* 0x000fe40000000006 */
[----:B------:R-:W-:Y:S02]  /*99e10*/  PRMT R2, R5, 0x5410, R2 ;  /* 0x0000541005027816 */ /* 0x000fe40000000002 */
[----:B------:R-:W-:Y:S02]  /*99e20*/  PRMT R0, R6, 0x5410, R3 ;  /* 0x0000541006007816 */ /* 0x000fe40000000003 */
[----:B-1----:R-:W-:Y:S01]  /*99e30*/  LOP3.LUT R4, R18, 0xffff, RZ, 0xc0, !PT ;  /* 0x0000ffff12047812 */ /* 0x002fe200078ec0ff */
[----:B------:R-:W-:Y:S01]  /*99e40*/  STL [R1+0x9f0], R2 ;  /* 0x0009f00201007387 */ /* 0x000fe20000100800 */
[----:B--2---:R-:W-:-:S03]  /*99e50*/  LOP3.LUT R5, R19, 0xffff, RZ, 0xc0, !PT ;  /* 0x0000ffff13057812 */ /* 0x004fc600078ec0ff */
[----:B------:R0:W-:Y:S04]  /*99e60*/  STL [R1+0x9c8], R0 ;  /* 0x0009c80001007387 */ /* 0x0001e80000100800 */
[----:B------:R-:W2:Y:S04]  /*99e70*/  LDL.LU R56, [R1+0x654] ;  /* 0x0006540001387983 */ /* 0x000ea80000300800 */
[----:B------:R-:W2:Y:S04]  /*99e80*/  LDL.LU R55, [R1+0x48c] ;  /* 0x00048c0001377983 */ /* 0x000ea80000300800 */
[----:B------:R1:W-:Y:S04]  /*99e90*/  STL [R1+0x80c], R4 ;  /* 0x00080c0401007387 */ /* 0x0003e80000100800 */
[----:B------:R-:W2:Y:S01]  /*99ea0*/  LDL.LU R18, [R1+0x21c] ;  /* 0x00021c0001127983 */ /* 0x000ea20000300800 */
[----:B---3--:R-:W-:-:S03]  /*99eb0*/  LOP3.LUT R6, R17, 0xffff, RZ, 0xc0, !PT ;  /* 0x0000ffff11067812 */ /* 0x008fc600078ec0ff */
[----:B------:R-:W3:Y:S04]  /*99ec0*/  LDL.LU R19, [R1+0x218] ;  /* 0x0002180001137983 */ /* 0x000ee80000300800 */
[----:B------:R-:W-:Y:S04]  /*99ed0*/  STL [R1+0x814], R5 ;  /* 0x0008140501007387 */ /* 0x000fe80000100800 */
[----:B------:R-:W3:Y:S01]  /*99ee0*/  LDL.LU R17, [R1+0x488] ;  /* 0x0004880001117983 */ /* 0x000ee20000300800 */
[----:B----4-:R-:W-:Y:S02]  /*99ef0*/  LOP3.LUT R9, R16, 0xffff, RZ, 0xc0, !PT ;  /* 0x0000ffff10097812 */ /* 0x010fe400078ec0ff */
[----:B------:R-:W-:Y:S01]  /*99f00*/  LOP3.LUT R8, R15, 0xffff, RZ, 0xc0, !PT ;  /* 0x0000ffff0f087812 */ /* 0x000fe200078ec0ff */
[----:B------:R-:W-:Y:S01]  /*99f10*/  STL [R1+0x858], R6 ;  /* 0x0008580601007387 */ /* 0x000fe20000100800 */
[----:B0-----:R-:W-:-:S03]  /*99f20*/  LOP3.LUT R0, R14, 0xffff, RZ, 0xc0, !PT ;  /* 0x0000ffff0e007812 */ /* 0x001fc600078ec0ff */
[----:B------:R-:W-:Y:S01]  /*99f30*/  STL [R1+0x650], R9 ;  /* 0x0006500901007387 */ /* 0x000fe20000100800 */
[----:B-1----:R-:W-:-:S03]  /*99f40*/  PRMT R4, R4, 0x3340, R9 ;  /* 0x0000334004047816 */ /* 0x002fc60000000009 */
[----:B------:R-:W-:Y:S04]  /*99f50*/  STL [R1+0x804], R8 ;  /* 0x0008040801007387 */ /* 0x000fe80000100800 */
[----:B------:R0:W-:Y:S01]  /*99f60*/  STL [R1+0x83c], R0 ;  /* 0x00083c0001007387 */ /* 0x0001e20000100800 */
[----:B------:R-:W-:Y:S02]  /*99f70*/  LOP3.LUT R2, R31, 0xffff, RZ, 0xc0, !PT ;  /* 0x0000ffff1f027812 */ /* 0x000fe400078ec0ff */
[----:B0-----:R-:W-:-:S03]  /*99f80*/  PRMT R0, R0, 0x3340, R1 ;  /* 0x0000334000007816 */ /* 0x001fc60000000001 */
[----:B------:R0:W-:Y:S01]  /*99f90*/  STL [R1+0x830], R2 ;  /* 0x0008300201007387 */ /* 0x0001e20000100800 */
[----:B------:R-:W-:Y:S02]  /*99fa0*/  PRMT R5, R5, 0x3340, R8 ;  /* 0x0000334005057816 */ /* 0x000fe40000000008 */
[----:B------:R-:W-:Y:S02]  /*99fb0*/  PRMT R0, R4, 0x5410, R0 ;  /* 0x0000541004007816 */ /* 0x000fe40000000000 */
[----:B0-----:R-:W-:-:S04]  /*99fc0*/  PRMT R2, R2, 0x3340, R1 ;  /* 0x0000334002027816 */ /* 0x001fc80000000001 */
[----:B------:R-:W-:Y:S02]  /*99fd0*/  PRMT R2, R5, 0x5410, R2 ;  /* 0x0000541005027816 */ /* 0x000fe40000000002 */
[----:B------:R-:W-:-:S05]  /*99fe0*/  LOP3.LUT R3, R12, 0xffff, RZ, 0xc0, !PT ;  /* 0x0000ffff0c037812 */ /* 0x000fca00078ec0ff */
[----:B------:R0:W-:Y:S01]  /*99ff0*/  STL [R1+0xa6c], R3 ;  /* 0x000a6c0301007387 */ /* 0x0001e20000100800 */
[----:B------:R-:W-:Y:S02]  /*9a000*/  LOP3.LUT R7, R7, 0xffff, RZ, 0xc0, !PT ;  /* 0x0000ffff07077812 */ /* 0x000fe400078ec0ff */
[----:B0-----:R-:W-:Y:S02]  /*9a010*/  PRMT R3, R3, 0x3340, R1 ;  /* 0x0000334003037816 */ /* 0x001fe40000000001 */
[----:B------:R-:W-:Y:S01]  /*9a020*/  PRMT R6, R6, 0x3340, R7 ;  /* 0x0000334006067816 */ /* 0x000fe20000000007 */
[----:B------:R0:W-:Y:S04]  /*9a030*/  STL [R1+0x848], R7 ;  /* 0x0008480701007387 */ /* 0x0001e80000100800 */
[----:B------:R-:W4:Y:S04]  /*9a040*/  LDL R16, [R1+0x1f90] ;  /* 0x001f900001107983 */ /* 0x000f280000100800 */
[----:B0-----:R-:W4:Y:S04]  /*9a050*/  LDL.LU R7, [R1+0x65c] ;  /* 0x00065c0001077983 */ /* 0x001f280000300800 */
[----:B------:R-:W4:Y:S04]  /*9a060*/  LDL.LU R15, [R1+0x5a4] ;  /* 0x0005a400010f7983 */ /* 0x000f280000300800 */
[----:B------:R0:W-:Y:S04]  /*9a070*/  STL [R1+0x9c4], R0 ;  /* 0x0009c40001007387 */ /* 0x0001e80000100800 */
[----:B------:R-:W4:Y:S01]  /*9a080*/  LDL.LU R14, [R1+0x4ac] ;  /* 0x0004ac00010e7983 */ /* 0x000f220000300800 */
[----:B------:R-:W-:-:S03]  /*9a090*/  LOP3.LUT R4, R13, 0xffff, RZ, 0xc0, !PT ;  /* 0x0000ffff0d047812 */ /* 0x000fc600078ec0ff */
[----:B------:R-:W4:Y:S01]  /*9a0a0*/  LDL.LU R31, [R1+0x108] ;  /* 0x00010800011f7983 */ /* 0x000f220000300800 */
[----:B0-----:R-:W-:-:S03]  /*9a0b0*/  PRMT R0, R6, 0x5410, R3 ;  /* 0x0000541006007816 */ /* 0x001fc60000000003 */
[----:B------:R0:W-:Y:S01]  /*9a0c0*/  STL [R1+0x9b8], R2 ;  /* 0x0009b80201007387 */ /* 0x0001e20000100800 */
[----:B--2---:R-:W-:Y:S01]  /*9a0d0*/  LOP3.LUT R5, R56, 0xffff, RZ, 0xc0, !PT ;  /* 0x0000ffff38057812 */ /* 0x004fe200078ec0ff */
[----:B------:R-:W1:Y:S02]  /*9a0e0*/  LDC R6, c[0x0][0x3b4] ;  /* 0x0000ed00ff067b82 */ /* 0x000e640000000800 */
[----:B------:R-:W-:Y:S04]  /*9a0f0*/  STL [R1+0x9b4], R0 ;  /* 0x0009b40001007387 */ /* 0x000fe80000100800 */
[----:B------:R-:W2:Y:S04]  /*9a100*/  LDL.LU R12, [R1+0x32c] ;  /* 0x00032c00010c7983 */ /* 0x000ea80000300800 */
[----:B------:R-:W2:Y:S01]  /*9a110*/  LDL.LU R13, [R1+0x230] ;  /* 0x00023000010d7983 */ /* 0x000ea20000300800 */
[----:B------:R-:W-:-:S02]  /*9a120*/  LOP3.LUT R9, R55, 0xffff, RZ, 0xc0, !PT ;  /* 0x0000ffff37097812 */ /* 0x000fc400078ec0ff */
[----:B0-----:R-:W-:Y:S01]  /*9a130*/  LOP3.LUT R2, R18, 0xffff, RZ, 0xc0, !PT ;  /* 0x0000ffff12027812 */ /* 0x001fe200078ec0ff */
[----:B------:R0:W-:Y:S01]  /*9a140*/  STL [R1+0x850], R4 ;  /* 0x0008500401007387 */ /* 0x0001e20000100800 */
[----:B---3--:R-:W-:Y:S02]  /*9a150*/  LOP3.LUT R3, R19, 0xffff, RZ, 0xc0, !PT ;  /* 0x0000ffff13037812 */ /* 0x008fe400078ec0ff */
[----:B------:R-:W-:Y:S01]  /*9a160*/  LOP3.LUT R8, R17, 0xffff, RZ, 0xc0, !PT ;  /* 0x0000ffff11087812 */ /* 0x000fe200078ec0ff */
[----:B------:R3:W-:Y:S04]  /*9a170*/  STL [R1+0x828], R5 ;  /* 0x0008280501007387 */ /* 0x0007e80000100800 */
[----:B------:R-:W-:Y:S01]  /*9a180*/  STL [R1+0x84c], R9 ;  /* 0x00084c0901007387 */ /* 0x000fe20000100800 */
[----:B0-----:R-:W-:-:S03]  /*9a190*/  PRMT R4, R4, 0x3340, R9 ;  /* 0x0000334004047816 */ /* 0x001fc60000000009 */
[----:B------:R0:W-:Y:S01]  /*9a1a0*/  STL [R1+0x860], R2 ;  /* 0x0008600201007387 */ /* 0x0001e20000100800 */
[----:B---3--:R-:W-:-:S03]  /*9a1b0*/  PRMT R5, R5, 0x3340, R8 ;  /* 0x0000334005057816 */ /* 0x008fc60000000008 */
[----:B------:R3:W-:Y:S01]  /*9a1c0*/  STL [R1+0x840], R3 ;  /* 0x0008400301007387 */ /* 0x0007e20000100800 */
[--C-:B0-----:R-:W-:Y:S02]  /*9a1d0*/  PRMT R2, R2, 0x3340, R1.reuse ;  /* 0x0000334002027816 */ /* 0x101fe40000000001 */
[----:B---3--:R-:W-:Y:S02]  /*9a1e0*/  PRMT R3, R3, 0x3340, R1 ;  /* 0x0000334003037816 */ /* 0x008fe40000000001 */
[----:B------:R-:W-:Y:S01]  /*9a1f0*/  PRMT R4, R4, 0x5410, R2 ;  /* 0x0000541004047816 */ /* 0x000fe20000000002 */
[----:B------:R-:W-:Y:S01]  /*9a200*/  STL [R1+0x654], R8 ;  /* 0x0006540801007387 */ /* 0x000fe20000100800 */
[----:B------:R-:W-:-:S03]  /*9a210*/  PRMT R2, R5, 0x5410, R3 ;  /* 0x0000541005027816 */ /* 0x000fc60000000003 */
[----:B------:R-:W3:Y:S04]  /*9a220*/  LDL R9, [R1+0x1f94] ;  /* 0x001f940001097983 */ /* 0x000ee80000100800 */
[----:B------:R-:W3:Y:S04]  /*9a230*/  LDL.LU R56, [R1+0x660] ;  /* 0x0006600001387983 */ /* 0x000ee80000300800 */
[----:B------:R-:W-:Y:S04]  /*9a240*/  STL [R1+0x994], R4 ;  /* 0x0009940401007387 */ /* 0x000fe80000100800 */
[----:B------:R-:W3:Y:S04]  /*9a250*/  LDL.LU R55, [R1+0x5b0] ;  /* 0x0005b00001377983 */ /* 0x000ee80000300800 */
[----:B------:R0:W-:Y:S04]  /*9a260*/  STL [R1+0x990], R2 ;  /* 0x0009900201007387 */ /* 0x0001e80000100800 */
[----:B------:R-:W3:Y:S04]  /*9a270*/  LDL.LU R18, [R1+0x23c] ;  /* 0x00023c0001127983 */ /* 0x000ee80000300800 */
[----:B------:R-:W3:Y:S04]  /*9a280*/  LDL.LU R19, [R1+0x11c] ;  /* 0x00011c0001137983 */ /* 0x000ee80000300800 */
[----:B------:R-:W3:Y:S01]  /*9a290*/  LDL.LU R17, [R1+0x4c4] ;  /* 0x0004c40001117983 */ /* 0x000ee20000300800 */
[----:B----4-:R-:W-:Y:S01]  /*9a2a0*/  IMAD R0, R16, UR4, RZ ;  /* 0x0000000410007c24 */ /* 0x010fe2000f8e02ff */
[----:B------:R-:W4:Y:S02]  /*9a2b0*/  LDCU.64 UR4, c[0x0][0x390] ;  /* 0x00007200ff0477ac */ /* 0x000f240008000a00 */
[----:B------:R-:W3:Y:S01]  /*9a2c0*/  LDL.LU R16, [R1+0x340] ;  /* 0x0003400001107983 */ /* 0x000ee20000300800 */
[----:B------:R-:W-:-:S02]  /*9a2d0*/  LOP3.LUT R7, R7, 0xffff, RZ, 0xc0, !PT ;  /* 0x0000ffff07077812 */ /* 0x000fc400078ec0ff */
[----:B------:R-:W-:-:S03]  /*9a2e0*/  LOP3.LUT R3, R15, 0xffff, RZ, 0xc0, !PT ;  /* 0x0000ffff0f037812 */ /* 0x000fc600078ec0ff */
[----:B------:R-:W-:Y:S01]  /*9a2f0*/  STL [R1+0x87c], R7 ;  /* 0x00087c0701007387 */ /* 0x000fe20000100800 */
[----:B------:R-:W-:-:S03]  /*9a300*/  LOP3.LUT R5, R14, 0xffff, RZ, 0xc0, !PT ;  /* 0x0000ffff0e057812 */ /* 0x000fc600078ec0ff */
[----:B------:R-:W-:Y:S01]  /*9a310*/  STL [R1+0x844], R3 ;  /* 0x0008440301007387 */ /* 0x000fe20000100800 */
[----:B0-----:R-:W-:-:S03]  /*9a320*/  LOP3.LUT R2, R31, 0xffff, RZ, 0xc0, !PT ;  /* 0x0000ffff1f027812 */ /* 0x001fc600078ec0ff */
[----:B------:R-:W-:Y:S04]  /*9a330*/  STL [R1+0x878], R5 ;  /* 0x0008780501007387 */ /* 0x000fe80000100800 */
[----:B------:R0:W-:Y:S01]  /*9a340*/  STL [R1+0x85c], R2 ;  /* 0x00085c0201007387 */ /* 0x0001e20000100800 */
[----:B--2---:R-:W-:Y:S02]  /*9a350*/  LOP3.LUT R8, R12, 0xffff, RZ, 0xc0, !PT ;  /* 0x0000ffff0c087812 */ /* 0x004fe400078ec0ff */
[----:B------:R-:W-:-:S03]  /*9a360*/  LOP3.LUT R4, R13, 0xffff, RZ, 0xc0, !PT ;  /* 0x0000ffff0d047812 */ /* 0x000fc600078ec0ff */
[----:B------:R-:W-:Y:S04]  /*9a370*/  STL [R1+0x65c], R8 ;  /* 0x00065c0801007387 */ /* 0x000fe80000100800 */
[----:B------:R2:W-:Y:S04]  /*9a380*/  STL [R1+0x870], R4 ;  /* 0x0008700401007387 */ /* 0x0005e80000100800 */
[----:B------:R-:W3:Y:S04]  /*9a390*/  LDL.LU R15, [R1+0x668] ;  /* 0x00066800010f7983 */ /* 0x000ee80000300800 */
[----:B------:R-:W3:Y:S04]  /*9a3a0*/  LDL.LU R14, [R1+0x664] ;  /* 0x00066400010e7983 */ /* 0x000ee80000300800 */
[----:B------:R-:W3:Y:S01]  /*9a3b0*/  LDL.LU R12, [R1+0x250] ;  /* 0x00025000010c7983 */ /* 0x000ee20000300800 */
[----:B0-----:R-:W-:-:S02]  /*9a3c0*/  PRMT R2, R2, 0x3340, R1 ;  /* 0x0000334002027816 */ /* 0x001fc40000000001 */
[----:B------:R-:W-:Y:S02]  /*9a3d0*/  PRMT R3, R3, 0x3340, R8 ;  /* 0x0000334003037816 */ /* 0x000fe40000000008 */
[----:B--2---:R-:W-:Y:S02]  /*9a3e0*/  PRMT R4, R4, 0x3340, R1 ;  /* 0x0000334004047816 */ /* 0x004fe40000000001 */
[----:B------:R-:W-:Y:S02]  /*9a3f0*/  PRMT R3, R3, 0x5410, R2 ;  /* 0x0000541003037816 */ /* 0x000fe40000000002 */
[----:B------:R-:W-:Y:S02]  /*9a400*/  PRMT R5, R7, 0x3340, R5 ;  /* 0x0000334007057816 */ /* 0x000fe40000000005 */
[----:B------:R-:W-:Y:S01]  /*9a410*/  IADD3 R60, P2, PT, R0, UR8, RZ ;  /* 0x00000008003c7c10 */ /* 0x000fe2000ff5e0ff */
[----:B------:R-:W-:Y:S01]  /*9a420*/  STL [R1+0x98c], R3 ;  /* 0x00098c0301007387 */ /* 0x000fe20000100800 */
[----:B------:R-:W-:-:S03]  /*9a430*/  PRMT R2, R5, 0x5410, R4 ;  /* 0x0000541005027816 */ /* 0x000fc60000000004 */
[----:B------:R-:W2:Y:S01]  /*9a440*/  LDL.LU R7, [R1+0x4d8] ;  /* 0x0004d80001077983 */ /* 0x000ea20000300800 */
[----:B------:R-:W-:Y:S01]  /*9a450*/  LEA.HI.X.SX32 R59, R0, UR9, 0x1, P2 ;  /* 0x00000009003b7c11 */ /* 0x000fe200090f0eff */
[----:B------:R-:W0:Y:S02]  /*9a460*/  LDCU.64 UR8, c[0x0][0x390] ;  /* 0x00007200ff0877ac */ /* 0x000e240008000a00 */
[----:B------:R-:W2:Y:S04]  /*9a470*/  LDL.LU R31, [R1+0x4d0] ;  /* 0x0004d000011f7983 */ /* 0x000ea80000300800 */
[----:B------:R0:W-:Y:S04]  /*9a480*/  STL [R1+0x93c], R2 ;  /* 0x00093c0201007387 */ /* 0x0001e80000100800 */
[----:B------:R-:W2:Y:S01]  /*9a490*/  LDL.LU R13, [R1+0x24c] ;  /* 0x00024c00010d7983 */ /* 0x000ea20000300800 */
[----:B---3--:R-:W-:Y:S01]  /*9a4a0*/  LOP3.LUT R8, R56, 0xffff, RZ, 0xc0, !PT ;  /* 0x0000ffff38087812 */ /* 0x008fe200078ec0ff */
[----:B------:R-:W-:Y:S01]  /*9a4b0*/  IMAD R57, R9, UR74, RZ ;  /* 0x0000004a09397c24 */ /* 0x000fe2000f8e02ff */
[----:B------:R-:W3:Y:S01]  /*9a4c0*/  LDCU UR74, c[0x0][0x3b8] ;  /* 0x00007700ff4a77ac */ /* 0x000ee20008000800 */
[----:B------:R-:W-:Y:S01]  /*9a4d0*/  LOP3.LUT R5, R55, 0xffff, RZ, 0xc0, !PT ;  /* 0x0000ffff37057812 */ /* 0x000fe200078ec0ff */
[----:B-1----:R-:W-:Y:S01]  /*9a4e0*/  IMAD R0, R6, 0x40, R0 ;  /* 0x0000004006007824 */ /* 0x002fe200078e0200 */
[----:B------:R-:W-:Y:S01]  /*9a4f0*/  STL [R1+0x874], R8 ;  /* 0x0008740801007387 */ /* 0x000fe20000100800 */
[----:B----4-:R-:W-:-:S02]  /*9a500*/  IADD3 R58, P2, PT, R57, UR4, RZ ;  /* 0x00000004393a7c10 */ /* 0x010fc4000ff5e0ff */
[----:B0-----:R-:W-:Y:S02]  /*9a510*/  LOP3.LUT R2, R18, 0xffff, RZ, 0xc0, !PT ;  /* 0x0000ffff12027812 */ /* 0x001fe400078ec0ff */
[----:B------:R-:W-:-:S03]  /*9a520*/  LOP3.LUT R3, R19, 0xffff, RZ, 0xc0, !PT ;  /* 0x0000ffff13037812 */ /* 0x000fc600078ec0ff */
[----:B------:R0:W-:Y:S01]  /*9a530*/  STL [R1+0x86c], R2 ;  /* 0x00086c0201007387 */ /* 0x0001e20000100800 */
[----:B------:R-:W-:-:S03]  /*9a540*/  LOP3.LUT R4, R17, 0xffff, RZ, 0xc0, !PT ;  /* 0x0000ffff11047812 */ /* 0x000fc600078ec0ff */
[----:B------:R-:W-:Y:S01]  /*9a550*/  STL [R1+0x888], R5 ;  /* 0x0008880501007387 */ /* 0x000fe20000100800 */
[----:B------:R-:W-:Y:S01]  /*9a560*/  LEA.HI.X.SX32 R57, R57, UR5, 0x1, P2 ;  /* 0x0000000539397c11 */ /* 0x000fe200090f0eff */
[----:B------:R-:W-:Y:S02]  /*9a570*/  IMAD R9, R51, UR73, RZ ;  /* 0x0000004933097c24 */ /* 0x000fe4000f8e02ff */
[----:B------:R-:W-:Y:S01]  /*9a580*/  STL [R1+0x884], R3 ;  /* 0x0008840301007387 */ /* 0x000fe20000100800 */
[----:B------:R-:W-:Y:S01]  /*9a590*/  IADD3 R56, P2, PT, R0, UR8, RZ ;  /* 0x0000000800387c10 */ /* 0x000fe2000ff5e0ff */
[----:B------:R-:W1:Y:S01]  /*9a5a0*/  LDCU.64 UR4, c[0x0][0x390] ;  /* 0x00007200ff0477ac */ /* 0x000e620008000a00 */
[----:B0-----:R-:W-:Y:S01]  /*9a5b0*/  PRMT R2, R2, 0x3340, R1 ;  /* 0x0000334002027816 */ /* 0x001fe20000000001 */
[----:B------:R0:W-:Y:S01]  /*9a5c0*/  STL [R1+0x660], R4 ;  /* 0x0006600401007387 */ /* 0x0001e20000100800 */
[----:B------:R-:W-:Y:S02]  /*9a5d0*/  LEA.HI.X.SX32 R55, R0, UR9, 0x1, P2 ;  /* 0x0000000900377c11 */ /* 0x000fe400090f0eff */
[----:B------:R-:W-:-:S02]  /*9a5e0*/  LOP3.LUT R6, R16, 0xffff, RZ, 0xc0, !PT ;  /* 0x0000ffff10067812 */ /* 0x000fc400078ec0ff */
[----:B--2---:R-:W-:Y:S01]  /*9a5f0*/  LOP3.LUT R7, R7, 0xffff, RZ, 0xc0, !PT ;  /* 0x0000ffff07077812 */ /* 0x004fe200078ec0ff */
[----:B------:R-:W-:Y:S01]  /*9a600*/  IMAD R53, R53, 0x20, R0 ;  /* 0x0000002035357824 */ /* 0x000fe200078e0200 */
[----:B0-----:R-:W-:Y:S01]  /*9a610*/  PRMT R4, R8, 0x3340, R4 ;  /* 0x0000334008047816 */ /* 0x001fe20000000004 */
[----:B------:R-:W0:Y:S01]  /*9a620*/  LDCU UR9, c[0x0][0x3b8] ;  /* 0x00007700ff0977ac */ /* 0x000e220008000800 */
[----:B------:R-:W-:Y:S02]  /*9a630*/  PRMT R3, R3, 0x3340, R1 ;  /* 0x0000334003037816 */ /* 0x000fe40000000001 */
[----:B------:R-:W-:Y:S01]  /*9a640*/  PRMT R5, R5, 0x3340, R6 ;  /* 0x0000334005057816 */ /* 0x000fe20000000006 */
[----:B------:R-:W2:Y:S01]  /*9a650*/  LDCU UR8, c[0x0][0x3b8] ;  /* 0x00007700ff0877ac */ /* 0x000ea20008000800 */
[----:B------:R-:W-:Y:S01]  /*9a660*/  PRMT R4, R4, 0x5410, R2 ;  /* 0x0000541004047816 */ /* 0x000fe20000000002 */
[----:B------:R-:W-:Y:S01]  /*9a670*/  STL [R1+0x880], R6 ;  /* 0x0008800601007387 */ /* 0x000fe20000100800 */
[----:B------:R-:W-:Y:S01]  /*9a680*/  PRMT R2, R5, 0x5410, R3 ;  /* 0x0000541005027816 */ /* 0x000fe20000000003 */
[----:B------:R-:W4:Y:S02]  /*9a690*/  LDCU UR73, c[0x0][0x3b8] ;  /* 0x00007700ff4977ac */ /* 0x000f240008000800 */
[----:B------:R-:W-:Y:S04]  /*9a6a0*/  STL [R1+0x3b30], R56 ;  /* 0x003b303801007387 */ /* 0x000fe80000100800 */
[----:B------:R-:W-:Y:S04]  /*9a6b0*/  STL [R1+0x928], R4 ;  /* 0x0009280401007387 */ /* 0x000fe80000100800 */
[----:B------:R-:W-:Y:S04]  /*9a6c0*/  STL [R1+0x3b34], R55 ;  /* 0x003b343701007387 */ /* 0x000fe80000100800 */
[----:B------:R0:W-:Y:S01]  /*9a6d0*/  STL [R1+0x924], R2 ;  /* 0x0009240201007387 */ /* 0x0001e20000100800 */
[----:B------:R-:W-:-:S03]  /*9a6e0*/  LOP3.LUT R3, R12, 0xffff, RZ, 0xc0, !PT ;  /* 0x0000ffff0c037812 */ /* 0x000fc600078ec0ff */
[----:B------:R-:W2:Y:S01]  /*9a6f0*/  LDL.LU R20, [R1+0x5d0] ;  /* 0x0005d00001147983 */ /* 0x000ea20000300800 */
[----:B0-----:R-:W-:-:S05]  /*9a700*/  LOP3.LUT R2, R15, 0xffff, RZ, 0xc0, !PT ;  /* 0x0000ffff0f027812 */ /* 0x001fca00078ec0ff */
[----:B------:R-:W-:Y:S04]  /*9a710*/  STL [R1+0x89c], R2 ;  /* 0x00089c0201007387 */ /* 0x000fe80000100800 */
[----:B------:R-:W2:Y:S01]  /*9a720*/  LDL.LU R12, [R1+0x5c8] ;  /* 0x0005c800010c7983 */ /* 0x000ea20000300800 */
[----:B------:R-:W-:-:S03]  /*9a730*/  LOP3.LUT R5, R14, 0xffff, RZ, 0xc0, !PT ;  /* 0x0000ffff0e057812 */ /* 0x000fc600078ec0ff */
[----:B------:R0:W-:Y:S01]  /*9a740*/  STL [R1+0x894], R3 ;  /* 0x0008940301007387 */ /* 0x0001e20000100800 */
[----:B------:R-:W-:-:S03]  /*9a750*/  LOP3.LUT R4, R13, 0xffff, RZ, 0xc0, !PT ;  /* 0x0000ffff0d047812 */ /* 0x000fc600078ec0ff */
[----:B------:R0:W-:Y:S04]  /*9a760*/  STL [R1+0x8bc], R5 ;  /* 0x0008bc0501007387 */ /* 0x0001e80000100800 */
[----:B------:R-:W3:Y:S04]  /*9a770*/  LDL.LU R16, [R1+0x138] ;  /* 0x0001380001107983 */ /* 0x000ee80000300800 */
[----:B------:R-:W4:Y:S04]  /*9a780*/  LDL.LU R15, [R1+0x134] ;  /* 0x00013400010f7983 */ /* 0x000f280000300800 */
[----:B------:R-:W-:Y:S04]  /*9a790*/  STL [R1+0x88c], R7 ;  /* 0x00088c0701007387 */ /* 0x000fe80000100800 */
[----:B------:R-:W4:Y:S04]  /*9a7a0*/  LDL.LU R13, [R1+0x368] ;  /* 0x00036800010d7983 */ /* 0x000f280000300800 */
[----:B------:R-:W4:Y:S01]  /*9a7b0*/  LDL.LU R14, [R1+0x360] ;  /* 0x00036000010e7983 */ /* 0x000f220000300800 */
[----:B------:R-:W-:-:S02]  /*9a7c0*/  LOP3.LUT R6, R31, 0xffff, RZ, 0xc0, !PT ;  /* 0x0000ffff1f067812 */ /* 0x000fc400078ec0ff */
[----:B0-----:R-:W-:Y:S02]  /*9a7d0*/  PRMT R3, R3, 0x3340, R1 ;  /* 0x0000334003037816 */ /* 0x001fe40000000001 */
[----:B------:R-:W-:Y:S01]  /*9a7e0*/  PRMT R2, R2, 0x3340, R7 ;  /* 0x0000334002027816 */ /* 0x000fe20000000007 */
[----:B------:R-:W-:Y:S01]  /*9a7f0*/  VIADD R8, R9, UR72 ;  /* 0x0000004809087c36 */ /* 0x000fe20008000000 */
[----:B------:R-:W-:Y:S01]  /*9a800*/  STL [R1+0x8b8], R6 ;  /* 0x0008b80601007387 */ /* 0x000fe20000100800 */
[----:B------:R-:W-:Y:S01]  /*9a810*/  PRMT R5, R5, 0x3340, R6 ;  /* 0x0000334005057816 */ /* 0x000fe20000000006 */
[----:B------:R-:W0:Y:S01]  /*9a820*/  LDCU UR72, c[0x0][0x3b8] ;  /* 0x00007700ff4877ac */ /* 0x000e220008000800 */
[----:B------:R-:W-:Y:S01]  /*9a830*/  PRMT R2, R2, 0x5410, R3 ;  /* 0x0000541002027816 */ /* 0x000fe20000000003 */
[----:B------:R1:W-:Y:S04]  /*9a840*/  STL [R1+0x8e0], R4 ;  /* 0x0008e00401007387 */ /* 0x0003e80000100800 */
[----:B------:R-:W-:Y:S04]  /*9a850*/  STL [R1+0x6ac], R9 ;  /* 0x0006ac0901007387 */ /* 0x000fe80000100800 */
[----:B------:R-:W-:Y:S01]  /*9a860*/  STL [R1+0x658], R8 ;  /* 0x0006580801007387 */ /* 0x000fe20000100800 */
[----:B-1----:R-:W-:-:S03]  /*9a870*/  PRMT R4, R4, 0x3340, R1 ;  /* 0x0000334004047816 */ /* 0x002fc60000000001 */
[----:B------:R1:W-:Y:S01]  /*9a880*/  STL [R1+0x91c], R2 ;  /* 0x00091c0201007387 */ /* 0x0003e20000100800 */
[----:B------:R-:W-:Y:S01]  /*9a890*/  VIADD R6, R8, UR22 ;  /* 0x0000001608067c36 */ /* 0x000fe20008000000 */
[----:B------:R-:W-:Y:S01]  /*9a8a0*/  IADD3 R54, P2, PT, R53, UR4, RZ ;  /* 0x0000000435367c10 */ /* 0x000fe2000ff5e0ff */
[----:B------:R-:W0:Y:S01]  /*9a8b0*/  LDCU UR22, c[0x0][0x3b8] ;  /* 0x00007700ff1677ac */ /* 0x000e220008000800 */
[----:B------:R-:W4:Y:S01]  /*9a8c0*/  LDL.LU R31, [R1+0x670] ;  /* 0x00067000011f7983 */ /* 0x000f220000300800 */
[----:B------:R-:W0:Y:S01]  /*9a8d0*/  LDCU UR4, c[0x0][0x3b8] ;  /* 0x00007700ff0477ac */ /* 0x000e220008000800 */
[----:B-1----:R-:W-:Y:S02]  /*9a8e0*/  PRMT R2, R5, 0x5410, R4 ;  /* 0x0000541005027816 */ /* 0x002fe40000000004 */
[----:B------:R1:W-:Y:S04]  /*9a8f0*/  STL [R1+0x5f8], R6 ;  /* 0x0005f80601007387 */ /* 0x0003e80000100800 */
[----:B------:R4:W-:Y:S04]  /*9a900*/  STL [R1+0x914], R2 ;  /* 0x0009140201007387 */ /* 0x0009e80000100800 */
[----:B------:R-:W4:Y:S01]  /*9a910*/  LDL.LU R18, [R1+0x66c] ;  /* 0x00066c0001127983 */ /* 0x000f220000300800 */
[----:B-1----:R-:W-:Y:S01]  /*9a920*/  VIADD R6, R6, UR16 ;  /* 0x0000001006067c36 */ /* 0x002fe20008000000 */
[----:B------:R-:W1:Y:S02]  /*9a930*/  LDCU UR16, c[0x0][0x3b8] ;  /* 0x00007700ff1077ac */ /* 0x000e640008000800 */
[----:B------:R-:W4:Y:S04]  /*9a940*/  LDL.LU R19, [R1+0x270] ;  /* 0x0002700001137983 */ /* 0x000f280000300800 */
[----:B------:R-:W4:Y:S04]  /*9a950*/  LDL.LU R17, [R1+0x26c] ;  /* 0x00026c0001117983 */ /* 0x000f280000300800 */
[----:B------:R-:W-:Y:S04]  /*9a960*/  STL [R1+0x5ec], R6 ;  /* 0x0005ec0601007387 */ /* 0x000fe80000100800 */
[----:B------:R-:W4:Y:S01]  /*9a970*/  LDL.LU R7, [R1+0x4f4] ;  /* 0x0004f40001077983 */ /* 0x000f220000300800 */
[----:B--2---:R-:W-:-:S03]  /*9a980*/  LOP3.LUT R4, R12, 0xffff, RZ, 0xc0, !PT ;  /* 0x0000ffff0c047812 */ /* 0x004fc600078ec0ff */
[----:B------:R-:W2:Y:S01]  /*9a990*/  LDL.LU R12, [R1+0x4f0] ;  /* 0x0004f000010c7983 */ /* 0x000ea20000300800 */
[----:B------:R-:W-:-:S05]  /*9a9a0*/  LOP3.LUT R3, R20, 0xffff, RZ, 0xc0, !PT ;  /* 0x0000ffff14037812 */ /* 0x000fca00078ec0ff */
[----:B------:R-:W-:Y:S01]  /*9a9b0*/  STL [R1+0x890], R3 ;  /* 0x0008900301007387 */ /* 0x000fe20000100800 */
[----:B---3--:R-:W-:-:S03]  /*9a9c0*/  LOP3.LUT R0, R16, 0xffff, RZ, 0xc0, !PT ;  /* 0x0000ffff10007812 */ /* 0x008fc600078ec0ff */
[----:B------:R-:W-:Y:S01]  /*9a9d0*/  STL [R1+0x8d0], R4 ;  /* 0x0008d00401007387 */ /* 0x000fe20000100800 */
[----:B----4-:R-:W-:-:S03]  /*9a9e0*/  LOP3.LUT R2, R15, 0xffff, RZ, 0xc0, !PT ;  /* 0x0000ffff0f027812 */ /* 0x010fc600078ec0ff */
[----:B------:R3:W-:Y:S01]  /*9a9f0*/  STL [R1+0x8b4], R0 ;  /* 0x0008b40001007387 */ /* 0x0007e20000100800 */
[----:B------:R-:W-:-:S03]  /*9aa00*/  LOP3.LUT R13, R13, 0xffff, RZ, 0xc0, !PT ;  /* 0x0000ffff0d0d7812 */ /* 0x000fc600078ec0ff */
[----:B------:R4:W-:Y:S01]  /*9aa10*/  STL [R1+0x9dc], R2 ;  /* 0x0009dc0201007387 */ /* 0x0009e20000100800 */
[----:B------:R-:W-:-:S03]  /*9aa20*/  LOP3.LUT R5, R14, 0xffff, RZ, 0xc0, !PT ;  /* 0x0000ffff0e057812 */ /* 0x000fc600078ec0ff */
[----:B------:R0:W-:Y:S01]  /*9aa30*/  STL [R1+0x664], R13 ;  /* 0x0006640d01007387 */ /* 0x0001e20000100800 */
[----:B---3--:R-:W-:Y:S02]  /*9aa40*/  PRMT R0, R0, 0x3340, R1 ;  /* 0x0000334000007816 */ /* 0x008fe40000000001 */
[----:B------:R-:W-:Y:S01]  /*9aa50*/  PRMT R3, R3, 0x3340, R13 ;  /* 0x0000334003037816 */ /* 0x000fe2000000000d */
[----:B------:R3:W-:Y:S01]  /*9aa60*/  STL [R1+0x8c0], R5 ;  /* 0x0008c00501007387 */ /* 0x0007e20000100800 */
[----:B------:R-:W-:Y:S02]  /*9aa70*/  PRMT R4, R4, 0x3340, R5 ;  /* 0x0000334004047816 */ /* 0x000fe40000000005 */
[----:B----4-:R-:W-:Y:S01]  /*9aa80*/  PRMT R2, R2, 0x3340, R1 ;  /* 0x0000334002027816 */ /* 0x010fe20000000001 */
[----:B------:R-:W-:Y:S01]  /*9aa90*/  STL [R1+0x3b38], R54 ;  /* 0x003b383601007387 */ /* 0x000fe20000100800 */
[----:B------:R-:W-:-:S03]  /*9aaa0*/  PRMT R3, R3, 0x5410, R0 ;  /* 0x0000541003037816 */ /* 0x000fc60000000000 */
[----:B0-----:R-:W4:Y:S01]  /*9aab0*/  LDL.LU R13, [R1+0x604] ;  /* 0x00060400010d7983 */ /* 0x001f220000300800 */
[----:B------:R-:W-:Y:S01]  /*9aac0*/  PRMT R0, R4, 0x5410, R2 ;  /* 0x0000541004007816 */ /* 0x000fe20000000002 */
[----:B---3--:R-:W-:Y:S01]  /*9aad0*/  VIADD R5, R6, UR18 ;  /* 0x0000001206057c36 */ /* 0x008fe20008000000 */
[----:B------:R-:W0:Y:S01]  /*9aae0*/  LDCU UR18, c[0x0][0x3b8] ;  /* 0x00007700ff1277ac */ /* 0x000e220008000800 */
[----:B------:R3:W-:Y:S04]  /*9aaf0*/  STL [R1+0x900], R3 ;  /* 0x0009000301007387 */ /* 0x0007e80000100800 */
[----:B------:R-:W4:Y:S04]  /*9ab00*/  LDL.LU R20, [R1+0x5fc] ;  /* 0x0005fc0001147983 */ /* 0x000f280000300800 */
[----:B------:R-:W4:Y:S04]  /*9ab10*/  LDL.LU R16, [R1+0x168] ;  /* 0x0001680001107983 */ /* 0x000f280000300800 */
[----:B------:R0:W-:Y:S01]  /*9ab20*/  STL [R1+0x8fc], R0 ;  /* 0x0008fc0001007387 */ /* 0x0001e20000100800 */
[----:B---3--:R-:W-:-:S03]  /*9ab30*/  LOP3.LUT R3, R31, 0xffff, RZ, 0xc0, !PT ;  /* 0x0000ffff1f037812 */ /* 0x008fc600078ec0ff */
[----:B------:R-:W3:Y:S04]  /*9ab40*/  LDL.LU R15, [R1+0x15c] ;  /* 0x00015c00010f7983 */ /* 0x000ee80000300800 */
[----:B------:R-:W3:Y:S04]  /*9ab50*/  LDL.LU R14, [R1+0x3d4] ;  /* 0x0003d400010e7983 */ /* 0x000ee80000300800 */
[----:B------:R-:W-:Y:S04]  /*9ab60*/  STL [R1+0x5e4], R5 ;  /* 0x0005e40501007387 */ /* 0x000fe80000100800 */
[----:B------:R-:W3:Y:S01]  /*9ab70*/  LDL.LU R31, [R1+0x3ac] ;  /* 0x0003ac00011f7983 */ /* 0x000ee20000300800 */
[----:B0-----:R-:W-:-:S02]  /*9ab80*/  LOP3.LUT R0, R19, 0xffff, RZ, 0xc0, !PT ;  /* 0x0000ffff13007812 */ /* 0x001fc400078ec0ff */
[----:B------:R-:W-:Y:S02]  /*9ab90*/  LOP3.LUT R4, R18, 0xffff, RZ, 0xc0, !PT ;  /* 0x0000ffff12047812 */ /* 0x000fe400078ec0ff */
[----:B------:R-:W-:Y:S01]  /*9aba0*/  LOP3.LUT R2, R17, 0xffff, RZ, 0xc0, !PT ;  /* 0x0000ffff11027812 */ /* 0x000fe200078ec0ff */
[----:B------:R-:W-:Y:S04]  /*9abb0*/  STL [R1+0x670], R3 ;  /* 0x0006700301007387 */ /* 0x000fe80000100800 */
[----:B------:R0:W-:Y:S01]  /*9abc0*/  STL [R1+0x8cc], R0 ;  /* 0x0008cc0001007387 */ /* 0x0001e20000100800 */
[----:B------:R-:W-:-:S03]  /*9abd0*/  LOP3.LUT R7, R7, 0xffff, RZ, 0xc0, !PT ;  /* 0x0000ffff07077812 */ /* 0x000fc600078ec0ff */
[----:B------:R-:W-:Y:S04]  /*9abe0*/  STL [R1+0x8dc], R4 ;  /* 0x0008dc0401007387 */ /* 0x000fe80000100800 */
[----:B------:R0:W-:Y:S04]  /*9abf0*/  STL [R1+0x8ec], R2 ;  /* 0x0008ec0201007387 */ /* 0x0001e80000100800 */
[----:B------:R-:W-:Y:S01]  /*9ac00*/  STL [R1+0x66c], R7 ;  /* 0x00066c0701007387 */ /* 0x000fe20000100800 */
[----:B--2---:R-:W-:-:S05]  /*9ac10*/  LOP3.LUT R6, R12, 0xffff, RZ, 0xc0, !PT ;  /* 0x0000ffff0c067812 */ /* 0x004fca00078ec0ff */
[----:B------:R-:W-:Y:S04]  /*9ac20*/  STL [R1+0x8c8], R6 ;  /* 0x0008c80601007387 */ /* 0x000fe80000100800 */
[----:B------:R-:W2:Y:S01]  /*9ac30*/  LDL.LU R12, [R1+0x67c] ;  /* 0x00067c00010c7983 */ /* 0x000ea20000300800 */
[----:B0-----:R-:W-:Y:S02]  /*9ac40*/  PRMT R0, R0, 0x3340, R1 ;  /* 0x0000334000007816 */ /* 0x001fe40000000001 */
[----:B------:R-:W-:Y:S01]  /*9ac50*/  PRMT R3, R3, 0x3340, R7 ;  /* 0x0000334003037816 */ /* 0x000fe20000000007 */
[----:B------:R-:W-:Y:S01]  /*9ac60*/  VIADD R5, R5, UR19 ;  /* 0x0000001305057c36 */ /* 0x000fe20008000000 */
[----:B------:R-:W-:Y:S01]  /*9ac70*/  PRMT R2, R2, 0x3340, R1 ;  /* 0x0000334002027816 */ /* 0x000fe20000000001 */
[----:B------:R-:W0:Y:S01]  /*9ac80*/  LDCU UR19, c[0x0][0x3b8] ;  /* 0x00007700ff1377ac */ /* 0x000e220008000800 */
[----:B------:R-:W-:-:S02]  /*9ac90*/  PRMT R4, R4, 0x3340, R6 ;  /* 0x0000334004047816 */ /* 0x000fc40000000006 */
[----:B------:R-:W-:Y:S02]  /*9aca0*/  PRMT R3, R3, 0x5410, R0 ;  /* 0x0000541003037816 */ /* 0x000fe40000000000 */
[----:B------:R-:W-:Y:S01]  /*9acb0*/  PRMT R0, R4, 0x5410, R2 ;  /* 0x0000541004007816 */ /* 0x000fe20000000002 */
[----:B------:R1:W-:Y:S04]  /*9acc0*/  STL [R1+0x3b4], R5 ;  /* 0x0003b40501007387 */ /* 0x0003e80000100800 */
[----:B------:R4:W-:Y:S04]  /*9acd0*/  STL [R1+0x8b0], R3 ;  /* 0x0008b00301007387 */ /* 0x0009e80000100800 */
[----:B------:R-:W2:Y:S01]  /*9ace0*/  LDL.LU R18, [R1+0x678] ;  /* 0x0006780001127983 */ /* 0x000ea20000300800 */
[----:B-1----:R-:W-:Y:S01]  /*9acf0*/  VIADD R5, R5, UR11 ;  /* 0x0000000b05057c36 */ /* 0x002fe20008000000 */
[----:B------:R-:W1:Y:S02]  /*9ad00*/  LDCU UR11, c[0x0][0x3b8] ;  /* 0x00007700ff0b77ac */ /* 0x000e640008000800 */
[----:B------:R0:W-:Y:S04]  /*9ad10*/  STL [R1+0x8ac], R0 ;  /* 0x0008ac0001007387 */ /* 0x0001e80000100800 */
[----:B------:R-:W2:Y:S04]  /*9ad20*/  LDL.LU R19, [R1+0x28c] ;  /* 0x00028c0001137983 */ /* 0x000ea80000300800 */
[----:B------:R-:W2:Y:S04]  /*9ad30*/  LDL.LU R17, [R1+0x284] ;  /* 0x0002840001117983 */ /* 0x000ea80000300800 */
[----:B------:R-:W-:Y:S04]  /*9ad40*/  STL [R1+0x50c], R5 ;  /* 0x00050c0501007387 */ /* 0x000fe80000100800 */
[----:B------:R-:W2:Y:S01]  /*9ad50*/  LDL.LU R7, [R1+0x544] ;  /* 0x0005440001077983 */ /* 0x000ea20000300800 */
[----:B----4-:R-:W-:-:S03]  /*9ad60*/  LOP3.LUT R3, R13, 0xffff, RZ, 0xc0, !PT ;  /* 0x0000ffff0d037812 */ /* 0x010fc600078ec0ff */
[----:B------:R-:W4:Y:S01]  /*9ad70*/  LDL.LU R13, [R1+0x540] ;  /* 0x00054000010d7983 */ /* 0x000f220000300800 */
[----:B0-----:R-:W-:Y:S02]  /*9ad80*/  LOP3.LUT R0, R16, 0xffff, RZ, 0xc0, !PT ;  /* 0x0000ffff10007812 */ /* 0x001fe400078ec0ff */
[----:B------:R-:W-:Y:S01]  /*9ad90*/  LOP3.LUT R4, R20, 0xffff, RZ, 0xc0, !PT ;  /* 0x0000ffff14047812 */ /* 0x000fe200078ec0ff */
[----:B------:R0:W-:Y:S01]  /*9ada0*/  STL [R1+0x8d4], R3 ;  /* 0x0008d40301007387 */ /* 0x0001e20000100800 */
[----:B---3--:R-:W-:-:S03]  /*9adb0*/  LOP3.LUT R2, R15, 0xffff, RZ, 0xc0, !PT ;  /* 0x0000ffff0f027812 */ /* 0x008fc600078ec0ff */
[----:B------:R3:W-:Y:S01]  /*9adc0*/  STL [R1+0x8e8], R0 ;  /* 0x0008e80001007387 */ /* 0x0007e20000100800 */
[----:B------:R-:W-:-:S03]  /*9add0*/  LOP3.LUT R14, R14, 0xffff, RZ, 0xc0, !PT ;  /* 0x0000ffff0e0e7812 */ /* 0x000fc600078ec0ff */
[----:B------:R1:W-:Y:S01]  /*9ade0*/  STL [R1+0x8f0], R4 ;  /* 0x0008f00401007387 */ /* 0x0003e20000100800 */
[----:B0-----:R-:W-:Y:S02]  /*9adf0*/  PRMT R3, R3, 0x3340, R14 ;  /* 0x0000334003037816 */ /* 0x001fe4000000000e */
[----:B------:R-:W-:Y:S01]  /*9ae00*/  LOP3.LUT R6, R31, 0xffff, RZ, 0xc0, !PT ;  /* 0x0000ffff1f067812 */ /* 0x000fe200078ec0ff */
[----:B------:R0:W-:Y:S01]  /*9ae10*/  STL [R1+0x9bc], R2 ;  /* 0x0009bc0201007387 */ /* 0x0001e20000100800 */
[--C-:B---3--:R-:W-:Y:S01]  /*9ae20*/  PRMT R0, R0, 0x3340, R1.reuse ;  /* 0x0000334000007816 */ /* 0x108fe20000000001 */
[----:B------:R-:W-:Y:S01]  /*9ae30*/  VIADD R5, R5, UR13 ;  /* 0x0000000d05057c36 */ /* 0x000fe20008000000 */
[----:B-1----:R-:W-:Y:S01]  /*9ae40*/  PRMT R4, R4, 0x3340, R6 ;  /* 0x0000334004047816 */ /* 0x002fe20000000006 */
[----:B------:R-:W-:Y:S01]  /*9ae50*/  STL [R1+0x8c4], R14 ;  /* 0x0008c40e01007387 */ /* 0x000fe20000100800 */
[----:B------:R-:W-:Y:S01]  /*9ae60*/  PRMT R0, R3, 0x5410, R0 ;  /* 0x0000541003007816 */ /* 0x000fe20000000000 */
[----:B------:R-:W1:Y:S02]  /*9ae70*/  LDCU UR13, c[0x0][0x3b8] ;  /* 0x00007700ff0d77ac */ /* 0x000e640008000800 */
[----:B------:R-:W-:Y:S04]  /*9ae80*/  STL [R1+0x8e4], R6 ;  /* 0x0008e40601007387 */ /* 0x000fe80000100800 */
[----:B------:R-:W3:Y:S01]  /*9ae90*/  LDL.LU R15, [R1+0x68c] ;  /* 0x00068c00010f7983 */ /* 0x000ee20000300800 */
[----:B0-----:R-:W-:-:S03]  /*9aea0*/  PRMT R2, R2, 0x3340, R1 ;  /* 0x0000334002027816 */ /* 0x001fc60000000001 */
[----:B------:R0:W-:Y:S04]  /*9aeb0*/  STL [R1+0x3b8], R5 ;  /* 0x0003b80501007387 */ /* 0x0001e80000100800 */
[----:B------:R1:W-:Y:S04]  /*9aec0*/  STL [R1+0x8a8], R0 ;  /* 0x0008a80001007387 */ /* 0x0003e80000100800 */
[----:B------:R-:W3:Y:S01]  /*9aed0*/  LDL.LU R20, [R1+0x618] ;  /* 0x0006180001147983 */ /* 0x000ee20000300800 */
[----:B0-----:R-:W-:Y:S01]  /*9aee0*/  VIADD R5, R5, UR50 ;  /* 0x0000003205057c36 */ /* 0x001fe20008000000 */
[----:B------:R-:W0:Y:S02]  /*9aef0*/  LDCU UR50, c[0x0][0x3b8] ;  /* 0x00007700ff3277ac */ /* 0x000e240008000800 */
[----:B------:R-:W3:Y:S01]  /*9af00*/  LDL.LU R16, [R1+0x198] ;  /* 0x0001980001107983 */ /* 0x000ee20000300800 */
[----:B-1----:R-:W-:-:S05]  /*9af10*/  PRMT R0, R4, 0x5410, R2 ;  /* 0x0000541004007816 */ /* 0x002fca0000000002 */
[----:B------:R1:W-:Y:S04]  /*9af20*/  STL [R1+0x8a4], R0 ;  /* 0x0008a40001007387 */ /* 0x0003e80000100800 */
[----:B------:R-:W3:Y:S04]  /*9af30*/  LDL.LU R14, [R1+0x29c] ;  /* 0x00029c00010e7983 */ /* 0x000ee80000300800 */
[----:B------:R-:W-:Y:S01]  /*9af40*/  STL [R1+0x508], R5 ;  /* 0x0005080501007387 */ /* 0x000fe20000100800 */
[----:B--2---:R-:W-:-:S03]  /*9af50*/  LOP3.LUT R3, R12, 0xffff, RZ, 0xc0, !PT ;  /* 0x0000ffff0c037812 */ /* 0x004fc600078ec0ff */
[----:B------:R-:W2:Y:S04]  /*9af60*/  LDL.LU R12, [R1+0x3fc] ;  /* 0x0003fc00010c7983 */ /* 0x000ea80000300800 */
[----:B------:R-:W2:Y:S04]  /*9af70*/  LDL.LU R31, [R1+0x548] ;  /* 0x00054800011f7983 */ /* 0x000ea80000300800 */
[----:B------:R-:W-:Y:S01]  /*9af80*/  STL [R1+0x8f4], R3 ;  /* 0x0008f40301007387 */ /* 0x000fe20000100800 */
[----:B------:R-:W-:Y:S02]  /*9af90*/  LOP3.LUT R4, R18, 0xffff, RZ, 0xc0, !PT ;  /* 0x0000ffff12047812 */ /* 0x000fe400078ec0ff */
[----:B-1----:R-:W-:-:S03]  /*9afa0*/  LOP3.LUT R0, R19, 0xffff, RZ, 0xc0, !PT ;  /* 0x0000ffff13007812 */ /* 0x002fc600078ec0ff */
[----:B------:R-:W-:Y:S01]  /*9afb0*/  STL [R1+0x910], R4 ;  /* 0x0009100401007387 */ /* 0x000fe20000100800 */
[----:B------:R-:W-:-:S03]  /*9afc0*/  LOP3.LUT R2, R17, 0xffff, RZ, 0xc0, !PT ;  /* 0x0000ffff11027812 */ /* 0x000fc600078ec0ff */
[----:B------:R1:W-:Y:S01]  /*9afd0*/  STL [R1+0x67c], R0 ;  /* 0x00067c0001007387 */ /* 0x0003e20000100800 */
[----:B------:R-:W-:Y:S02]  /*9afe0*/  LOP3.LUT R7, R7, 0xffff, RZ, 0xc0, !PT ;  /* 0x0000ffff07077812 */ /* 0x000fe400078ec0ff */
[----:B-1----:R-:W-:Y:S02]  /*9aff0*/  PRMT R0, R0, 0x3340, R1 ;  /* 0x0000334000007816 */ /* 0x002fe40000000001 */
[----:B------:R-:W-:Y:S02]  /*9b000*/  PRMT R3, R3, 0x3340, R7 ;  /* 0x0000334003037816 */ /* 0x000fe40000000007 */
[----:B----4-:R-:W-:Y:S01]  /*9b010*/  LOP3.LUT R6, R13, 0xffff, RZ, 0xc0, !PT ;  /* 0x0000ffff0d067812 */ /* 0x010fe200078ec0ff */
[----:B------:R-:W-:Y:S01]  /*9b020*/  VIADD R5, R5, UR26 ;  /* 0x0000001a05057c36 */ /* 0x000fe20008000000 */
[----:B------:R1:W-:Y:S01]  /*9b030*/  STL [R1+0x90c], R2 ;  /* 0x00090c0201007387 */ /* 0x0003e20000100800 */
[----:B------:R-:W-:Y:S01]  /*9b040*/  PRMT R0, R3, 0x5410, R0 ;  /* 0x0000541003007816 */ /* 0x000fe20000000000 */
[----:B------:R-:W4:Y:S01]  /*9b050*/  LDCU UR26, c[0x0][0x3b8] ;  /* 0x00007700ff1a77ac */ /* 0x000f220008000800 */
[----:B------:R-:W-:Y:S01]  /*9b060*/  PRMT R4, R4, 0x3340, R6 ;  /* 0x0000334004047816 */ /* 0x000fe20000000006 */
[----:B------:R-:W-:Y:S04]  /*9b070*/  STL [R1+0x678], R7 ;  /* 0x0006780701007387 */ /* 0x000fe80000100800 */
[----:B------:R-:W-:Y:S01]  /*9b080*/  STL [R1+0x8f8], R6 ;  /* 0x0008f80601007387 */ /* 0x000fe20000100800 */
[----:B-1----:R-:W-:-:S03]  /*9b090*/  PRMT R2, R2, 0x3340, R1 ;  /* 0x0000334002027816 */ /* 0x002fc60000000001 */
[----:B------:R-:W4:Y:S04]  /*9b0a0*/  LDL.LU R13, [R1+0x690] ;  /* 0x00069000010d7983 */ /* 0x000f280000300800 */
[----:B------:R1:W-:Y:S04]  /*9b0b0*/  STL [R1+0x3bc], R5 ;  /* 0x0003bc0501007387 */ /* 0x0003e80000100800 */
[----:B------:R0:W-:Y:S04]  /*9b0c0*/  STL [R1+0x868], R0 ;  /* 0x0008680001007387 */ /* 0x0001e80000100800 */
[----:B------:R-:W4:Y:S01]  /*9b0d0*/  LDL.LU R18, [R1+0x62c] ;  /* 0x00062c0001127983 */ /* 0x000f220000300800 */
[----:B-1----:R-:W-:Y:S01]  /*9b0e0*/  VIADD R5, R5, UR27 ;  /* 0x0000001b05057c36 */ /* 0x002fe20008000000 */
[----:B------:R-:W1:Y:S02]  /*9b0f0*/  LDCU UR27, c[0x0][0x3b8] ;  /* 0x00007700ff1b77ac */ /* 0x000e640008000800 */
[----:B------:R-:W4:Y:S01]  /*9b100*/  LDL.LU R19, [R1+0x2a4] ;  /* 0x0002a40001137983 */ /* 0x000f220000300800 */
[----:B0-----:R-:W-:-:S02]  /*9b110*/  PRMT R0, R4, 0x5410, R2 ;  /* 0x0000541004007816 */ /* 0x001fc40000000002 */
[----:B---3--:R-:W-:-:S03]  /*9b120*/  LOP3.LUT R4, R15, 0xffff, RZ, 0xc0, !PT ;  /* 0x0000ffff0f047812 */ /* 0x008fc600078ec0ff */
[----:B------:R0:W-:Y:S04]  /*9b130*/  STL [R1+0x864], R0 ;  /* 0x0008640001007387 */ /* 0x0001e80000100800 */
[----:B------:R-:W3:Y:S04]  /*9b140*/  LDL.LU R17, [R1+0x1b4] ;  /* 0x0001b40001117983 */ /* 0x000ee80000300800 */
[----:B------:R-:W3:Y:S04]  /*9b150*/  LDL.LU R7, [R1+0x54c] ;  /* 0x00054c0001077983 */ /* 0x000ee80000300800 */
[----:B------:R-:W-:Y:S04]  /*9b160*/  STL [R1+0x504], R5 ;  /* 0x0005040501007387 */ /* 0x000fe80000100800 */
[----:B------:R-:W3:Y:S01]  /*9b170*/  LDL.LU R15, [R1+0x42c] ;  /* 0x00042c00010f7983 */ /* 0x000ee20000300800 */
[----:B------:R-:W-:-:S02]  /*9b180*/  LOP3.LUT R3, R20, 0xffff, RZ, 0xc0, !PT ;  /* 0x0000ffff14037812 */ /* 0x000fc400078ec0ff */
[----:B0-----:R-:W-:Y:S02]  /*9b190*/  LOP3.LUT R0, R16, 0xffff, RZ, 0xc0, !PT ;  /* 0x0000ffff10007812 */ /* 0x001fe400078ec0ff */
[----:B------:R-:W-:Y:S01]  /*9b1a0*/  LOP3.LUT R2, R14, 0xffff, RZ, 0xc0, !PT ;  /* 0x0000ffff0e027812 */ /* 0x000fe200078ec0ff */
[----:B------:R-:W-:Y:S04]  /*9b1b0*/  STL [R1+0x938], R4 ;  /* 0x0009380401007387 */ /* 0x000fe80000100800 */
[----:B------:R-:W-:Y:S04]  /*9b1c0*/  STL [R1+0x904], R3 ;  /* 0x0009040301007387 */ /* 0x000fe80000100800 */
[----:B------:R0:W-:Y:S04]  /*9b1d0*/  STL [R1+0x908], R0 ;  /* 0x0009080001007387 */ /* 0x0001e80000100800 */
[----:B------:R0:W-:Y:S01]  /*9b1e0*/  STL [R1+0x94c], R2 ;  /* 0x00094c0201007387 */ /* 0x0001e20000100800 */
[----:B--2---:R-:W-:-:S02]  /*9b1f0*/  LOP3.LUT R12, R12, 0xffff, RZ, 0xc0, !PT ;  /* 0x0000ffff0c0c7812 */ /* 0x004fc400078ec0ff */
[----:B------:R-:W-:-:S03]  /*9b200*/  LOP3.LUT R6, R31, 0xffff, RZ, 0xc0, !PT ;  /* 0x0000ffff1f067812 */ /* 0x000fc600078ec0ff */
[----:B------:R-:W-:Y:S04]  /*9b210*/  STL [R1+0x68c], R12 ;  /* 0x00068c0c01007387 */ /* 0x000fe80000100800 */
[----:B------:R-:W-:Y:S04]  /*9b220*/  STL [R1+0x930], R6 ;  /* 0x0009300601007387 */ /* 0x000fe80000100800 */
[----:B------:R-:W2:Y:S01]  /*9b230*/  LDL.LU R16, [R1+0x638] ;  /* 0x0006380001107983 */ /* 0x000ea20000300800 */
[--C-:B0-----:R-:W-:Y:S02]  /*9b240*/  PRMT R0, R0, 0x3340, R1.reuse ;  /* 0x0000334000007816 */ /* 0x101fe40000000001 */
[----:B------:R-:W-:Y:S01]  /*9b250*/  PRMT R3, R3, 0x3340, R12 ;  /* 0x0000334003037816 */ /* 0x000fe2000000000c */
[----:B------:R-:W-:Y:S01]  /*9b260*/  VIADD R5, R5, UR49 ;  /* 0x0000003105057c36 */ /* 0x000fe20008000000 */
[----:B------:R-:W-:Y:S01]  /*9b270*/  PRMT R2, R2, 0x3340, R1 ;  /* 0x0000334002027816 */ /* 0x000fe20000000001 */
[----:B------:R-:W0:Y:S01]  /*9b280*/  LDCU UR49, c[0x0][0x3b8] ;  /* 0x00007700ff3177ac */ /* 0x000e220008000800 */
[----:B------:R-:W-:-:S02]  /*9b290*/  PRMT R0, R3, 0x5410, R0 ;  /* 0x0000541003007816 */ /* 0x000fc40000000000 */
[----:B------:R-:W-:Y:S01]  /*9b2a0*/  PRMT R4, R4, 0x3340, R6 ;  /* 0x0000334004047816 */ /* 0x000fe20000000006 */
[----:B------:R1:W-:Y:S04]  /*9b2b0*/  STL [R1+0x3c0], R5 ;  /* 0x0003c00501007387 */ /* 0x0003e80000100800 */
[----:B------:R0:W-:Y:S04]  /*9b2c0*/  STL [R1+0x854], R0 ;  /* 0x0008540001007387 */ /* 0x0001e80000100800 */
[----:B------:R-:W2:Y:S01]  /*9b2d0*/  LDL.LU R20, [R1+0x628] ;  /* 0x0006280001147983 */ /* 0x000ea20000300800 */
[----:B-1----:R-:W-:Y:S01]  /*9b2e0*/  VIADD R5, R5, UR71 ;  /* 0x0000004705057c36 */ /* 0x002fe20008000000 */
[----:B------:R-:W1:Y:S02]  /*9b2f0*/  LDCU UR71, c[0x0][0x3b8] ;  /* 0x00007700ff4777ac */ /* 0x000e640008000800 */
[----:B------:R-:W2:Y:S01]  /*9b300*/  LDL.LU R14, [R1+0x1bc] ;  /* 0x0001bc00010e7983 */ /* 0x000ea20000300800 */
[----:B0-----:R-:W-:-:S05]  /*9b310*/  PRMT R0, R4, 0x5410, R2 ;  /* 0x0000541004007816 */ /* 0x001fca0000000002 */
[----:B------:R0:W-:Y:S04]  /*9b320*/  STL [R1+0x808], R0 ;  /* 0x0008080001007387 */ /* 0x0001e80000100800 */
[----:B------:R-:W2:Y:S04]  /*9b330*/  LDL.LU R31, [R1+0x1b0] ;  /* 0x0001b000011f7983 */ /* 0x000ea80000300800 */
[----:B------:R-:W2:Y:S04]  /*9b340*/  LDL.LU R12, [R1+0x438] ;  /* 0x00043800010c7983 */ /* 0x000ea80000300800 */
[----:B------:R0:W-:Y:S01]  /*9b350*/  STL [R1+0x4e4], R5 ;  /* 0x0004e40501007387 */ /* 0x0001e20000100800 */
[----:B----4-:R-:W-:-:S03]  /*9b360*/  LOP3.LUT R3, R13, 0xffff, RZ, 0xc0, !PT ;  /* 0x0000ffff0d037812 */ /* 0x010fc600078ec0ff */
[----:B------:R-:W4:Y:S04]  /*9b370*/  LDL.LU R13, [R1+0x428] ;  /* 0x00042800010d7983 */ /* 0x000f280000300800 */
[----:B------:R-:W-:Y:S01]  /*9b380*/  STL [R1+0x958], R3 ;  /* 0x0009580301007387 */ /* 0x000fe20000100800 */
[----:B------:R-:W-:Y:S02]  /*9b390*/  LOP3.LUT R4, R18, 0xffff, RZ, 0xc0, !PT ;  /* 0x0000ffff12047812 */ /* 0x000fe400078ec0ff */
[----:B0-----:R-:W-:Y:S01]  /*9b3a0*/  LOP3.LUT R0, R19, 0xffff, RZ, 0xc0, !PT ;  /* 0x0000ffff13007812 */ /* 0x001fe200078ec0ff */
[----:B------:R-:W-:Y:S01]  /*9b3b0*/  VIADD R5, R5, UR10 ;  /* 0x0000000a05057c36 */ /* 0x000fe20008000000 */
[----:B------:R-:W0:Y:S03]  /*9b3c0*/  LDCU UR10, c[0x0][0x3b8] ;  /* 0x00007700ff0a77ac */ /* 0x000e260008000800 */
[----:B------:R1:W-:Y:S01]  /*9b3d0*/  STL [R1+0x964], R0 ;  /* 0x0009640001007387 */ /* 0x0003e20000100800 */
[----:B---3--:R-:W-:-:S02]  /*9b3e0*/  LOP3.LUT R2, R17, 0xffff, RZ, 0xc0, !PT ;  /* 0x0000ffff11027812 */ /* 0x008fc400078ec0ff */
[----:B------:R-:W-:Y:S01]  /*9b3f0*/  LOP3.LUT R7, R7, 0xffff, RZ, 0xc0, !PT ;  /* 0x0000ffff07077812 */ /* 0x000fe200078ec0ff */
[----:B------:R3:W-:Y:S01]  /*9b400*/  STL [R1+0x954], R4 ;  /* 0x0009540401007387 */ /* 0x0007e20000100800 */
[----:B-1----:R-:W-:Y:S02]  /*9b410*/  PRMT R0, R0, 0x3340, R1 ;  /* 0x0000334000007816 */ /* 0x002fe40000000001 */
[----:B------:R-:W-:Y:S01]  /*9b420*/  PRMT R3, R3, 0x3340, R7 ;  /* 0x0000334003037816 */ /* 0x000fe20000000007 */
[----:B------:R1:W-:Y:S01]  /*9b430*/  STL [R1+0x980], R2 ;  /* 0x0009800201007387 */ /* 0x0003e20000100800 */
[----:B------:R-:W-:-:S03]  /*9b440*/  LOP3.LUT R6, R15, 0xffff, RZ, 0xc0, !PT ;  /* 0x0000ffff0f067812 */ /* 0x000fc600078ec0ff */
[----:B------:R0:W-:Y:S01]  /*9b450*/  STL [R1+0x948], R7 ;  /* 0x0009480701007387 */ /* 0x0001e20000100800 */
[----:B------:R-:W-:Y:S02]  /*9b460*/  PRMT R3, R3, 0x5410, R0 ;  /* 0x0000541003037816 */ /* 0x000fe40000000000 */
[----:B---3--:R-:W-:Y:S02]  /*9b470*/  PRMT R4, R4, 0x3340, R6 ;  /* 0x0000334004047816 */ /* 0x008fe40000000006 */
[----:B-1----:R-:W-:Y:S01]  /*9b480*/  PRMT R2, R2, 0x3340, R1 ;  /* 0x0000334002027816 */ /* 0x002fe20000000001 */
[----:B------:R-:W-:Y:S03]  /*9b490*/  STL [R1+0x944], R6 ;  /* 0x0009440601007387 */ /* 0x000fe60000100800 */
[----:B------:R-:W-:Y:S01]  /*9b4a0*/  PRMT R0, R4, 0x5410, R2 ;  /* 0x0000541004007816 */ /* 0x000fe20000000002 */
[----:B0-----:R-:W3:Y:S04]  /*9b4b0*/  LDL.LU R7, [R1+0x624] ;  /* 0x0006240001077983 */ /* 0x001ee80000300800 */
[----:B------:R0:W-:Y:S04]  /*9b4c0*/  STL [R1+0x3c4], R5 ;  /* 0x0003c40501007387 */ /* 0x0001e80000100800 */
[----:B------:R2:W-:Y:S04]  /*9b4d0*/  STL [R1+0x7fc], R3 ;  /* 0x0007fc0301007387 */ /* 0x0005e80000100800 */
[----:B------:R-:W3:Y:S01]  /*9b4e0*/  LDL.LU R18, [R1+0x614] ;  /* 0x0006140001127983 */ /* 0x000ee20000300800 */
[----:B0-----:R-:W-:Y:S01]  /*9b4f0*/  VIADD R5, R5, UR12 ;  /* 0x0000000c05057c36 */ /* 0x001fe20008000000 */
[----:B------:R-:W0:Y:S02]  /*9b500*/  LDCU UR12, c[0x0][0x3b8] ;  /* 0x00007700ff0c77ac */ /* 0x000e240008000800 */
[----:B------:R-:W-:Y:S04]  /*9b510*/  STL [R1+0x7f8], R0 ;  /* 0x0007f80001007387 */ /* 0x000fe80000100800 */
[----:B------:R-:W3:Y:S04]  /*9b520*/  LDL.LU R19, [R1+0x1a4] ;  /* 0x0001a40001137983 */ /* 0x000ee80000300800 */
[----:B------:R-:W3:Y:S04]  /*9b530*/  LDL.LU R17, [R1+0x194] ;  /* 0x0001940001117983 */ /* 0x000ee80000300800 */
[----:B------:R1:W-:Y:S04]  /*9b540*/  STL [R1+0x3c8], R5 ;  /* 0x0003c80501007387 */ /* 0x0003e80000100800 */
[----:B------:R-:W3:Y:S01]  /*9b550*/  LDL.LU R15, [R1+0x424] ;  /* 0x00042400010f7983 */ /* 0x000ee20000300800 */
[----:B--2---:R-:W-:-:S03]  /*9b560*/  LOP3.LUT R3, R16, 0xffff, RZ, 0xc0, !PT ;  /* 0x0000ffff10037812 */ /* 0x004fc600078ec0ff */
[----:B------:R-:W2:Y:S04]  /*9b570*/  LDL.LU R16, [R1+0x3f8] ;  /* 0x0003f80001107983 */ /* 0x000ea80000300800 */
[----:B------:R-:W-:Y:S01]  /*9b580*/  STL [R1+0x95c], R3 ;  /* 0x00095c0301007387 */ /* 0x000fe20000100800 */
[----:B-1----:R-:W-:Y:S01]  /*9b590*/  VIADD R5, R5, UR70 ;  /* 0x0000004605057c36 */ /* 0x002fe20008000000 */
[----:B------:R-:W1:Y:S01]  /*9b5a0*/  LDCU UR70, c[0x0][0x3b8] ;  /* 0x00007700ff4677ac */ /* 0x000e620008000800 */
[----:B------:R-:W-:Y:S02]  /*9b5b0*/  LOP3.LUT R4, R20, 0xffff, RZ, 0xc0, !PT ;  /* 0x0000ffff14047812 */ /* 0x000fe400078ec0ff */
[----:B------:R-:W-:-:S05]  /*9b5c0*/  LOP3.LUT R0, R14, 0xffff, RZ, 0xc0, !PT ;  /* 0x0000ffff0e007812 */ /* 0x000fca00078ec0ff */
[----:B------:R0:W-:Y:S01]  /*9b5d0*/  STL [R1+0x960], R0 ;  /* 0x0009600001007387 */ /* 0x0001e20000100800 */
[----:B------:R-:W-:Y:S02]  /*9b5e0*/  LOP3.LUT R2, R31, 0xffff, RZ, 0xc0, !PT ;  /* 0x0000ffff1f027812 */ /* 0x000fe400078ec0ff */
[----:B------:R-:W-:Y:S02]  /*9b5f0*/  LOP3.LUT R12, R12, 0xffff, RZ, 0xc0, !PT ;  /* 0x0000ffff0c0c7812 */ /* 0x000fe400078ec0ff */
[----:B0-----:R-:W-:Y:S02]  /*9b600*/  PRMT R0, R0, 0x3340, R1 ;  /* 0x0000334000007816 */ /* 0x001fe40000000001 */
[----:B------:R-:W-:Y:S01]  /*9b610*/  PRMT R3, R3, 0x3340, R12 ;  /* 0x0000334003037816 */ /* 0x000fe2000000000c */
[----:B------:R0:W-:Y:S03]  /*9b620*/  STL [R1+0x690], R4 ;  /* 0x0006900401007387 */ /* 0x0001e60000100800 */
[----:B------:R-:W-:-:S02]  /*9b630*/  PRMT R0, R3, 0x5410, R0 ;  /* 0x0000541003007816 */ /* 0x000fc40000000000 */
[----:B----4-:R-:W-:Y:S01]  /*9b640*/  LOP3.LUT R6, R13, 0xffff, RZ, 0xc0, !PT ;  /* 0x0000ffff0d067812 */ /* 0x010fe200078ec0ff */
[----:B------:R4:W-:Y:S03]  /*9b650*/  STL [R1+0x97c], R2 ;  /* 0x00097c0201007387 */ /* 0x0009e60000100800 */
[----:B0-----:R-:W-:Y:S01]  /*9b660*/  PRMT R4, R4, 0x3340, R6 ;  /* 0x0000334004047816 */ /* 0x001fe20000000006 */
[----:B------:R-:W-:Y:S04]  /*9b670*/  STL [R1+0x940], R12 ;  /* 0x0009400c01007387 */ /* 0x000fe80000100800 */
[----:B------:R-:W-:Y:S01]  /*9b680*/  STL [R1+0x638], R6 ;  /* 0x0006380601007387 */ /* 0x000fe20000100800 */
[----:B----4-:R-:W-:-:S03]  /*9b690*/  PRMT R2, R2, 0x3340, R1 ;  /* 0x0000334002027816 */ /* 0x010fc60000000001 */
[----:B------:R-:W4:Y:S04]  /*9b6a0*/  LDL.LU R21, [R1+0x610] ;  /* 0x0006100001157983 */ /* 0x000f280000300800 */
[----:B------:R0:W-:Y:S04]  /*9b6b0*/  STL [R1+0x3cc], R5 ;  /* 0x0003cc0501007387 */ /* 0x0001e80000100800 */
[----:B------:R1:W-:Y:S04]  /*9b6c0*/  STL [R1+0x7ec], R0 ;  /* 0x0007ec0001007387 */ /* 0x0003e80000100800 */
[----:B------:R-:W4:Y:S01]  /*9b6d0*/  LDL.LU R14, [R1+0x608] ;  /* 0x00060800010e7983 */ /* 0x000f220000300800 */
[----:B0-----:R-:W-:Y:S01]  /*9b6e0*/  VIADD R5, R5, UR47 ;  /* 0x0000002f05057c36 */ /* 0x001fe20008000000 */
[----:B------:R-:W0:Y:S02]  /*9b6f0*/  LDCU UR47, c[0x0][0x3b8] ;  /* 0x00007700ff2f77ac */ /* 0x000e240008000800 */
[----:B------:R-:W4:Y:S01]  /*9b700*/  LDL.LU R31, [R1+0x190] ;  /* 0x00019000011f7983 */ /* 0x000f220000300800 */
[----:B-1----:R-:W-:-:S05]  /*9b710*/  PRMT R0, R4, 0x5410, R2 ;  /* 0x0000541004007816 */ /* 0x002fca0000000002 */
[----:B------:R1:W-:Y:S04]  /*9b720*/  STL [R1+0x81c], R0 ;  /* 0x00081c0001007387 */ /* 0x0003e80000100800 */
[----:B------:R-:W4:Y:S04]  /*9b730*/  LDL.LU R12, [R1+0x174] ;  /* 0x00017400010c7983 */ /* 0x000f280000300800 */
[----:B------:R-:W-:Y:S01]  /*9b740*/  STL [R1+0x3d0], R5 ;  /* 0x0003d00501007387 */ /* 0x000fe20000100800 */
[----:B---3--:R-:W-:-:S03]  /*9b750*/  LOP3.LUT R3, R7, 0xffff, RZ, 0xc0, !PT ;  /* 0x0000ffff07037812 */ /* 0x008fc600078ec0ff */
[----:B------:R-:W3:Y:S04]  /*9b760*/  LDL.LU R7, [R1+0x3f4] ;  /* 0x0003f40001077983 */ /* 0x000ee80000300800 */
[----:B------:R-:W3:Y:S01]  /*9b770*/  LDL.LU R13, [R1+0x3e0] ;  /* 0x0003e000010d7983 */ /* 0x000ee20000300800 */
[----:B------:R-:W-:-:S03]  /*9b780*/  LOP3.LUT R4, R18, 0xffff, RZ, 0xc0, !PT ;  /* 0x0000ffff12047812 */ /* 0x000fc600078ec0ff */
[----:B------:R-:W-:Y:S01]  /*9b790*/  STL [R1+0x628], R3 ;  /* 0x0006280301007387 */ /* 0x000fe20000100800 */
[----:B-1----:R-:W-:-:S03]  /*9b7a0*/  LOP3.LUT R0, R19, 0xffff, RZ, 0xc0, !PT ;  /* 0x0000ffff13007812 */ /* 0x002fc600078ec0ff */
[----:B------:R-:W-:Y:S01]  /*9b7b0*/  STL [R1+0x3ac], R4 ;  /* 0x0003ac0401007387 */ /* 0x000fe20000100800 */
[----:B------:R-:W-:-:S03]  /*9b7c0*/  LOP3.LUT R2, R17, 0xffff, RZ, 0xc0, !PT ;  /* 0x0000ffff11027812 */ /* 0x000fc600078ec0ff */
[----:B------:R1:W-:Y:S01]  /*9b7d0*/  STL [R1+0x624], R0 ;  /* 0x0006240001007387 */ /* 0x0003e20000100800 */
[----:B------:R-:W-:Y:S02]  /*9b7e0*/  LOP3.LUT R15, R15, 0xffff, RZ, 0xc0, !PT ;  /* 0x0000ffff0f0f7812 */ /* 0x000fe400078ec0ff */
[----:B-1----:R-:W-:Y:S02]  /*9b7f0*/  PRMT R0, R0, 0x3340, R1 ;  /* 0x0000334000007816 */ /* 0x002fe40000000001 */
[----:B------:R-:W-:Y:S01]  /*9b800*/  PRMT R3, R3, 0x3340, R15 ;  /* 0x0000334003037816 */ /* 0x000fe2000000000f */
[----:B------:R-:W-:Y:S01]  /*9b810*/  VIADD R5, R5, UR48 ;  /* 0x0000003005057c36 */ /* 0x000fe20008000000 */
[----:B------:R1:W-:Y:S01]  /*9b820*/  STL [R1+0x978], R2 ;  /* 0x0009780201007387 */ /* 0x0003e20000100800 */
[----:B------:R-:W0:Y:S01]  /*9b830*/  LDCU UR48, c[0x0][0x3b8] ;  /* 0x00007700ff3077ac */ /* 0x000e220008000800 */
[----:B------:R-:W-:Y:S02]  /*9b840*/  PRMT R0, R3, 0x5410, R0 ;  /* 0x0000541003007816 */ /* 0x000fe40000000000 */
[----:B------:R-:W-:Y:S01]  /*9b850*/  STL [R1+0x5fc], R15 ;  /* 0x0005fc0f01007387 */ /* 0x000fe20000100800 */
[----:B-1----:R-:W-:-:S02]  /*9b860*/  PRMT R2, R2, 0x3340, R1 ;  /* 0x0000334002027816 */ /* 0x002fc40000000001 */
[----:B--2---:R-:W-:-:S04]  /*9b870*/  LOP3.LUT R6, R16, 0xffff, RZ, 0xc0, !PT ;  /* 0x0000ffff10067812 */ /* 0x004fc800078ec0ff */
[----:B------:R-:W-:Y:S01]  /*9b880*/  PRMT R4, R4, 0x3340, R6 ;  /* 0x0000334004047816 */ /* 0x000fe20000000006 */
[----:B------:R-:W-:Y:S04]  /*9b890*/  STL [R1+0x88], R6 ;  /* 0x0000880601007387 */ /* 0x000fe80000100800 */
[----:B------:R-:W2:Y:S04]  /*9b8a0*/  LDL.LU R20, [R1+0x600] ;  /* 0x0006000001147983 */ /* 0x000ea80000300800 */
[----:B------:R-:W-:Y:S04]  /*9b8b0*/  STL [R1+0x3d4], R5 ;  /* 0x0003d40501007387 */ /* 0x000fe80000100800 */
[----:B------:R1:W-:Y:S04]  /*9b8c0*/  STL [R1+0x8a0], R0 ;  /* 0x0008a00001007387 */ /* 0x0003e80000100800 */
[----:B------:R-:W2:Y:S04]  /*9b8d0*/  LDL.LU R18, [R1+0x5f4] ;  /* 0x0005f40001127983 */ /* 0x000ea80000300800 */
[----:B------:R-:W2:Y:S01]  /*9b8e0*/  LDL.LU R19, [R1+0x164] ;  /* 0x0001640001137983 */ /* 0x000ea20000300800 */
[----:B-1----:R-:W-:-:S03]  /*9b8f0*/  PRMT R0, R4, 0x5410, R2 ;  /* 0x0000541004007816 */ /* 0x002fc60000000002 */
[----:B------:R-:W2:Y:S04]  /*9b900*/  LDL.LU R17, [R1+0x154] ;  /* 0x0001540001117983 */ /* 0x000ea80000300800 */
[----:B------:R1:W-:Y:S04]  /*9b910*/  STL [R1+0x8d8], R0 ;  /* 0x0008d80001007387 */ /* 0x0003e80000100800 */
[----:B------:R-:W2:Y:S04]  /*9b920*/  LDL.LU R16, [R1+0x3e4] ;  /* 0x0003e40001107983 */ /* 0x000ea80000300800 */
[----:B------:R-:W2:Y:S01]  /*9b930*/  LDL.LU R15, [R1+0x3a0] ;  /* 0x0003a000010f7983 */ /* 0x000ea20000300800 */
[----:B------:R-:W-:Y:S01]  /*9b940*/  VIADD R5, R5, UR17 ;  /* 0x0000001105057c36 */ /* 0x000fe20008000000 */
[----:B------:R-:W0:Y:S04]  /*9b950*/  LDCU UR17, c[0x0][0x3b8] ;  /* 0x00007700ff1177ac */ /* 0x000e280008000800 */
[----:B------:R0:W-:Y:S01]  /*9b960*/  STL [R1+0x3d8], R5 ;  /* 0x0003d80501007387 */ /* 0x0001e20000100800 */
[----:B----4-:R-:W-:-:S05]  /*9b970*/  LOP3.LUT R3, R21, 0xffff, RZ, 0xc0, !PT ;  /* 0x0000ffff15037812 */ /* 0x010fca00078ec0ff */
[----:B------:R-:W-:Y:S01]  /*9b980*/  STL [R1+0x20], R3 ;  /* 0x0000200301007387 */ /* 0x000fe20000100800 */
[----:B------:R-:W-:Y:S02]  /*9b990*/  LOP3.LUT R4, R14, 0xffff, RZ, 0xc0, !PT ;  /* 0x0000ffff0e047812 */ /* 0x000fe400078ec0ff */
[----:B-1----:R-:W-:-:S03]  /*9b9a0*/  LOP3.LUT R0, R31, 0xffff, RZ, 0xc0, !PT ;  /* 0x0000ffff1f007812 */ /* 0x002fc600078ec0ff */
[----:B------:R-:W-:Y:S04]  /*9b9b0*/  STL [R1+0x8], R4 ;  /* 0x0000080401007387 */ /* 0x000fe80000100800 */
[----:B------:R1:W-:Y:S01]  /*9b9c0*/  STL [R1+0x64], R0 ;  /* 0x0000640001007387 */ /* 0x0003e20000100800 */
[----:B0-----:R-:W-:Y:S01]  /*9b9d0*/  VIADD R5, R5, UR38 ;  /* 0x0000002605057c36 */ /* 0x001fe20008000000 */
[----:B------:R-:W0:Y:S01]  /*9b9e0*/  LDCU UR38, c[0x0][0x3b8] ;  /* 0x00007700ff2677ac */ /* 0x000e220008000800 */
[----:B------:R-:W-:Y:S02]  /*9b9f0*/  LOP3.LUT R2, R12, 0xffff, RZ, 0xc0, !PT ;  /* 0x0000ffff0c027812 */ /* 0x000fe400078ec0ff */
[----:B-1----:R-:W-:Y:S02]  /*9ba00*/  PRMT R0, R0, 0x3340, R1 ;  /* 0x0000334000007816 */ /* 0x002fe40000000001 */
[----:B---3--:R-:W-:-:S04]  /*9ba10*/  LOP3.LUT R7, R7, 0xffff, RZ, 0xc0, !PT ;  /* 0x0000ffff07077812 */ /* 0x008fc800078ec0ff */
[----:B------:R-:W-:Y:S02]  /*9ba20*/  PRMT R3, R3, 0x3340, R7 ;  /* 0x0000334003037816 */ /* 0x000fe40000000007 */
[----:B------:R-:W-:Y:S01]  /*9ba30*/  LOP3.LUT R6, R13, 0xffff, RZ, 0xc0, !PT ;  /* 0x0000ffff0d067812 */ /* 0x000fe200078ec0ff */
[----:B------:R1:W-:Y:S01]  /*9ba40*/  STL [R1+0x970], R2 ;  /* 0x0009700201007387 */ /* 0x0003e20000100800 */
[----:B------:R-:W-:Y:S02]  /*9ba50*/  PRMT R0, R3, 0x5410, R0 ;  /* 0x0000541003007816 */ /* 0x000fe40000000000 */
[----:B------:R-:W-:Y:S01]  /*9ba60*/  PRMT R4, R4, 0x3340, R6 ;  /* 0x0000334004047816 */ /* 0x000fe20000000006 */
[----:B------:R-:W-:Y:S04]  /*9ba70*/  STL [R1+0x18], R7 ;  /* 0x0000180701007387 */ /* 0x000fe80000100800 */
[----:B------:R-:W-:Y:S01]  /*9ba80*/  STL [R1+0x4], R6 ;  /* 0x0000040601007387 */ /* 0x000fe20000100800 */
[----:B-1----:R-:W-:-:S03]  /*9ba90*/  PRMT R2, R2, 0x3340, R1 ;  /* 0x0000334002027816 */ /* 0x002fc60000000001 */
[----:B------:R-:W3:Y:S04]  /*9baa0*/  LDL.LU R21, [R1+0x5f0] ;  /* 0x0005f00001157983 */ /* 0x000ee80000300800 */
[----:B------:R-:W-:Y:S04]  /*9bab0*/  STL [R1+0x3dc], R5 ;  /* 0x0003dc0501007387 */ /* 0x000fe80000100800 */
[----:B------:R1:W-:Y:S04]  /*9bac0*/  STL [R1+0x920], R0 ;  /* 0x0009200001007387 */ /* 0x0003e80000100800 */
[----:B------:R-:W4:Y:S04]  /*9bad0*/  LDL.LU R14, [R1+0x5e8] ;  /* 0x0005e800010e7983 */ /* 0x000f280000300800 */
[----:B------:R-:W4:Y:S01]  /*9bae0*/  LDL.LU R31, [R1+0x14c] ;  /* 0x00014c00011f7983 */ /* 0x000f220000300800 */
[----:B-1----:R-:W-:-:S03]  /*9baf0*/  PRMT R0, R4, 0x5410, R2 ;  /* 0x0000541004007816 */ /* 0x002fc60000000002 */
[----:B------:R-:W4:Y:S04]  /*9bb00*/  LDL.LU R12, [R1+0x140] ;  /* 0x00014000010c7983 */ /* 0x000f280000300800 */
[----:B------:R-:W-:Y:S04]  /*9bb10*/  STL [R1+0x968], R0 ;  /* 0x0009680001007387 */ /* 0x000fe80000100800 */
[----:B------:R-:W4:Y:S01]  /*9bb20*/  LDL.LU R13, [R1+0x394] ;  /* 0x00039400010d7983 */ /* 0x000f220000300800 */
[----:B------:R-:W-:Y:S01]  /*9bb30*/  VIADD R5, R5, UR39 ;  /* 0x0000002705057c36 */ /* 0x000fe20008000000 */
[----:B------:R-:W1:Y:S02]  /*9bb40*/  LDCU UR39, c[0x0][0x3b8] ;  /* 0x00007700ff2777ac */ /* 0x000e640008000800 */
[----:B------:R-:W4:Y:S04]  /*9bb50*/  LDL.LU R7, [R1+0x390] ;  /* 0x0003900001077983 */ /* 0x000f280000300800 */
[----:B------:R0:W-:Y:S02]  /*9bb60*/  STL [R1+0x3e0], R5 ;  /* 0x0003e00501007387 */ /* 0x0001e40000100800 */
[----:B0-----:R-:W-:Y:S01]  /*9bb70*/  VIADD R5, R5, UR21 ;  /* 0x0000001505057c36 */ /* 0x001fe20008000000 */
[----:B------:R-:W0:Y:S01]  /*9bb80*/  LDCU UR21, c[0x0][0x3b8] ;  /* 0x00007700ff1577ac */ /* 0x000e220008000800 */
[----:B--2---:R-:W-:-:S02]  /*9bb90*/  LOP3.LUT R41, R20, 0xffff, RZ, 0xc0, !PT ;  /* 0x0000ffff14297812 */ /* 0x004fc400078ec0ff */
[----:B------:R-:W-:-:S04]  /*9bba0*/  LOP3.LUT R44, R19, 0xffff, RZ, 0xc0, !PT ;  /* 0x0000ffff132c7812 */ /* 0x000fc800078ec0ff */
[----:B------:R-:W-:Y:S02]  /*9bbb0*/  PRMT R0, R44, 0x3340, R1 ;  /* 0x000033402c007816 */ /* 0x000fe40000000001 */
[----:B------:R-:W-:Y:S02]  /*9bbc0*/  LOP3.LUT R2, R17, 0xffff, RZ, 0xc0, !PT ;  /* 0x0000ffff11027812 */ /* 0x000fe400078ec0ff */
[----:B------:R-:W-:-:S04]  /*9bbd0*/  LOP3.LUT R38, R16, 0xffff, RZ, 0xc0, !PT ;  /* 0x0000ffff10267812 */ /* 0x000fc800078ec0ff */
[----:B------:R-:W-:Y:S01]  /*9bbe0*/  PRMT R3, R41, 0x3340, R38 ;  /* 0x0000334029037816 */ /* 0x000fe20000000026 */
[----:B------:R2:W-:Y:S01]  /*9bbf0*/  STL [R1+0x950], R2 ;  /* 0x0009500201007387 */ /* 0x0005e20000100800 */
[----:B------:R-:W-:Y:S02]  /*9bc00*/  LOP3.LUT R37, R18, 0xffff, RZ, 0xc0, !PT ;  /* 0x0000ffff12257812 */ /* 0x000fe400078ec0ff */
[----:B------:R-:W-:Y:S01]  /*9bc10*/  PRMT R0, R3, 0x5410, R0 ;  /* 0x0000541003007816 */ /* 0x000fe20000000000 */
[----:B------:R-:W4:Y:S01]  /*9bc20*/  LDL.LU R20, [R1+0x5e0] ;  /* 0x0005e00001147983 */ /* 0x000f220000300800 */
[----:B------:R-:W-:-:S03]  /*9bc30*/  LOP3.LUT R29, R15, 0xffff, RZ, 0xc0, !PT ;  /* 0x0000ffff0f1d7812 */ /* 0x000fc600078ec0ff */
[----:B------:R-:W-:Y:S01]  /*9bc40*/  STL [R1+0x3e4], R5 ;  /* 0x0003e40501007387 */ /* 0x000fe20000100800 */
[----:B------:R-:W-:Y:S02]  /*9bc50*/  PRMT R4, R37, 0x3340, R29 ;  /* 0x0000334025047816 */ /* 0x000fe4000000001d */
[----:B--2---:R-:W-:Y:S01]  /*9bc60*/  PRMT R2, R2, 0x3340, R1 ;  /* 0x0000334002027816 */ /* 0x004fe20000000001 */
[----:B------:R2:W-:Y:S04]  /*9bc70*/  STL [R1+0x9c0], R0 ;  /* 0x0009c00001007387 */ /* 0x0005e80000100800 */
[----:B------:R-:W4:Y:S04]  /*9bc80*/  LDL.LU R19, [R1+0x5d8] ;  /* 0x0005d80001137983 */ /* 0x000f280000300800 */
[----:B------:R-:W4:Y:S01]  /*9bc90*/  LDL.LU R18, [R1+0x130] ;  /* 0x0001300001127983 */ /* 0x000f220000300800 */
[----:B--2---:R-:W-:-:S03]  /*9bca0*/  PRMT R0, R4, 0x5410, R2 ;  /* 0x0000541004007816 */ /* 0x004fc60000000002 */
[----:B------:R-:W2:Y:S04]  /*9bcb0*/  LDL.LU R17, [R1+0xc8] ;  /* 0x0000c80001117983 */ /* 0x000ea80000300800 */
[----:B------:R-:W-:Y:S04]  /*9bcc0*/  STL [R1+0xa08], R0 ;  /* 0x000a080001007387 */ /* 0x000fe80000100800 */
[----:B------:R-:W2:Y:S04]  /*9bcd0*/  LDL.LU R16, [R1+0x388] ;  /* 0x0003880001107983 */ /* 0x000ea80000300800 */
[----:B------:R-:W2:Y:S01]  /*9bce0*/  LDL.LU R15, [R1+0x380] ;  /* 0x00038000010f7983 */ /* 0x000ea20000300800 */
[----:B------:R-:W-:Y:S01]  /*9bcf0*/  VIADD R5, R5, UR34 ;  /* 0x0000002205057c36 */ /* 0x000fe20008000000 */
[----:B------:R-:W0:Y:S04]  /*9bd00*/  LDCU UR34, c[0x0][0x3b8] ;  /* 0x00007700ff2277ac */ /* 0x000e280008000800 */
[----:B------:R1:W-:Y:S02]  /*9bd10*/  STL [R1+0x3e8], R5 ;  /* 0x0003e80501007387 */ /* 0x0003e40000100800 */
[----:B-1----:R-:W-:Y:S01]  /*9bd20*/  VIADD R5, R5, UR35 ;  /* 0x0000002305057c36 */ /* 0x002fe20008000000 */
[----:B------:R-:W1:Y:S01]  /*9bd30*/  LDCU UR35, c[0x0][0x3b8] ;  /* 0x00007700ff2377ac */ /* 0x000e620008000800 */
[----:B---3--:R-:W-:-:S02]  /*9bd40*/  LOP3.LUT R27, R21, 0xffff, RZ, 0xc0, !PT ;  /* 0x0000ffff151b7812 */ /* 0x008fc400078ec0ff */
[----:B----4-:R-:W-:Y:S02]  /*9bd50*/  LOP3.LUT R28, R31, 0xffff, RZ, 0xc0, !PT ;  /* 0x0000ffff1f1c7812 */ /* 0x010fe400078ec0ff */
[----:B------:R-:W-:Y:S02]  /*9bd60*/  LOP3.LUT R25, R14, 0xffff, RZ, 0xc0, !PT ;  /* 0x0000ffff0e197812 */ /* 0x000fe400078ec0ff */
[----:B------:R-:W-:Y:S02]  /*9bd70*/  LOP3.LUT R2, R12, 0xffff, RZ, 0xc0, !PT ;  /* 0x0000ffff0c027812 */ /* 0x000fe400078ec0ff */
[----:B------:R-:W-:Y:S02]  /*9bd80*/  PRMT R0, R28, 0x3340, R1 ;  /* 0x000033401c007816 */ /* 0x000fe40000000001 */
[----:B------:R-:W-:-:S04]  /*9bd90*/  LOP3.LUT R26, R13, 0xffff, RZ, 0xc0, !PT ;  /* 0x0000ffff0d1a7812 */ /* 0x000fc800078ec0ff */
[----:B------:R-:W-:Y:S02]  /*9bda0*/  PRMT R3, R27, 0x3340, R26 ;  /* 0x000033401b037816 */ /* 0x000fe4000000001a */
[----:B------:R-:W-:Y:S01]  /*9bdb0*/  LOP3.LUT R24, R7, 0xffff, RZ, 0xc0, !PT ;  /* 0x0000ffff07187812 */ /* 0x000fe200078ec0ff */
[----:B------:R3:W-:Y:S01]  /*9bdc0*/  STL [R1+0x934], R2 ;  /* 0x0009340201007387 */ /* 0x0007e20000100800 */
[----:B------:R-:W-:Y:S02]  /*9bdd0*/  PRMT R0, R3, 0x5410, R0 ;  /* 0x0000541003007816 */ /* 0x000fe40000000000 */
[----:B------:R-:W-:Y:S01]  /*9bde0*/  PRMT R4, R25, 0x3340, R24 ;  /* 0x0000334019047816 */ /* 0x000fe20000000018 */
[----:B------:R-:W4:Y:S04]  /*9bdf0*/  LDL.LU R12, [R1+0x5d4] ;  /* 0x0005d400010c7983 */ /* 0x000f280000300800 */
[----:B------:R-:W-:Y:S01]  /*9be00*/  STL [R1+0x3ec], R5 ;  /* 0x0003ec0501007387 */ /* 0x000fe20000100800 */
[----:B---3--:R-:W-:-:S03]  /*9be10*/  PRMT R2, R2, 0x3340, R1 ;  /* 0x0000334002027816 */ /* 0x008fc60000000001 */
[----:B------:R3:W-:Y:S04]  /*9be20*/  STL [R1+0xa4c], R0 ;  /* 0x000a4c0001007387 */ /* 0x0007e80000100800 */
[----:B------:R-:W4:Y:S04]  /*9be30*/  LDL.LU R6, [R1+0x5c4] ;  /* 0x0005c40001067983 */ /* 0x000f280000300800 */
[----:B------:R-:W4:Y:S01]  /*9be40*/  LDL.LU R14, [R1+0x84] ;  /* 0x00008400010e7983 */ /* 0x000f220000300800 */
[----:B---3--:R-:W-:-:S03]  /*9be50*/  PRMT R0, R4, 0x5410, R2 ;  /* 0x0000541004007816 */ /* 0x008fc60000000002 */
[----:B------:R-:W3:Y:S04]  /*9be60*/  LDL.LU R56, [R1+0x6c] ;  /* 0x00006c0001387983 */ /* 0x000ee80000300800 */
[----:B------:R-:W-:Y:S01]  /*9be70*/  STL [R1+0xa58], R0 ;  /* 0x000a580001007387 */ /* 0x000fe20000100800 */
[----:B------:R-:W-:Y:S01]  /*9be80*/  VIADD R31, R5, UR28 ;  /* 0x0000001c051f7c36 */ /* 0x000fe20008000000 */
[----:B------:R-:W0:Y:S02]  /*9be90*/  LDCU UR28, c[0x0][0x3b8] ;  /* 0x00007700ff1c77ac */ /* 0x000e240008000800 */
[----:B------:R-:W3:Y:S04]  /*9bea0*/  LDL.LU R13, [R1+0x364] ;  /* 0x00036400010d7983 */ /* 0x000ee80000300800 */
[----:B------:R-:W3:Y:S04]  /*9beb0*/  LDL.LU R7, [R1+0x35c] ;  /* 0x00035c0001077983 */ /* 0x000ee80000300800 */
[----:B------:R0:W-:Y:S01]  /*9bec0*/  STL [R1+0x3f0], R31 ;  /* 0x0003f01f01007387 */ /* 0x0001e20000100800 */
[----:B------:R-:W-:-:S02]  /*9bed0*/  LOP3.LUT R21, R20, 0xffff, RZ, 0xc0, !PT ;  /* 0x0000ffff14157812 */ /* 0x000fc400078ec0ff */
[----:B--2---:R-:W-:Y:S02]  /*9bee0*/  LOP3.LUT R2, R17, 0xffff, RZ, 0xc0, !PT ;  /* 0x0000ffff11027812 */ /* 0x004fe400078ec0ff */
[----:B------:R-:W-:-:S03]  /*9bef0*/  LOP3.LUT R23, R18, 0xffff, RZ, 0xc0, !PT ;  /* 0x0000ffff12177812 */ /* 0x000fc600078ec0ff */
[----:B------:R2:W-:Y:S04]  /*9bf00*/  STL [R1+0x92c], R2 ;  /* 0x00092c0201007387 */ /* 0x0005e80000100800 */
[----:B------:R-:W3:Y:S01]  /*9bf10*/  LDL.LU R54, [R1+0x5c0] ;  /* 0x0005c00001367983 */ /* 0x000ee20000300800 */
[----:B------:R-:W-:-:S03]  /*9bf20*/  LOP3.LUT R22, R16, 0xffff, RZ, 0xc0, !PT ;  /* 0x0000ffff10167812 */ /* 0x000fc600078ec0ff */
[----:B------:R-:W3:Y:S01]  /*9bf30*/  LDL.LU R5, [R1+0x5bc] ;  /* 0x0005bc0001057983 */ /* 0x000ee20000300800 */
[----:B------:R-:W-:-:S03]  /*9bf40*/  LOP3.LUT R20, R15, 0xffff, RZ, 0xc0, !PT ;  /* 0x0000ffff0f147812 */ /* 0x000fc600078ec0ff */
[----:B------:R-:W3:Y:S04]  /*9bf50*/  LDL.LU R18, [R1+0x1c] ;  /* 0x00001c0001127983 */ /* 0x000ee80000300800 */
[----:B------:R-:W3:Y:S04]  /*9bf60*/  LDL.LU R16, [R1+0x14] ;  /* 0x0000140001107983 */ /* 0x000ee80000300800 */
[----:B------:R-:W3:Y:S04]  /*9bf70*/  LDL.LU R17, [R1+0x358] ;  /* 0x0003580001117983 */ /* 0x000ee80000300800 */
[----:B------:R-:W3:Y:S01]  /*9bf80*/  LDL.LU R15, [R1+0x350] ;  /* 0x00035000010f7983 */ /* 0x000ee20000300800 */
[----:B------:R-:W-:Y:S01]  /*9bf90*/  LOP3.LUT R19, R19, 0xffff, RZ, 0xc0, !PT ;  /* 0x0000ffff13137812 */ /* 0x000fe200078ec0ff */
[----:B0-----:R-:W-:Y:S01]  /*9bfa0*/  VIADD R31, R31, UR36 ;  /* 0x000000241f1f7c36 */ /* 0x001fe20008000000 */
[----:B------:R-:W-:Y:S01]  /*9bfb0*/  PRMT R0, R23, 0x3340, R1 ;  /* 0x0000334017007816 */ /* 0x000fe20000000001 */
[----:B------:R-:W0:Y:S01]  /*9bfc0*/  LDCU UR36, c[0x0][0x3b8] ;  /* 0x00007700ff2477ac */ /* 0x000e220008000800 */
[----:B------:R-:W-:-:S02]  /*9bfd0*/  PRMT R3, R21, 0x3340, R22 ;  /* 0x0000334015037816 */ /* 0x000fc40000000016 */
[----:B--2---:R-:W-:Y:S02]  /*9bfe0*/  PRMT R2, R2, 0x3340, R1 ;  /* 0x0000334002027816 */ /* 0x004fe40000000001 */
[----:B------:R-:W-:Y:S01]  /*9bff0*/  PRMT R4, R19, 0x3340, R20 ;  /* 0x0000334013047816 */ /* 0x000fe20000000014 */
[----:B------:R2:W-:Y:S01]  /*9c000*/  STL [R1+0x3f4], R31 ;  /* 0x0003f41f01007387 */ /* 0x0005e20000100800 */
[----:B------:R-:W-:Y:S02]  /*9c010*/  PRMT R3, R3, 0x5410, R0 ;  /* 0x0000541003037816 */ /* 0x000fe40000000000 */
[----:B------:R-:W-:-:S03]  /*9c020*/  PRMT R0, R4, 0x5410, R2 ;  /* 0x0000541004007816 */ /* 0x000fc60000000002 */
[----:B------:R-:W-:Y:S01]  /*9c030*/  STL [R1+0xa9c], R3 ;  /* 0x000a9c0301007387 */ /* 0x000fe20000100800 */
[----:B--2---:R-:W-:-:S03]  /*9c040*/  VIADD R31, R31, UR37 ;  /* 0x000000251f1f7c36 */ /* 0x004fc60008000000 */
[----:B------:R-:W-:Y:S01]  /*9c050*/  STL [R1+0xab4], R0 ;  /* 0x000ab40001007387 */ /* 0x000fe20000100800 */
[----:B------:R-:W2:Y:S03]  /*9c060*/  LDCU UR37, c[0x0][0x3b8] ;  /* 0x00007700ff2577ac */ /* 0x000ea60008000800 */
[----:B------:R0:W-:Y:S04]  /*9c070*/  STL [R1+0x3f8], R31 ;  /* 0x0003f81f01007387 */ /* 0x0001e80000100800 */
[----:B------:R-:W2:Y:S01]  /*9c080*/  LDL.LU R55, [R1+0x30] ;  /* 0x0000300001377983 */ /* 0x000ea20000300800 */
[----:B0-----:R-:W-:Y:S01]  /*9c090*/  VIADD R31, R31, UR45 ;  /* 0x0000002d1f1f7c36 */ /* 0x001fe20008000000 */
[----:B------:R-:W0:Y:S01]  /*9c0a0*/  LDCU UR45, c[0x0][0x3b8] ;  /* 0x00007700ff2d77ac */ /* 0x000e220008000800 */
[----:B----4-:R-:W-:-:S02]  /*9c0b0*/  LOP3.LUT R12, R12, 0xffff, RZ, 0xc0, !PT ;  /* 0x0000ffff0c0c7812 */ /* 0x010fc400078ec0ff */
[----:B------:R-:W-:Y:S02]  /*9c0c0*/  LOP3.LUT R6, R6, 0xffff, RZ, 0xc0, !PT ;  /* 0x0000ffff06067812 */ /* 0x000fe400078ec0ff */
[----:B------:R-:W-:Y:S02]  /*9c0d0*/  LOP3.LUT R14, R14, 0xffff, RZ, 0xc0, !PT ;  /* 0x0000ffff0e0e7812 */ /* 0x000fe400078ec0ff */
[----:B---3--:R-:W-:Y:S02]  /*9c0e0*/  LOP3.LUT R2, R56, 0xffff, RZ, 0xc0, !PT ;  /* 0x0000ffff38027812 */ /* 0x008fe400078ec0ff */
[----:B------:R-:W-:Y:S02]  /*9c0f0*/  PRMT R0, R14, 0x3340, R1 ;  /* 0x000033400e007816 */ /* 0x000fe40000000001 */
[----:B------:R-:W-:Y:S01]  /*9c100*/  LOP3.LUT R13, R13, 0xffff, RZ, 0xc0, !PT ;  /* 0x0000ffff0d0d7812 */ /* 0x000fe200078ec0ff */
[----:B------:R3:W-:Y:S01]  /*9c110*/  STL [R1+0x394], R2 ;  /* 0x0003940201007387 */ /* 0x0007e20000100800 */
[----:B------:R-:W-:-:S03]  /*9c120*/  LOP3.LUT R7, R7, 0xffff, RZ, 0xc0, !PT ;  /* 0x0000ffff07077812 */ /* 0x000fc600078ec0ff */
[----:B------:R-:W4:Y:S01]  /*9c130*/  LDL.LU R56, [R1+0x40] ;  /* 0x0000400001387983 */ /* 0x000f220000300800 */
[----:B------:R-:W-:Y:S02]  /*9c140*/  PRMT R3, R12, 0x3340, R13 ;  /* 0x000033400c037816 */ /* 0x000fe4000000000d */
[----:B------:R-:W-:Y:S02]  /*9c150*/  PRMT R4, R6, 0x3340, R7 ;  /* 0x0000334006047816 */ /* 0x000fe40000000007 */
[----:B---3--:R-:W-:Y:S02]  /*9c160*/  PRMT R2, R2, 0x3340, R1 ;  /* 0x0000334002027816 */ /* 0x008fe40000000001 */
[----:B------:R-:W-:Y:S02]  /*9c170*/  PRMT R3, R3, 0x5410, R0 ;  /* 0x0000541003037816 */ /* 0x000fe40000000000 */
[----:B------:R-:W-:Y:S01]  /*9c180*/  PRMT R0, R4, 0x5410, R2 ;  /* 0x0000541004007816 */ /* 0x000fe20000000002 */
[----:B------:R3:W-:Y:S04]  /*9c190*/  STL [R1+0x3fc], R31 ;  /* 0x0003fc1f01007387 */ /* 0x0007e80000100800 */
[----:B------:R0:W-:Y:S04]  /*9c1a0*/  STL [R1+0xafc], R3 ;  /* 0x000afc0301007387 */ /* 0x0001e80000100800 */
[----:B------:R0:W-:Y:S01]  /*9c1b0*/  STL [R1+0xb24], R0 ;  /* 0x000b240001007387 */ /* 0x0001e20000100800 */
[----:B---3--:R-:W-:Y:S01]  /*9c1c0*/  VIADD R31, R31, UR69 ;  /* 0x000000451f1f7c36 */ /* 0x008fe20008000000 */
[----:B------:R-:W-:-:S02]  /*9c1d0*/  LOP3.LUT R16, R16, 0xffff, RZ, 0xc0, !PT ;  /* 0x0000ffff10107812 */ /* 0x000fc400078ec0ff */
[----:B------:R-:W-:Y:S01]  /*9c1e0*/  LOP3.LUT R2, R5, 0xffff, RZ, 0xc0, !PT ;  /* 0x0000ffff05027812 */ /* 0x000fe200078ec0ff */
[----:B------:R-:W3:Y:S01]  /*9c1f0*/  LDCU UR69, c[0x0][0x3b8] ;  /* 0x00007700ff4577ac */ /* 0x000ee20008000800 */
[----:B------:R-:W-:Y:S02]  /*9c200*/  LOP3.LUT R5, R18, 0xffff, RZ, 0xc0, !PT ;  /* 0x0000ffff12057812 */ /* 0x000fe400078ec0ff */
[----:B0-----:R-:W-:Y:S02]  /*9c210*/  LOP3.LUT R3, R54, 0xffff, RZ, 0xc0, !PT ;  /* 0x0000ffff36037812 */ /* 0x001fe400078ec0ff */
[----:B------:R-:W-:Y:S02]  /*9c220*/  LOP3.LUT R4, R17, 0xffff, RZ, 0xc0, !PT ;  /* 0x0000ffff11047812 */ /* 0x000fe400078ec0ff */
[----:B------:R-:W-:Y:S02]  /*9c230*/  LOP3.LUT R0, R15, 0xffff, RZ, 0xc0, !PT ;  /* 0x0000ffff0f007812 */ /* 0x000fe400078ec0ff */
[----:B------:R-:W-:-:S02]  /*9c240*/  PRMT R15, R5, 0x3340, R1 ;  /* 0x00003340050f7816 */ /* 0x000fc40000000001 */
[----:B------:R-:W-:Y:S01]  /*9c250*/  PRMT R17, R3, 0x3340, R4 ;  /* 0x0000334003117816 */ /* 0x000fe20000000004 */
[----:B------:R0:W-:Y:S03]  /*9c260*/  STL [R1+0x400], R31 ;  /* 0x0004001f01007387 */ /* 0x0001e60000100800 */
[----:B------:R-:W-:Y:S01]  /*9c270*/  PRMT R17, R17, 0x5410, R15 ;  /* 0x0000541011117816 */ /* 0x000fe2000000000f */
[----:B------:R-:W2:Y:S04]  /*9c280*/  LDL.LU R54, [R1+0x38] ;  /* 0x0000380001367983 */ /* 0x000ea80000300800 */
[----:B------:R1:W-:Y:S04]  /*9c290*/  STL [R1+0x390], R16 ;  /* 0x0003901001007387 */ /* 0x0003e80000100800 */
[----:B------:R-:W2:Y:S01]  /*9c2a0*/  LDL.LU R15, [R1+0x3c] ;  /* 0x00003c00010f7983 */ /* 0x000ea20000300800 */
[----:B0-----:R-:W-:Y:S01]  /*9c2b0*/  VIADD R31, R31, UR68 ;  /* 0x000000441f1f7c36 */ /* 0x001fe20008000000 */
[----:B------:R-:W-:Y:S01]  /*9c2c0*/  PRMT R18, R2, 0x3340, R0 ;  /* 0x0000334002127816 */ /* 0x000fe20000000000 */
[----:B------:R-:W0:Y:S01]  /*9c2d0*/  LDCU UR68, c[0x0][0x3b8] ;  /* 0x00007700ff4477ac */ /* 0x000e220008000800 */
[----:B-1----:R-:W-:-:S02]  /*9c2e0*/  PRMT R16, R16, 0x3340, R1 ;  /* 0x0000334010107816 */ /* 0x002fc40000000001 */
[----:B------:R1:W-:Y:S02]  /*9c2f0*/  STL [R1+0x404], R31 ;  /* 0x0004041f01007387 */ /* 0x0003e40000100800 */
[----:B------:R-:W-:Y:S02]  /*9c300*/  PRMT R16, R18, 0x5410, R16 ;  /* 0x0000541012107816 */ /* 0x000fe40000000010 */
[----:B------:R4:W-:Y:S04]  /*9c310*/  STL [R1+0xb74], R17 ;  /* 0x000b741101007387 */ /* 0x0009e80000100800 */
[----:B------:R-:W3:Y:S01]  /*9c320*/  LDL.LU R18, [R1+0x48] ;  /* 0x0000480001127983 */ /* 0x000ee20000300800 */
[----:B-1----:R-:W-:Y:S01]  /*9c330*/  VIADD R31, R31, UR67 ;  /* 0x000000431f1f7c36 */ /* 0x002fe20008000000 */
[----:B--2---:R-:W-:-:S02]  /*9c340*/  SHF.R.U32.HI R15, RZ, 0x8, R15 ;  /* 0x00000008ff0f7819 */ /* 0x004fc4000001160f */
[----:B------:R1:W-:Y:S01]  /*9c350*/  STL [R1+0xb9c], R16 ;  /* 0x000b9c1001007387 */ /* 0x0003e20000100800 */
[----:B----4-:R-:W-:Y:S01]  /*9c360*/  SHF.R.U32.HI R17, RZ, 0x8, R56 ;  /* 0x00000008ff117819 */ /* 0x010fe20000011638 */
[----:B------:R-:W2:Y:S02]  /*9c370*/  LDCU UR67, c[0x0][0x3b8] ;  /* 0x00007700ff4377ac */ /* 0x000ea40008000800 */
[----:B------:R4:W-:Y:S01]  /*9c380*/  STL [R1+0x408], R31 ;  /* 0x0004081f01007387 */ /* 0x0009e20000100800 */
[----:B------:R-:W-:Y:S02]  /*9c390*/  LOP3.LUT R15, R15, 0xffff, RZ, 0xc0, !PT ;  /* 0x0000ffff0f0f7812 */ /* 0x000fe400078ec0ff */
[----:B-1----:R-:W-:Y:S02]  /*9c3a0*/  SHF.R.U32.HI R16, RZ, 0x8, R55 ;  /* 0x00000008ff107819 */ /* 0x002fe40000011637 */
[----:B------:R-:W2:Y:S01]  /*9c3b0*/  LDL.LU R55, [R1+0x44] ;  /* 0x0000440001377983 */ /* 0x000ea20000300800 */
[----:B----4-:R-:W-:Y:S01]  /*9c3c0*/  VIADD R31, R31, UR55 ;  /* 0x000000371f1f7c36 */ /* 0x010fe20008000000 */
[----:B------:R-:W-:Y:S01]  /*9c3d0*/  LOP3.LUT R16, R16, 0xffff, RZ, 0xc0, !PT ;  /* 0x0000ffff10107812 */ /* 0x000fe200078ec0ff */
[----:B------:R-:W1:Y:S03]  /*9c3e0*/  LDCU UR55, c[0x0][0x3b8] ;  /* 0x00007700ff3777ac */ /* 0x000e660008000800 */
[----:B------:R4:W-:Y:S01]  /*9c3f0*/  STL [R1+0x4f8], R31 ;  /* 0x0004f81f01007387 */ /* 0x0009e20000100800 */
[----:B------:R-:W-:-:S03]  /*9c400*/  PRMT R16, R15, 0x3340, R16 ;  /* 0x000033400f107816 */ /* 0x000fc60000000010 */
[----:B------:R-:W2:Y:S01]  /*9c410*/  LDL.LU R15, [R1+0x34] ;  /* 0x00003400010f7983 */ /* 0x000ea20000300800 */
[----:B----4-:R-:W-:Y:S01]  /*9c420*/  VIADD R31, R31, UR56 ;  /* 0x000000381f1f7c36 */ /* 0x010fe20008000000 */
[----:B------:R-:W-:Y:S01]  /*9c430*/  LOP3.LUT R17, R17, 0xffff, RZ, 0xc0, !PT ;  /* 0x0000ffff11117812 */ /* 0x000fe200078ec0ff */
[----:B------:R-:W4:Y:S03]  /*9c440*/  LDCU UR56, c[0x0][0x3b8] ;  /* 0x00007700ff3877ac */ /* 0x000f260008000800 */
[----:B------:R-:W-:Y:S04]  /*9c450*/  STL [R1+0x4f4], R31 ;  /* 0x0004f41f01007387 */ /* 0x000fe80000100800 */
[----:B------:R0:W-:Y:S04]  /*9c460*/  STL [R1+0x38c], R16 ;  /* 0x00038c1001007387 */ /* 0x0001e80000100800 */
[----:B0-----:R-:W2:Y:S01]  /*9c470*/  LDL.LU R16, [R1+0x4c] ;  /* 0x00004c0001107983 */ /* 0x001ea20000300800 */
[----:B------:R-:W-:-:S03]  /*9c480*/  PRMT R17, R17, 0x3340, R1 ;  /* 0x0000334011117816 */ /* 0x000fc60000000001 */
[----:B------:R-:W4:Y:S04]  /*9c490*/  LDL.LU R56, [R1+0x58] ;  /* 0x0000580001387983 */ /* 0x000f280000300800 */
[----:B------:R3:W-:Y:S01]  /*9c4a0*/  STL [R1+0x2a8], R17 ;  /* 0x0002a81101007387 */ /* 0x0007e20000100800 */
[----:B------:R-:W-:Y:S01]  /*9c4b0*/  VIADD R31, R31, UR57 ;  /* 0x000000391f1f7c36 */ /* 0x000fe20008000000 */
[----:B------:R-:W-:Y:S01]  /*9c4c0*/  SHF.R.U32.HI R2, RZ, 0x8, R2 ;  /* 0x00000008ff027819 */ /* 0x000fe20000011602 */
[----:B------:R-:W0:Y:S01]  /*9c4d0*/  LDCU UR57, c[0x0][0x3b8] ;  /* 0x00007700ff3977ac */ /* 0x000e220008000800 */
[----:B---3--:R-:W-:-:S04]  /*9c4e0*/  SHF.R.U32.HI R17, RZ, 0x8, R18 ;  /* 0x00000008ff117819 */ /* 0x008fc80000011612 */
[----:B------:R-:W-:Y:S01]  /*9c4f0*/  LOP3.LUT R17, R17, 0xffff, RZ, 0xc0, !PT ;  /* 0x0000ffff11117812 */ /* 0x000fe200078ec0ff */
[----:B------:R3:W-:Y:S01]  /*9c500*/  STL [R1+0x4ec], R31 ;  /* 0x0004ec1f01007387 */ /* 0x0007e20000100800 */
[----:B--2---:R-:W-:-:S04]  /*9c510*/  SHF.R.U32.HI R16, RZ, 0x8, R16 ;  /* 0x00000008ff107819 */ /* 0x004fc80000011610 */
[----:B------:R-:W-:-:S04]  /*9c520*/  LOP3.LUT R16, R16, 0xffff, RZ, 0xc0, !PT ;  /* 0x0000ffff10107812 */ /* 0x000fc800078ec0ff */
[----:B------:R-:W-:Y:S02]  /*9c530*/  PRMT R17, R16, 0x3340, R17 ;  /* 0x0000334010117816 */ /* 0x000fe40000000011 */
[----:B------:R-:W2:Y:S01]  /*9c540*/  LDL.LU R16, [R1+0x74] ;  /* 0x0000740001107983 */ /* 0x000ea20000300800 */
[----:B------:R-:W-:Y:S02]  /*9c550*/  SHF.R.U32.HI R15, RZ, 0x8, R15 ;  /* 0x00000008ff0f7819 */ /* 0x000fe4000001160f */
[----:B------:R-:W-:Y:S01]  /*9c560*/  SHF.R.U32.HI R18, RZ, 0x8, R54 ;  /* 0x00000008ff127819 */ /* 0x000fe20000011636 */
[----:B---3--:R-:W-:Y:S01]  /*9c570*/  VIADD R31, R31, UR58 ;  /* 0x0000003a1f1f7c36 */ /* 0x008fe20008000000 */
[----:B------:R-:W-:Y:S01]  /*9c580*/  LOP3.LUT R15, R15, 0xffff, RZ, 0xc0, !PT ;  /* 0x0000ffff0f0f7812 */ /* 0x000fe200078ec0ff */
[----:B------:R-:W3:Y:S01]  /*9c590*/  LDCU UR58, c[0x0][0x3b8] ;  /* 0x00007700ff3a77ac */ /* 0x000ee20008000800 */
[----:B------:R-:W-:Y:S02]  /*9c5a0*/  LOP3.LUT R18, R18, 0xffff, RZ, 0xc0, !PT ;  /* 0x0000ffff12127812 */ /* 0x000fe400078ec0ff */
[----:B------:R0:W-:Y:S02]  /*9c5b0*/  STL [R1+0x4e0], R31 ;  /* 0x0004e01f01007387 */ /* 0x0001e40000100800 */
[----:B------:R-:W-:-:S02]  /*9c5c0*/  PRMT R15, R15, 0x3340, R18 ;  /* 0x000033400f0f7816 */ /* 0x000fc40000000012 */
[----:B------:R1:W-:Y:S01]  /*9c5d0*/  STL [R1+0x380], R17 ;  /* 0x0003801101007387 */ /* 0x0003e20000100800 */
[----:B0-----:R-:W-:Y:S01]  /*9c5e0*/  VIADD R31, R31, UR59 ;  /* 0x0000003b1f1f7c36 */ /* 0x001fe20008000000 */
[----:B------:R-:W-:Y:S01]  /*9c5f0*/  SHF.R.U32.HI R3, RZ, 0x8, R3 ;  /* 0x00000008ff037819 */ /* 0x000fe20000011603 */
[----:B------:R-:W0:Y:S01]  /*9c600*/  LDCU UR59, c[0x0][0x3b8] ;  /* 0x00007700ff3b77ac */ /* 0x000e220008000800 */
[----:B-1----:R-:W3:Y:S04]  /*9c610*/  LDL.LU R17, [R1+0x70] ;  /* 0x0000700001117983 */ /* 0x002ee80000300800 */
[----:B------:R-:W4:Y:S04]  /*9c620*/  LDL.LU R18, [R1+0x5c] ;  /* 0x00005c0001127983 */ /* 0x000f280000300800 */
[----:B------:R1:W-:Y:S04]  /*9c630*/  STL [R1+0x36c], R15 ;  /* 0x00036c0f01007387 */ /* 0x0003e80000100800 */
[----:B------:R-:W4:Y:S01]  /*9c640*/  LDL.LU R54, [R1+0x90] ;  /* 0x0000900001367983 */ /* 0x000f220000300800 */
[----:B-1----:R-:W-:-:S03]  /*9c650*/  SHF.R.U32.HI R15, RZ, 0x8, R55 ;  /* 0x00000008ff0f7819 */ /* 0x002fc60000011637 */
[----:B------:R1:W-:Y:S01]  /*9c660*/  STL [R1+0x4c4], R31 ;  /* 0x0004c41f01007387 */ /* 0x0003e20000100800 */
[----:B------:R-:W-:-:S03]  /*9c670*/  LOP3.LUT R15, R15, 0xffff, RZ, 0xc0, !PT ;  /* 0x0000ffff0f0f7812 */ /* 0x000fc600078ec0ff */
[----:B------:R-:W4:Y:S01]  /*9c680*/  LDL.LU R55, [R1+0x54] ;  /* 0x0000540001377983 */ /* 0x000f220000300800 */
[----:B------:R-:W-:Y:S01]  /*9c690*/  PRMT R15, R15, 0x3340, R1 ;  /* 0x000033400f0f7816 */ /* 0x000fe20000000001 */
[----:B-1----:R-:W-:Y:S01]  /*9c6a0*/  VIADD R31, R31, UR60 ;  /* 0x0000003c1f1f7c36 */ /* 0x002fe20008000000 */
[----:B--2---:R-:W-:-:S04]  /*9c6b0*/  SHF.R.U32.HI R16, RZ, 0x8, R16 ;  /* 0x00000008ff107819 */ /* 0x004fc80000011610 */
[----:B------:R1:W-:Y:S01]  /*9c6c0*/  STL [R1+0x4d0], R31 ;  /* 0x0004d01f01007387 */ /* 0x0003e20000100800 */
[----:B------:R-:W-:Y:S01]  /*9c6d0*/  SHF.R.U32.HI R4, RZ, 0x8, R4 ;  /* 0x00000008ff047819 */ /* 0x000fe20000011604 */
[----:B------:R-:W2:Y:S01]  /*9c6e0*/  LDCU UR60, c[0x0][0x3b8] ;  /* 0x00007700ff3c77ac */ /* 0x000ea20008000800 */
[----:B------:R-:W-:Y:S01]  /*9c6f0*/  LOP3.LUT R16, R16, 0xffff, RZ, 0xc0, !PT ;  /* 0x0000ffff10107812 */ /* 0x000fe200078ec0ff */
[----:B------:R0:W-:Y:S01]  /*9c700*/  STL [R1+0x2a0], R15 ;  /* 0x0002a00f01007387 */ /* 0x0001e20000100800 */
[----:B-1----:R-:W-:Y:S01]  /*9c710*/  VIADD R31, R31, UR61 ;  /* 0x0000003d1f1f7c36 */ /* 0x002fe20008000000 */
[----:B---3--:R-:W-:Y:S02]  /*9c720*/  SHF.R.U32.HI R17, RZ, 0x8, R17 ;  /* 0x00000008ff117819 */ /* 0x008fe40000011611 */
[----:B0-----:R-:W-:Y:S02]  /*9c730*/  PRMT R15, R16, 0x3340, R1 ;  /* 0x00003340100f7816 */ /* 0x001fe40000000001 */
[----:B------:R0:W-:Y:S01]  /*9c740*/  STL [R1+0x4d8], R31 ;  /* 0x0004d81f01007387 */ /* 0x0001e20000100800 */
[----:B------:R-:W-:Y:S01]  /*9c750*/  SHF.R.U32.HI R16, RZ, 0x8, R30 ;  /* 0x00000008ff107819 */ /* 0x000fe2000001161e */
[----:B------:R-:W1:Y:S02]  /*9c760*/  LDCU UR61, c[0x0][0x3b8] ;  /* 0x00007700ff3d77ac */ /* 0x000e640008000800 */
[----:B------:R3:W-:Y:S01]  /*9c770*/  STL [R1+0x298], R15 ;  /* 0x0002980f01007387 */ /* 0x0007e20000100800 */
[----:B------:R-:W-:Y:S01]  /*9c780*/  LOP3.LUT R16, R16, 0xffff, RZ, 0xc0, !PT ;  /* 0x0000ffff10107812 */ /* 0x000fe200078ec0ff */
[----:B0-----:R-:W-:Y:S01]  /*9c790*/  VIADD R31, R31, UR62 ;  /* 0x0000003e1f1f7c36 */ /* 0x001fe20008000000 */
[----:B----4-:R-:W-:Y:S01]  /*9c7a0*/  SHF.R.U32.HI R18, RZ, 0x8, R18 ;  /* 0x00000008ff127819 */ /* 0x010fe20000011612 */
[----:B------:R-:W0:Y:S01]  /*9c7b0*/  LDCU UR62, c[0x0][0x3b8] ;  /* 0x00007700ff3e77ac */ /* 0x000e220008000800 */
[----:B---3--:R-:W-:Y:S01]  /*9c7c0*/  SHF.R.U32.HI R15, RZ, 0x8, R56 ;  /* 0x00000008ff0f7819 */ /* 0x008fe20000011638 */
[----:B------:R-:W-:Y:S01]  /*9c7d0*/  IMAD.MOV.U32 R30, RZ, RZ, R31 ;  /* 0x000000ffff1e7224 */ /* 0x000fe200078e001f */
[----:B------:R-:W3:Y:S02]  /*9c7e0*/  LDL.LU R56, [R1+0x7c] ;  /* 0x00007c0001387983 */ /* 0x000ee40000300800 */
[----:B------:R-:W-:-:S02]  /*9c7f0*/  LOP3.LUT R15, R15, 0xffff, RZ, 0xc0, !PT ;  /* 0x0000ffff0f0f7812 */ /* 0x000fc400078ec0ff */
[----:B------:R4:W-:Y:S02]  /*9c800*/  STL [R1+0x4d4], R31 ;  /* 0x0004d41f01007387 */ /* 0x0009e40000100800 */
[----:B------:R-:W-:Y:S02]  /*9c810*/  PRMT R15, R15, 0x3340, R16 ;  /* 0x000033400f0f7816 */ /* 0x000fe40000000010 */
[----:B----4-:R-:W4:Y:S04]  /*9c820*/  LDL.LU R31, [R1+0x3b78] ;  /* 0x003b7800011f7983 */ /* 0x010f280000300800 */
[----:B------:R-:W2:Y:S01]  /*9c830*/  LDL.LU R16, [R1+0x50] ;  /* 0x0000500001107983 */ /* 0x000ea20000300800 */
[----:B------:R-:W-:Y:S01]  /*9c840*/  VIADD R30, R30, UR63 ;  /* 0x0000003f1e1e7c36 */ /* 0x000fe20008000000 */
[----:B------:R-:W-:Y:S01]  /*9c850*/  LOP3.LUT R17, R17, 0xffff, RZ, 0xc0, !PT ;  /* 0x0000ffff11117812 */ /* 0x000fe200078ec0ff */
[----:B------:R-:W0:Y:S01]  /*9c860*/  LDCU UR63, c[0x0][0x3b8] ;  /* 0x00007700ff3f77ac */ /* 0x000e220008000800 */
[----:B------:R-:W-:-:S02]  /*9c870*/  LOP3.LUT R18, R18, 0xffff, RZ, 0xc0, !PT ;  /* 0x0000ffff12127812 */ /* 0x000fc400078ec0ff */
[----:B------:R1:W-:Y:S04]  /*9c880*/  STL [R1+0x4c0], R30 ;  /* 0x0004c01e01007387 */ /* 0x0003e80000100800 */
[----:B------:R0:W-:Y:S01]  /*9c890*/  STL [R1+0x748], R15 ;  /* 0x0007480f01007387 */ /* 0x0001e20000100800 */
[----:B-1----:R-:W-:Y:S01]  /*9c8a0*/  VIADD R30, R30, UR64 ;  /* 0x000000401e1e7c36 */ /* 0x002fe20008000000 */
[----:B------:R-:W-:Y:S01]  /*9c8b0*/  SHF.R.U32.HI R5, RZ, 0x8, R5 ;  /* 0x00000008ff057819 */ /* 0x000fe20000011605 */
[----:B------:R-:W1:Y:S01]  /*9c8c0*/  LDCU UR64, c[0x0][0x3b8] ;  /* 0x00007700ff4077ac */ /* 0x000e620008000800 */
[----:B0-----:R-:W-:-:S05]  /*9c8d0*/  PRMT R15, R17, 0x3340, R18 ;  /* 0x00003340110f7816 */ /* 0x001fca0000000012 */
[----:B------:R0:W-:Y:S04]  /*9c8e0*/  STL [R1+0x368], R15 ;  /* 0x0003680f01007387 */ /* 0x0001e80000100800 */
[----:B------:R1:W-:Y:S01]  /*9c8f0*/  STL [R1+0x40c], R30 ;  /* 0x00040c1e01007387 */ /* 0x0003e20000100800 */
[----:B------:R-:W-:-:S03]  /*9c900*/  SHF.R.U32.HI R17, RZ, 0x8, R55 ;  /* 0x00000008ff117819 */ /* 0x000fc60000011637 */
[----:B------:R-:W4:Y:S01]  /*9c910*/  LDL.LU R18, [R1+0xa0] ;  /* 0x0000a00001127983 */ /* 0x000f220000300800 */
[----:B0-----:R-:W-:-:S03]  /*9c920*/  SHF.R.U32.HI R15, RZ, 0x8, R54 ;  /* 0x00000008ff0f7819 */ /* 0x001fc60000011636 */
[----:B------:R-:W4:Y:S01]  /*9c930*/  LDL.LU R54, [R1+0x9c] ;  /* 0x00009c0001367983 */ /* 0x000f220000300800 */
[----:B-1----:R-:W-:Y:S01]  /*9c940*/  VIADD R30, R30, UR65 ;  /* 0x000000411e1e7c36 */ /* 0x002fe20008000000 */
[----:B------:R-:W-:Y:S01]  /*9c950*/  LOP3.LUT R15, R15, 0xffff, RZ, 0xc0, !PT ;  /* 0x0000ffff0f0f7812 */ /* 0x000fe200078ec0ff */
[----:B------:R-:W0:Y:S01]  /*9c960*/  LDCU UR65, c[0x0][0x3b8] ;  /* 0x00007700ff4177ac */ /* 0x000e220008000800 */
[----:B------:R-:W-:Y:S02]  /*9c970*/  LOP3.LUT R17, R17, 0xffff, RZ, 0xc0, !PT ;  /* 0x0000ffff11117812 */ /* 0x000fe400078ec0ff */
[----:B------:R1:W-:Y:S01]  /*9c980*/  STL [R1+0x4bc], R30 ;  /* 0x0004bc1e01007387 */ /* 0x0003e20000100800 */
[----:B------:R-:W-:Y:S01]  /*9c990*/  PRMT R55, R15, 0x3340, R1 ;  /* 0x000033400f377816 */ /* 0x000fe20000000001 */
[----:B-1----:R-:W-:Y:S01]  /*9c9a0*/  VIADD R30, R30, UR66 ;  /* 0x000000421e1e7c36 */ /* 0x002fe20008000000 */
[----:B--2---:R-:W-:-:S04]  /*9c9b0*/  SHF.R.U32.HI R16, RZ, 0x8, R16 ;  /* 0x00000008ff107819 */ /* 0x004fc80000011610 */
[----:B------:R1:W-:Y:S01]  /*9c9c0*/  STL [R1+0x4b8], R30 ;  /* 0x0004b81e01007387 */ /* 0x0003e20000100800 */
[----:B------:R-:W-:Y:S01]  /*9c9d0*/  LOP3.LUT R3, R3, 0xffff, RZ, 0xc0, !PT ;  /* 0x0000ffff03037812 */ /* 0x000fe200078ec0ff */
[----:B------:R-:W2:Y:S01]  /*9c9e0*/  LDCU UR66, c[0x0][0x3b8] ;  /* 0x00007700ff4277ac */ /* 0x000ea20008000800 */
[----:B------:R-:W-:Y:S01]  /*9c9f0*/  LOP3.LUT R16, R16, 0xffff, RZ, 0xc0, !PT ;  /* 0x0000ffff10107812 */ /* 0x000fe200078ec0ff */
[----:B------:R0:W-:Y:S03]  /*9ca00*/  STL [R1+0x254], R55 ;  /* 0x0002543701007387 */ /* 0x0001e60000100800 */
[----:B------:R-:W-:Y:S02]  /*9ca10*/  PRMT R15, R16, 0x3340, R17 ;  /* 0x00003340100f7816 */ /* 0x000fe40000000011 */
[----:B------:R-:W2:Y:S01]  /*9ca20*/  LDL.LU R17, [R1+0x78] ;  /* 0x0000780001117983 */ /* 0x000ea20000300800 */
[----:B-1----:R-:W-:Y:S01]  /*9ca30*/  VIADD R30, R30, UR54 ;  /* 0x000000361e1e7c36 */ /* 0x002fe20008000000 */
[----:B---3--:R-:W-:Y:S01]  /*9ca40*/  SHF.R.U32.HI R16, RZ, 0x8, R56 ;  /* 0x00000008ff107819 */ /* 0x008fe20000011638 */
[----:B------:R-:W1:Y:S01]  /*9ca50*/  LDCU UR54, c[0x0][0x398] ;  /* 0x00007300ff3677ac */ /* 0x000e620008000800 */
[----:B------:R4:W-:Y:S04]  /*9ca60*/  STL [R1+0x364], R15 ;  /* 0x0003640f01007387 */ /* 0x0009e80000100800 */
[----:B0-----:R-:W3:Y:S04]  /*9ca70*/  LDL.LU R55, [R1+0x98] ;  /* 0x0000980001377983 */ /* 0x001ee80000300800 */
[----:B------:R0:W-:Y:S01]  /*9ca80*/  STL [R1+0x4a8], R30 ;  /* 0x0004a81e01007387 */ /* 0x0001e20000100800 */
[----:B----4-:R-:W-:-:S03]  /*9ca90*/  SHF.R.U32.HI R15, RZ, 0x8, R31 ;  /* 0x00000008ff0f7819 */ /* 0x010fc6000001161f */
[----:B------:R-:W4:Y:S04]  /*9caa0*/  LDL.LU R56, [R1+0x94] ;  /* 0x0000940001387983 */ /* 0x000f280000300800 */
[----:B------:R-:W3:Y:S01]  /*9cab0*/  LDL.LU R31, [R1+0xa4] ;  /* 0x0000a400011f7983 */ /* 0x000ee20000300800 */
[----:B------:R-:W-:Y:S01]  /*9cac0*/  LOP3.LUT R15, R15, 0xffff, RZ, 0xc0, !PT ;  /* 0x0000ffff0f0f7812 */ /* 0x000fe200078ec0ff */
[----:B0-----:R-:W-:Y:S01]  /*9cad0*/  VIADD R30, R30, UR53 ;  /* 0x000000351e1e7c36 */ /* 0x001fe20008000000 */
[----:B------:R-:W-:Y:S01]  /*9cae0*/  LOP3.LUT R16, R16, 0xffff, RZ, 0xc0, !PT ;  /* 0x0000ffff10107812 */ /* 0x000fe200078ec0ff */
[----:B------:R-:W0:Y:S01]  /*9caf0*/  LDCU UR53, c[0x0][0x3b8] ;  /* 0x00007700ff3577ac */ /* 0x000e220008000800 */
[----:B------:R-:W-:Y:S02]  /*9cb00*/  PRMT R15, R15, 0x3340, R1 ;  /* 0x000033400f0f7816 */ /* 0x000fe40000000001 */
[----:B------:R1:W-:Y:S04]  /*9cb10*/  STL [R1+0x4b4], R30 ;  /* 0x0004b41e01007387 */ /* 0x0003e80000100800 */
[----:B------:R-:W-:Y:S01]  /*9cb20*/  STL [R1+0x250], R15 ;  /* 0x0002500f01007387 */ /* 0x000fe20000100800 */
[----:B-1----:R-:W-:Y:S01]  /*9cb30*/  VIADD R30, R30, UR52 ;  /* 0x000000341e1e7c36 */ /* 0x002fe20008000000 */
[----:B------:R-:W-:Y:S01]  /*9cb40*/  LOP3.LUT R4, R4, 0xffff, RZ, 0xc0, !PT ;  /* 0x0000ffff04047812 */ /* 0x000fe200078ec0ff */
[----:B------:R-:W1:Y:S03]  /*9cb50*/  LDCU UR52, c[0x0][0x398] ;  /* 0x00007300ff3477ac */ /* 0x000e660008000800 */
[----:B------:R0:W-:Y:S02]  /*9cb60*/  STL [R1+0x4a4], R30 ;  /* 0x0004a41e01007387 */ /* 0x0001e40000100800 */
[----:B0-----:R-:W-:Y:S01]  /*9cb70*/  VIADD R30, R30, UR51 ;  /* 0x000000331e1e7c36 */ /* 0x001fe20008000000 */
[----:B--2---:R-:W-:Y:S01]  /*9cb80*/  SHF.R.U32.HI R17, RZ, 0x8, R17 ;  /* 0x00000008ff117819 */ /* 0x004fe20000011611 */
[----:B------:R-:W0:Y:S03]  /*9cb90*/  LDCU UR51, c[0x0][0x398] ;  /* 0x00007300ff3377ac */ /* 0x000e260008000800 */
[----:B------:R-:W-:-:S04]  /*9cba0*/  LOP3.LUT R17, R17, 0xffff, RZ, 0xc0, !PT ;  /* 0x0000ffff11117812 */ /* 0x000fc800078ec0ff */
[----:B------:R-:W-:-:S05]  /*9cbb0*/  PRMT R15, R16, 0x3340, R17 ;  /* 0x00003340100f7816 */ /* 0x000fca0000000011 */
[----:B------:R2:W-:Y:S04]  /*9cbc0*/  STL [R1+0x35c], R15 ;  /* 0x00035c0f01007387 */ /* 0x0005e80000100800 */
[----:B------:R0:W-:Y:S01]  /*9cbd0*/  STL [R1+0x49c], R30 ;  /* 0x00049c1e01007387 */ /* 0x0001e20000100800 */
[----:B---3--:R-:W-:-:S03]  /*9cbe0*/  SHF.R.U32.HI R16, RZ, 0x8, R31 ;  /* 0x00000008ff107819 */ /* 0x008fc6000001161f */
[----:B------:R-:W3:Y:S01]  /*9cbf0*/  LDL.LU R31, [R1+0xb4] ;  /* 0x0000b400011f7983 */ /* 0x000ee20000300800 */
[----:B--2---:R-:W-:Y:S02]  /*9cc00*/  SHF.R.U32.HI R15, RZ, 0x8, R18 ;  /* 0x00000008ff0f7819 */ /* 0x004fe40000011612 */
[----:B------:R-:W-:Y:S01]  /*9cc10*/  SHF.R.U32.HI R17, RZ, 0x8, R54 ;  /* 0x00000008ff117819 */ /* 0x000fe20000011636 */
[----:B------:R-:W2:Y:S01]  /*9cc20*/  LDL.LU R18, [R1+0xb8] ;  /* 0x0000b80001127983 */ /* 0x000ea20000300800 */
[----:B0-----:R-:W-:Y:S01]  /*9cc30*/  VIADD R30, R30, UR43 ;  /* 0x0000002b1e1e7c36 */ /* 0x001fe20008000000 */
[----:B------:R-:W-:Y:S01]  /*9cc40*/  LOP3.LUT R15, R15, 0xffff, RZ, 0xc0, !PT ;  /* 0x0000ffff0f0f7812 */ /* 0x000fe200078ec0ff */
[----:B------:R-:W0:Y:S01]  /*9cc50*/  LDCU UR43, c[0x0][0x398] ;  /* 0x00007300ff2b77ac */ /* 0x000e220008000800 */
[----:B------:R-:W2:Y:S02]  /*9cc60*/  LDL.LU R54, [R1+0xb0] ;  /* 0x0000b00001367983 */ /* 0x000ea40000300800 */
[----:B------:R-:W-:-:S02]  /*9cc70*/  PRMT R15, R15, 0x3340, R1 ;  /* 0x000033400f0f7816 */ /* 0x000fc40000000001 */
[----:B------:R1:W-:Y:S01]  /*9cc80*/  STL [R1+0x4a0], R30 ;  /* 0x0004a01e01007387 */ /* 0x0003e20000100800 */
[----:B------:R-:W-:Y:S02]  /*9cc90*/  LOP3.LUT R16, R16, 0xffff, RZ, 0xc0, !PT ;  /* 0x0000ffff10107812 */ /* 0x000fe400078ec0ff */
[----:B------:R-:W-:Y:S01]  /*9cca0*/  LOP3.LUT R17, R17, 0xffff, RZ, 0xc0, !PT ;  /* 0x0000ffff11117812 */ /* 0x000fe200078ec0ff */
[----:B------:R0:W-:Y:S01]  /*9ccb0*/  STL [R1+0x24c], R15 ;  /* 0x00024c0f01007387 */ /* 0x0001e20000100800 */
[----:B-1----:R-:W-:Y:S01]  /*9ccc0*/  VIADD R30, R30, UR42 ;  /* 0x0000002a1e1e7c36 */ /* 0x002fe20008000000 */
[----:B------:R-:W-:Y:S01]  /*9ccd0*/  LOP3.LUT R5, R5, 0xffff, RZ, 0xc0, !PT ;  /* 0x0000ffff05057812 */ /* 0x000fe200078ec0ff */
[----:B------:R-:W1:Y:S01]  /*9cce0*/  LDCU UR42, c[0x0][0x398] ;  /* 0x00007300ff2a77ac */ /* 0x000e620008000800 */
[----:B0-----:R-:W-:Y:S02]  /*9ccf0*/  PRMT R15, R16, 0x3340, R17 ;  /* 0x00003340100f7816 */ /* 0x001fe40000000011 */
[----:B------:R0:W-:Y:S01]  /*9cd00*/  STL [R1+0x498], R30 ;  /* 0x0004981e01007387 */ /* 0x0001e20000100800 */
[----:B----4-:R-:W-:-:S03]  /*9cd10*/  SHF.R.U32.HI R16, RZ, 0x8, R56 ;  /* 0x00000008ff107819 */ /* 0x010fc60000011638 */
[----:B------:R4:W-:Y:S01]  /*9cd20*/  STL [R1+0x724], R15 ;  /* 0x0007240f01007387 */ /* 0x0009e20000100800 */
[----:B0-----:R-:W-:Y:S01]  /*9cd30*/  VIADD R30, R30, UR33 ;  /* 0x000000211e1e7c36 */ /* 0x001fe20008000000 */
[----:B------:R-:W-:Y:S01]  /*9cd40*/  SHF.R.U32.HI R17, RZ, 0x8, R40 ;  /* 0x00000008ff117819 */ /* 0x000fe20000011628 */
[----:B------:R-:W0:Y:S01]  /*9cd50*/  LDCU UR33, c[0x0][0x3b8] ;  /* 0x00007700ff2177ac */ /* 0x000e220008000800 */
[----:B----4-:R-:W-:Y:S02]  /*9cd60*/  SHF.R.U32.HI R15, RZ, 0x8, R55 ;  /* 0x00000008ff0f7819 */ /* 0x010fe40000011637 */
[----:B------:R4:W-:Y:S04]  /*9cd70*/  STL [R1+0x48c], R30 ;  /* 0x00048c1e01007387 */ /* 0x0009e80000100800 */
[----:B------:R-:W2:Y:S04]  /*9cd80*/  LDL.LU R55, [R1+0xcc] ;  /* 0x0000cc0001377983 */ /* 0x000ea80000300800 */
[----:B------:R-:W2:Y:S01]  /*9cd90*/  LDL.LU R56, [R1+0xd0] ;  /* 0x0000d00001387983 */ /* 0x000ea20000300800 */
[----:B----4-:R-:W-:Y:S01]  /*9cda0*/  VIADD R30, R30, UR32 ;  /* 0x000000201e1e7c36 */ /* 0x010fe20008000000 */
[----:B------:R-:W-:Y:S01]  /*9cdb0*/  LOP3.LUT R15, R15, 0xffff, RZ, 0xc0, !PT ;  /* 0x0000ffff0f0f7812 */ /* 0x000fe200078ec0ff */
[----:B------:R-:W4:Y:S01]  /*9cdc0*/  LDCU UR32, c[0x0][0x398] ;  /* 0x00007300ff2077ac */ /* 0x000f220008000800 */
[----:B------:R-:W-:-:S02]  /*9cdd0*/  LOP3.LUT R16, R16, 0xffff, RZ, 0xc0, !PT ;  /* 0x0000ffff10107812 */ /* 0x000fc400078ec0ff */
[----:B------:R0:W-:Y:S01]  /*9cde0*/  STL [R1+0x494], R30 ;  /* 0x0004941e01007387 */ /* 0x0001e20000100800 */
[----:B------:R-:W-:Y:S02]  /*9cdf0*/  LOP3.LUT R17, R17, 0xffff, RZ, 0xc0, !PT ;  /* 0x0000ffff11117812 */ /* 0x000fe400078ec0ff */
[----:B------:R-:W-:Y:S02]  /*9ce00*/  PRMT R16, R15, 0x3340, R16 ;  /* 0x000033400f107816 */ /* 0x000fe40000000010 */
[----:B------:R-:W-:Y:S01]  /*9ce10*/  PRMT R15, R17, 0x3340, R1 ;  /* 0x00003340110f7816 */ /* 0x000fe20000000001 */
[----:B0-----:R-:W-:Y:S01]  /*9ce20*/  VIADD R30, R30, UR30 ;  /* 0x0000001e1e1e7c36 */ /* 0x001fe20008000000 */
[----:B------:R-:W-:Y:S01]  /*9ce30*/  PRMT R3, R3, 0x3340, R4 ;  /* 0x0000334003037816 */ /* 0x000fe20000000004 */
[----:B------:R-:W0:Y:S03]  /*9ce40*/  LDCU UR30, c[0x0][0x3b8] ;  /* 0x00007700ff1e77ac */ /* 0x000e260008000800 */
[----:B------:R1:W-:Y:S04]  /*9ce50*/  STL [R1+0x488], R30 ;  /* 0x0004881e01007387 */ /* 0x0003e80000100800 */
[----:B------:R0:W-:Y:S01]  /*9ce60*/  STL [R1+0x358], R16 ;  /* 0x0003581001007387 */ /* 0x0001e20000100800 */
[----:B-1----:R-:W-:-:S03]  /*9ce70*/  VIADD R30, R30, UR31 ;  /* 0x0000001f1e1e7c36 */ /* 0x002fc60008000000 */
[----:B------:R-:W-:Y:S01]  /*9ce80*/  STL [R1+0x248], R15 ;  /* 0x0002480f01007387 */ /* 0x000fe20000100800 */
[----:B------:R-:W-:Y:S01]  /*9ce90*/  SHF.R.U32.HI R6, RZ, 0x8, R6 ;  /* 0x00000008ff067819 */ /* 0x000fe20000011606 */
[----:B------:R-:W1:Y:S02]  /*9cea0*/  LDCU UR31, c[0x0][0x3b8] ;  /* 0x00007700ff1f77ac */ /* 0x000e640008000800 */
[----:B------:R4:W-:Y:S04]  /*9ceb0*/  STL [R1+0x480], R30 ;  /* 0x0004801e01007387 */ /* 0x0009e80000100800 */
[----:B------:R-:W2:Y:S01]  /*9cec0*/  LDL.LU R40, [R1+0xc4] ;  /* 0x0000c40001287983 */ /* 0x000ea20000300800 */
[----:B0-----:R-:W-:-:S04]  /*9ced0*/  SHF.R.U32.HI R16, RZ, 0x8, R39 ;  /* 0x00000008ff107819 */ /* 0x001fc80000011627 */
[----:B------:R-:W-:Y:S01]  /*9cee0*/  LOP3.LUT R16, R16, 0xffff, RZ, 0xc0, !PT ;  /* 0x0000ffff10107812 */ /* 0x000fe200078ec0ff */
[----:B----4-:R-:W-:Y:S01]  /*9cef0*/  VIADD R30, R30, UR6 ;  /* 0x000000061e1e7c36 */ /* 0x010fe20008000000 */
[----:B---3--:R-:W-:Y:S01]  /*9cf00*/  SHF.R.U32.HI R17, RZ, 0x8, R31 ;  /* 0x00000008ff117819 */ /* 0x008fe2000001161f */
[----:B------:R-:W0:Y:S01]  /*9cf10*/  LDCU UR6, c[0x0][0x3b8] ;  /* 0x00007700ff0677ac */ /* 0x000e220008000800 */
[----:B------:R-:W3:Y:S01]  /*9cf20*/  LDL.LU R31, [R1+0xbc] ;  /* 0x0000bc00011f7983 */ /* 0x000ee20000300800 */
[----:B--2---:R-:W-:Y:S02]  /*9cf30*/  SHF.R.U32.HI R18, RZ, 0x8, R18 ;  /* 0x00000008ff127819 */ /* 0x004fe40000011612 */
[----:B------:R-:W-:Y:S02]  /*9cf40*/  SHF.R.U32.HI R15, RZ, 0x8, R54 ;  /* 0x00000008ff0f7819 */ /* 0x000fe40000011636 */
[----:B------:R-:W-:Y:S02]  /*9cf50*/  LOP3.LUT R18, R18, 0xffff, RZ, 0xc0, !PT ;  /* 0x0000ffff12127812 */ /* 0x000fe400078ec0ff */
[----:B------:R-:W-:-:S02]  /*9cf60*/  LOP3.LUT R15, R15, 0xffff, RZ, 0xc0, !PT ;  /* 0x0000ffff0f0f7812 */ /* 0x000fc400078ec0ff */
[----:B------:R-:W-:Y:S02]  /*9cf70*/  LOP3.LUT R17, R17, 0xffff, RZ, 0xc0, !PT ;  /* 0x0000ffff11117812 */ /* 0x000fe400078ec0ff */
[----:B------:R-:W-:Y:S02]  /*9cf80*/  PRMT R18, R18, 0x3340, R15 ;  /* 0x0000334012127816 */ /* 0x000fe4000000000f */
[----:B------:R-:W-:Y:S01]  /*9cf90*/  PRMT R15, R17, 0x3340, R16 ;  /* 0x00003340110f7816 */ /* 0x000fe20000000010 */
[----:B------:R-:W-:Y:S04]  /*9cfa0*/  STL [R1+0x47c], R30 ;  /* 0x00047c1e01007387 */ /* 0x000fe80000100800 */
[----:B------:R2:W-:Y:S04]  /*9cfb0*/  STL [R1+0x348], R18 ;  /* 0x0003481201007387 */ /* 0x0005e80000100800 */
[----:B------:R4:W-:Y:S01]  /*9cfc0*/  STL [R1+0x344], R15 ;  /* 0x0003440f01007387 */ /* 0x0009e20000100800 */
[----:B--2---:R-:W-:Y:S01]  /*9cfd0*/  VIADD R18, R30, UR7 ;  /* 0x000000071e127c36 */ /* 0x004fe20008000000 */
[----:B------:R-:W-:-:S02]  /*9cfe0*/  SHF.R.U32.HI R7, RZ, 0x8, R7 ;  /* 0x00000008ff077819 */ /* 0x000fc40000011607 */
[----:B------:R-:W2:Y:S01]  /*9cff0*/  LDL.LU R30, [R1+0xd8] ;  /* 0x0000d800011e7983 */ /* 0x000ea20000300800 */
[----:B------:R-:W-:Y:S01]  /*9d000*/  LOP3.LUT R6, R6, 0xffff, RZ, 0xc0, !PT ;  /* 0x0000ffff06067812 */ /* 0x000fe200078ec0ff */
[----:B------:R-:W0:Y:S02]  /*9d010*/  LDCU UR7, c[0x0][0x398] ;  /* 0x00007300ff0777ac */ /* 0x000e240008000800 */
[----:B------:R-:W2:Y:S01]  /*9d020*/  LDL.LU R54, [R1+0xd4] ;  /* 0x0000d40001367983 */ /* 0x000ea20000300800 */
[----:B------:R-:W-:Y:S01]  /*9d030*/  VIADD R17, R18, UR29 ;  /* 0x0000001d12117c36 */ /* 0x000fe20008000000 */
[----:B----4-:R-:W-:Y:S02]  /*9d040*/  SHF.R.U32.HI R15, RZ, 0x8, R55 ;  /* 0x00000008ff0f7819 */ /* 0x010fe40000011637 */
[----:B------:R-:W-:Y:S01]  /*9d050*/  SHF.R.U32.HI R16, RZ, 0x8, R56 ;  /* 0x00000008ff107819 */ /* 0x000fe20000011638 */
[----:B------:R4:W-:Y:S01]  /*9d060*/  STL [R1+0x464], R18 ;  /* 0x0004641201007387 */ /* 0x0009e20000100800 */
[----:B------:R-:W-:Y:S01]  /*9d070*/  LOP3.LUT R15, R15, 0xffff, RZ, 0xc0, !PT ;  /* 0x0000ffff0f0f7812 */ /* 0x000fe200078ec0ff */
[----:B------:R-:W0:Y:S01]  /*9d080*/  LDCU UR29, c[0x0][0x398] ;  /* 0x00007300ff1d77ac */ /* 0x000e220008000800 */
[----:B------:R-:W-:Y:S01]  /*9d090*/  LOP3.LUT R16, R16, 0xffff, RZ, 0xc0, !PT ;  /* 0x0000ffff10107812 */ /* 0x000fe200078ec0ff */
[----:B------:R1:W-:Y:S01]  /*9d0a0*/  STL [R1+0x478], R17 ;  /* 0x0004781101007387 */ /* 0x0003e20000100800 */
[----:B----4-:R-:W-:-:S02]  /*9d0b0*/  PRMT R18, R15, 0x3340, R1 ;  /* 0x000033400f127816 */ /* 0x010fc40000000001 */
[----:B------:R-:W-:Y:S01]  /*9d0c0*/  PRMT R15, R16, 0x3340, R1 ;  /* 0x00003340100f7816 */ /* 0x000fe20000000001 */
[----:B-1----:R-:W-:Y:S01]  /*9d0d0*/  VIADD R17, R17, UR25 ;  /* 0x0000001911117c36 */ /* 0x002fe20008000000 */
[----:B------:R-:W-:Y:S01]  /*9d0e0*/  LOP3.LUT R7, R7, 0xffff, RZ, 0xc0, !PT ;  /* 0x0000ffff07077812 */ /* 0x000fe200078ec0ff */
[----:B------:R-:W1:Y:S03]  /*9d0f0*/  LDCU UR25, c[0x0][0x398] ;  /* 0x00007300ff1977ac */ /* 0x000e660008000800 */
[----:B------:R-:W-:Y:S04]  /*9d100*/  STL [R1+0x46c], R17 ;  /* 0x00046c1101007387 */ /* 0x000fe80000100800 */
[----:B------:R4:W-:Y:S04]  /*9d110*/  STL [R1+0x244], R18 ;  /* 0x0002441201007387 */ /* 0x0009e80000100800 */
[----:B------:R0:W-:Y:S04]  /*9d120*/  STL [R1+0x240], R15 ;  /* 0x0002400f01007387 */ /* 0x0001e80000100800 */
[----:B------:R-:W2:Y:S04]  /*9d130*/  LDL.LU R55, [R1+0xf0] ;  /* 0x0000f00001377983 */ /* 0x000ea80000300800 */
[----:B------:R-:W2:Y:S01]  /*9d140*/  LDL.LU R56, [R1+0xdc] ;  /* 0x0000dc0001387983 */ /* 0x000ea20000300800 */
[----:B----4-:R-:W-:Y:S01]  /*9d150*/  VIADD R18, R17, UR14 ;  /* 0x0000000e11127c36 */ /* 0x010fe20008000000 */
[----:B------:R-:W-:Y:S01]  /*9d160*/  SHF.R.U32.HI R17, RZ, 0x8, R0 ;  /* 0x00000008ff117819 */ /* 0x000fe20000011600 */
[----:B------:R-:W4:Y:S01]  /*9d170*/  LDCU UR14, c[0x0][0x398] ;  /* 0x00007300ff0e77ac */ /* 0x000f220008000800 */
[----:B0-----:R-:W-:-:S02]  /*9d180*/  SHF.R.U32.HI R15, RZ, 0x8, R40 ;  /* 0x00000008ff0f7819 */ /* 0x001fc40000011628 */
[----:B------:R0:W-:Y:S01]  /*9d190*/  STL [R1+0x468], R18 ;  /* 0x0004681201007387 */ /* 0x0001e20000100800 */
[----:B------:R-:W-:Y:S02]  /*9d1a0*/  LOP3.LUT R0, R2, 0xffff, RZ, 0xc0, !PT ;  /* 0x0000ffff02007812 */ /* 0x000fe400078ec0ff */
[----:B------:R-:W-:Y:S02]  /*9d1b0*/  LOP3.LUT R2, R17, 0xffff, RZ, 0xc0, !PT ;  /* 0x0000ffff11027812 */ /* 0x000fe400078ec0ff */
[----:B------:R-:W-:Y:S01]  /*9d1c0*/  LOP3.LUT R15, R15, 0xffff, RZ, 0xc0, !PT ;  /* 0x0000ffff0f0f7812 */ /* 0x000fe200078ec0ff */
[----:B0-----:R-:W-:Y:S01]  /*9d1d0*/  VIADD R18, R18, UR15 ;  /* 0x0000000f12127c36 */ /* 0x001fe20008000000 */
[----:B------:R-:W-:Y:S01]  /*9d1e0*/  PRMT R2, R0, 0x3340, R2 ;  /* 0x0000334000027816 */ /* 0x000fe20000000002 */
[----:B------:R-:W0:Y:S02]  /*9d1f0*/  LDCU UR15, c[0x0][0x398] ;  /* 0x00007300ff0f77ac */ /* 0x000e240008000800 */
[----:B------:R-:W-:Y:S01]  /*9d200*/  VIADD R17, R18, UR24 ;  /* 0x0000001812117c36 */ /* 0x000fe20008000000 */
[----:B------:R-:W-:Y:S01]  /*9d210*/  STL [R1+0x410], R18 ;  /* 0x0004101201007387 */ /* 0x000fe20000100800 */
[----:B------:R-:W-:Y:S01]  /*9d220*/  SHF.R.U32.HI R12, RZ, 0x8, R12 ;  /* 0x00000008ff0c7819 */ /* 0x000fe2000001160c */
[----:B------:R-:W0:Y:S02]  /*9d230*/  LDCU UR24, c[0x0][0x398] ;  /* 0x00007300ff1877ac */ /* 0x000e240008000800 */
[----:B------:R-:W-:Y:S01]  /*9d240*/  STL [R1+0x3a0], R2 ;  /* 0x0003a00201007387 */ /* 0x000fe20000100800 */
[----:B---3--:R-:W-:-:S04]  /*9d250*/  SHF.R.U32.HI R16, RZ, 0x8, R31 ;  /* 0x00000008ff107819 */ /* 0x008fc8000001161f */
[----:B------:R-:W-:-:S04]  /*9d260*/  LOP3.LUT R16, R16, 0xffff, RZ, 0xc0, !PT ;  /* 0x0000ffff10107812 */ /* 0x000fc800078ec0ff */
[----:B------:R-:W-:Y:S01]  /*9d270*/  PRMT R0, R15, 0x3340, R16 ;  /* 0x000033400f007816 */ /* 0x000fe20000000010 */
[----:B------:R-:W-:Y:S01]  /*9d280*/  VIADD R16, R17, UR23 ;  /* 0x0000001711107c36 */ /* 0x000fe20008000000 */
[----:B------:R-:W-:Y:S01]  /*9d290*/  SHF.R.U32.HI R15, RZ, 0x8, R42 ;  /* 0x00000008ff0f7819 */ /* 0x000fe2000001162a */
[----:B------:R-:W3:Y:S02]  /*9d2a0*/  LDCU UR23, c[0x0][0x3b8] ;  /* 0x00007700ff1777ac */ /* 0x000ee40008000800 */
[----:B------:R-:W-:Y:S04]  /*9d2b0*/  STL [R1+0x340], R0 ;  /* 0x0003400001007387 */ /* 0x000fe80000100800 */
[----:B------:R-:W-:Y:S04]  /*9d2c0*/  STL [R1+0x414], R17 ;  /* 0x0004141101007387 */ /* 0x000fe80000100800 */
[----:B------:R0:W-:Y:S02]  /*9d2d0*/  STL [R1+0x458], R16 ;  /* 0x0004581001007387 */ /* 0x0001e40000100800 */
[----:B0-----:R-:W-:Y:S01]  /*9d2e0*/  VIADD R16, R16, UR20 ;  /* 0x0000001410107c36 */ /* 0x001fe20008000000 */
[----:B------:R-:W-:Y:S01]  /*9d2f0*/  LOP3.LUT R15, R15, 0xffff, RZ, 0xc0, !PT ;  /* 0x0000ffff0f0f7812 */ /* 0x000fe200078ec0ff */
[----:B------:R-:W0:Y:S03]  /*9d300*/  LDCU UR20, c[0x0][0x398] ;  /* 0x00007300ff1477ac */ /* 0x000e260008000800 */
[----:B------:R1:W-:Y:S01]  /*9d310*/  STL [R1+0x454], R16 ;  /* 0x0004541001007387 */ /* 0x0003e20000100800 */
[----:B--2---:R-:W-:-:S02]  /*9d320*/  SHF.R.U32.HI R0, RZ, 0x8, R30 ;  /* 0x00000008ff007819 */ /* 0x004fc4000001161e */
[----:B------:R-:W-:Y:S01]  /*9d330*/  SHF.R.U32.HI R2, RZ, 0x8, R54 ;  /* 0x00000008ff027819 */ /* 0x000fe20000011636 */
[----:B-1----:R-:W-:Y:S01]  /*9d340*/  VIADD R16, R16, UR53 ;  /* 0x0000003510107c36 */ /* 0x002fe20008000000 */
[----:B------:R-:W1:Y:S01]  /*9d350*/  LDCU UR53, c[0x0][0x3b8] ;  /* 0x00007700ff3577ac */ /* 0x000e620008000800 */
[----:B------:R-:W-:Y:S02]  /*9d360*/  LOP3.LUT R0, R0, 0xffff, RZ, 0xc0, !PT ;  /* 0x0000ffff00007812 */ /* 0x000fe400078ec0ff */
[----:B------:R-:W-:-:S04]  /*9d370*/  LOP3.LUT R2, R2, 0xffff, RZ, 0xc0, !PT ;  /* 0x0000ffff02027812 */ /* 0x000fc800078ec0ff */
[----:B------:R-:W-:Y:S02]  /*9d380*/  PRMT R2, R0, 0x3340, R2 ;  /* 0x0000334000027816 */ /* 0x000fe40000000002 */
[----:B------:R-:W-:-:S03]  /*9d390*/  PRMT R0, R15, 0x3340, R1 ;  /* 0x000033400f007816 */ /* 0x000fc60000000001 */
[----:B------:R-:W-:Y:S04]  /*9d3a0*/  STL [R1+0x33c], R2 ;  /* 0x00033c0201007387 */ /* 0x000fe80000100800 */
[----:B------:R-:W-:Y:S04]  /*9d3b0*/  STL [R1+0x23c], R0 ;  /* 0x00023c0001007387 */ /* 0x000fe80000100800 */
[----:B------:R1:W-:Y:S04]  /*9d3c0*/  STL [R1+0x448], R16 ;  /* 0x0004481001007387 */ /* 0x0003e80000100800 */
[----:B------:R-:W2:Y:S04]  /*9d3d0*/  LDL.LU R30, [R1+0xfc] ;  /* 0x0000fc00011e7983 */ /* 0x000ea80000300800 */
[----:B------:R-:W4:Y:S01]  /*9d3e0*/  LDL.LU R54, [R1+0x18c] ;  /* 0x00018c0001367983 */ /* 0x000f220000300800 */
[----:B-1----:R-:W-:Y:S01]  /*9d3f0*/  VIADD R16, R16, UR53 ;  /* 0x0000003510107c36 */ /* 0x002fe20008000000 */
[----:B------:R-:W1:Y:S04]  /*9d400*/  LDCU UR53, c[0x0][0x3b8] ;  /* 0x00007700ff3577ac */ /* 0x000e680008000800 */
[----:B------:R1:W-:Y:S01]  /*9d410*/  STL [R1+0x450], R16 ;  /* 0x0004501001007387 */ /* 0x0003e20000100800 */
[----:B------:R-:W-:-:S03]  /*9d420*/  SHF.R.U32.HI R0, RZ, 0x8, R56 ;  /* 0x00000008ff007819 */ /* 0x000fc60000011638 */
[----:B------:R-:W4:Y:S01]  /*9d430*/  LDL.LU R56, [R1+0x180] ;  /* 0x0001800001387983 */ /* 0x000f220000300800 */
[----:B------:R-:W-:Y:S02]  /*9d440*/  SHF.R.U32.HI R2, RZ, 0x8, R55 ;  /* 0x00000008ff027819 */ /* 0x000fe40000011637 */
[----:B------:R-:W-:Y:S02]  /*9d450*/  SHF.R.U32.HI R15, RZ, 0x8, R43 ;  /* 0x00000008ff0f7819 */ /* 0x000fe4000001162b */
[----:B------:R-:W-:Y:S02]  /*9d460*/  LOP3.LUT R0, R0, 0xffff, RZ, 0xc0, !PT ;  /* 0x0000ffff00007812 */ /* 0x000fe400078ec0ff */
[----:B------:R-:W-:Y:S02]  /*9d470*/  LOP3.LUT R2, R2, 0xffff, RZ, 0xc0, !PT ;  /* 0x0000ffff02027812 */ /* 0x000fe400078ec0ff */
[----:B------:R-:W-:Y:S01]  /*9d480*/  LOP3.LUT R15, R15, 0xffff, RZ, 0xc0, !PT ;  /* 0x0000ffff0f0f7812 */ /* 0x000fe200078ec0ff */
[----:B-1----:R-:W-:Y:S01]  /*9d490*/  VIADD R16, R16, UR53 ;  /* 0x0000003510107c36 */ /* 0x002fe20008000000 */
[----:B------:R-:W-:Y:S01]  /*9d4a0*/  PRMT R17, R0, 0x3340, R1 ;  /* 0x0000334000117816 */ /* 0x000fe20000000001 */
[----:B------:R-:W1:Y:S01]  /*9d4b0*/  LDCU UR53, c[0x0][0x398] ;  /* 0x00007300ff3577ac */ /* 0x000e620008000800 */
[----:B------:R-:W-:Y:S01]  /*9d4c0*/  PRMT R2, R2, 0x3340, R15 ;  /* 0x0000334002027816 */ /* 0x000fe2000000000f */
[----:B------:R-:W-:Y:S01]  /*9d4d0*/  VIADD R0, R16, UR33 ;  /* 0x0000002110007c36 */ /* 0x000fe20008000000 */
[----:B------:R-:W0:Y:S01]  /*9d4e0*/  LDCU UR33, c[0x0][0x3b8] ;  /* 0x00007700ff2177ac */ /* 0x000e220008000800 */
[----:B------:R-:W-:Y:S04]  /*9d4f0*/  STL [R1+0x420], R16 ;  /* 0x0004201001007387 */ /* 0x000fe80000100800 */
[----:B------:R-:W-:Y:S04]  /*9d500*/  STL [R1+0x238], R17 ;  /* 0x0002381101007387 */ /* 0x000fe80000100800 */
[----:B------:R-:W-:Y:S04]  /*9d510*/  STL [R1+0x334], R2 ;  /* 0x0003340201007387 */ /* 0x000fe80000100800 */
[----:B------:R0:W-:Y:S04]  /*9d520*/  STL [R1+0x41c], R0 ;  /* 0x00041c0001007387 */ /* 0x0001e80000100800 */
[----:B------:R-:W4:Y:S04]  /*9d530*/  LDL.LU R55, [R1+0x188] ;  /* 0x0001880001377983 */ /* 0x000f280000300800 */
[----:B------:R-:W4:Y:S01]  /*9d540*/  LDL.LU R40, [R1+0x184] ;  /* 0x0001840001287983 */ /* 0x000f220000300800 */
[----:B0-----:R-:W-:Y:S01]  /*9d550*/  VIADD R0, R0, UR33 ;  /* 0x0000002100007c36 */ /* 0x001fe20008000000 */
[----:B------:R-:W0:Y:S04]  /*9d560*/  LDCU UR33, c[0x0][0x3b8] ;  /* 0x00007700ff2177ac */ /* 0x000e280008000800 */
[----:B------:R0:W-:Y:S01]  /*9d570*/  STL [R1+0x418], R0 ;  /* 0x0004180001007387 */ /* 0x0001e20000100800 */
[----:B------:R-:W-:Y:S01]  /*9d580*/  PRMT R2, R5, 0x3340, R1 ;  /* 0x0000334005027816 */ /* 0x000fe20000000001 */
[----:B0-----:R-:W-:Y:S01]  /*9d590*/  VIADD R0, R0, UR33 ;  /* 0x0000002100007c36 */ /* 0x001fe20008000000 */
[----:B------:R-:W-:Y:S01]  /*9d5a0*/  SHF.R.U32.HI R13, RZ, 0x8, R13 ;  /* 0x00000008ff0d7819 */ /* 0x000fe2000001160d */
[----:B------:R-:W0:Y:S02]  /*9d5b0*/  LDCU UR33, c[0x0][0x398] ;  /* 0x00007300ff2177ac */ /* 0x000e240008000800 */
[----:B---3--:R-:W-:Y:S01]  /*9d5c0*/  VIADD R4, R0, UR23 ;  /* 0x0000001700047c36 */ /* 0x008fe20008000000 */
[----:B------:R-:W-:Y:S01]  /*9d5d0*/  STL [R1+0x6a4], R0 ;  /* 0x0006a40001007387 */ /* 0x000fe20000100800 */
[----:B------:R-:W-:Y:S01]  /*9d5e0*/  LOP3.LUT R12, R12, 0xffff, RZ, 0xc0, !PT ;  /* 0x0000ffff0c0c7812 */ /* 0x000fe200078ec0ff */
[----:B------:R-:W3:Y:S02]  /*9d5f0*/  LDCU UR23, c[0x0][0x398] ;  /* 0x00007300ff1777ac */ /* 0x000ee40008000800 */
[----:B------:R2:W-:Y:S04]  /*9d600*/  STL [R1+0x32c], R3 ;  /* 0x00032c0301007387 */ /* 0x0005e80000100800 */
[----:B------:R4:W-:Y:S04]  /*9d610*/  STL [R1+0x234], R2 ;  /* 0x0002340201007387 */ /* 0x0009e80000100800 */
[----:B------:R0:W-:Y:S04]  /*9d620*/  STL [R1+0x62c], R4 ;  /* 0x00062c0401007387 */ /* 0x0001e80000100800 */
[----:B------:R-:W3:Y:S01]  /*9d630*/  LDL.LU R31, [R1+0x1fc] ;  /* 0x0001fc00011f7983 */ /* 0x000ee20000300800 */
[----:B--2---:R-:W-:-:S03]  /*9d640*/  SHF.R.U32.HI R3, RZ, 0x8, R30 ;  /* 0x00000008ff037819 */ /* 0x004fc6000001161e */
[----:B------:R-:W2:Y:S01]  /*9d650*/  LDL.LU R30, [R1+0x1e8] ;  /* 0x0001e800011e7983 */ /* 0x000ea20000300800 */
[----:B----4-:R-:W-:-:S03]  /*9d660*/  SHF.R.U32.HI R2, RZ, 0x8, R56 ;  /* 0x00000008ff027819 */ /* 0x010fc60000011638 */
[----:B------:R-:W4:Y:S01]  /*9d670*/  LDL.LU R56, [R1+0x1e4] ;  /* 0x0001e40001387983 */ /* 0x000f220000300800 */
[----:B------:R-:W-:Y:S01]  /*9d680*/  SHF.R.U32.HI R0, RZ, 0x8, R54 ;  /* 0x00000008ff007819 */ /* 0x000fe20000011636 */
[----:B0-----:R-:W-:Y:S01]  /*9d690*/  VIADD R4, R4, UR22 ;  /* 0x0000001604047c36 */ /* 0x001fe20008000000 */
[----:B------:R-:W-:Y:S01]  /*9d6a0*/  LOP3.LUT R3, R3, 0xffff, RZ, 0xc0, !PT ;  /* 0x0000ffff03037812 */ /* 0x000fe200078ec0ff */
[----:B------:R-:W0:Y:S01]  /*9d6b0*/  LDCU UR22, c[0x0][0x398] ;  /* 0x00007300ff1677ac */ /* 0x000e220008000800 */
[----:B------:R-:W-:Y:S02]  /*9d6c0*/  LOP3.LUT R0, R0, 0xffff, RZ, 0xc0, !PT ;  /* 0x0000ffff00007812 */ /* 0x000fe400078ec0ff */
[----:B------:R1:W-:Y:S01]  /*9d6d0*/  STL [R1+0x5e8], R4 ;  /* 0x0005e80401007387 */ /* 0x0003e20000100800 */
[----:B------:R-:W-:Y:S02]  /*9d6e0*/  LOP3.LUT R2, R2, 0xffff, RZ, 0xc0, !PT ;  /* 0x0000ffff02027812 */ /* 0x000fe400078ec0ff */
[----:B------:R-:W-:-:S02]  /*9d6f0*/  PRMT R5, R0, 0x3340, R1 ;  /* 0x0000334000057816 */ /* 0x000fc40000000001 */
[----:B------:R-:W-:Y:S01]  /*9d700*/  PRMT R0, R3, 0x3340, R2 ;  /* 0x0000334003007816 */ /* 0x000fe20000000002 */
[----:B-1----:R-:W-:Y:S01]  /*9d710*/  VIADD R4, R4, UR16 ;  /* 0x0000001004047c36 */ /* 0x002fe20008000000 */
[----:B------:R-:W-:Y:S01]  /*9d720*/  LOP3.LUT R13, R13, 0xffff, RZ, 0xc0, !PT ;  /* 0x0000ffff0d0d7812 */ /* 0x000fe200078ec0ff */
[----:B------:R-:W1:Y:S03]  /*9d730*/  LDCU UR16, c[0x0][0x398] ;  /* 0x00007300ff1077ac */ /* 0x000e660008000800 */
[----:B------:R0:W-:Y:S04]  /*9d740*/  STL [R1+0x5bc], R4 ;  /* 0x0005bc0401007387 */ /* 0x0001e80000100800 */
[----:B------:R-:W-:Y:S04]  /*9d750*/  STL [R1+0x230], R5 ;  /* 0x0002300501007387 */ /* 0x000fe80000100800 */
[----:B------:R1:W-:Y:S01]  /*9d760*/  STL [R1+0x328], R0 ;  /* 0x0003280001007387 */ /* 0x0003e20000100800 */
[----:B0-----:R-:W-:Y:S01]  /*9d770*/  VIADD R4, R4, UR77 ;  /* 0x0000004d04047c36 */ /* 0x001fe20008000000 */
[----:B------:R-:W-:-:S02]  /*9d780*/  SHF.R.U32.HI R2, RZ, 0x8, R55 ;  /* 0x00000008ff027819 */ /* 0x000fc40000011637 */
[----:B------:R-:W4:Y:S01]  /*9d790*/  LDL.LU R54, [R1+0x10c] ;  /* 0x00010c0001367983 */ /* 0x000f220000300800 */
[----:B------:R-:W-:Y:S01]  /*9d7a0*/  SHF.R.U32.HI R3, RZ, 0x8, R40 ;  /* 0x00000008ff037819 */ /* 0x000fe20000011628 */
[----:B------:R-:W0:Y:S02]  /*9d7b0*/  LDCU UR77, c[0x0][0x398] ;  /* 0x00007300ff4d77ac */ /* 0x000e240008000800 */
[----:B------:R1:W-:Y:S04]  /*9d7c0*/  STL [R1+0x430], R4 ;  /* 0x0004300401007387 */ /* 0x0003e80000100800 */
[----:B------:R-:W4:Y:S01]  /*9d7d0*/  LDL.LU R55, [R1+0x20c] ;  /* 0x00020c0001377983 */ /* 0x000f220000300800 */
[----:B-1----:R-:W-:Y:S01]  /*9d7e0*/  SHF.R.U32.HI R0, RZ, 0x8, R46 ;  /* 0x00000008ff007819 */ /* 0x002fe2000001162e */
[----:B------:R-:W-:-:S03]  /*9d7f0*/  VIADD R4, R4, UR18 ;  /* 0x0000001204047c36 */ /* 0x000fc60008000000 */
[----:B------:R-:W-:Y:S01]  /*9d800*/  LOP3.LUT R0, R0, 0xffff, RZ, 0xc0, !PT ;  /* 0x0000ffff00007812 */ /* 0x000fe200078ec0ff */
[----:B------:R-:W1:Y:S01]  /*9d810*/  LDCU UR18, c[0x0][0x398] ;  /* 0x00007300ff1277ac */ /* 0x000e620008000800 */
[----:B------:R-:W-:Y:S01]  /*9d820*/  LOP3.LUT R2, R2, 0xffff, RZ, 0xc0, !PT ;  /* 0x0000ffff02027812 */ /* 0x000fe200078ec0ff */
[----:B------:R0:W-:Y:S01]  /*9d830*/  STL [R1+0x434], R4 ;  /* 0x0004340401007387 */ /* 0x0001e20000100800 */
[----:B------:R-:W-:Y:S02]  /*9d840*/  LOP3.LUT R3, R3, 0xffff, RZ, 0xc0, !PT ;  /* 0x0000ffff03037812 */ /* 0x000fe400078ec0ff */
[----:B------:R-:W-:Y:S02]  /*9d850*/  PRMT R5, R0, 0x3340, R1 ;  /* 0x0000334000057816 */ /* 0x000fe40000000001 */
[----:B------:R-:W-:Y:S01]  /*9d860*/  PRMT R0, R2, 0x3340, R3 ;  /* 0x0000334002007816 */ /* 0x000fe20000000003 */
[----:B0-----:R-:W-:Y:S01]  /*9d870*/  VIADD R4, R4, UR19 ;  /* 0x0000001304047c36 */ /* 0x001fe20008000000 */
[----:B------:R-:W-:Y:S01]  /*9d880*/  LEA.HI.X.SX32 R53, R53, UR5, 0x1, P2 ;  /* 0x0000000535357c11 */ /* 0x000fe200090f0eff */
[----:B------:R-:W0:Y:S03]  /*9d890*/  LDCU UR19, c[0x0][0x398] ;  /* 0x00007300ff1377ac */ /* 0x000e260008000800 */
[----:B------:R1:W-:Y:S04]  /*9d8a0*/  STL [R1+0x42c], R4 ;  /* 0x00042c0401007387 */ /* 0x0003e80000100800 */
[----:B------:R-:W-:Y:S01]  /*9d8b0*/  STL [R1+0x22c], R5 ;  /* 0x00022c0501007387 */ /* 0x000fe20000100800 */
[----:B-1----:R-:W-:-:S03]  /*9d8c0*/  VIADD R4, R4, UR11 ;  /* 0x0000000b04047c36 */ /* 0x002fc60008000000 */
[----:B------:R2:W-:Y:S01]  /*9d8d0*/  STL [R1+0x324], R0 ;  /* 0x0003240001007387 */ /* 0x0005e20000100800 */
[----:B---3--:R-:W-:Y:S01]  /*9d8e0*/  SHF.R.U32.HI R3, RZ, 0x8, R31 ;  /* 0x00000008ff037819 */ /* 0x008fe2000001161f */
[----:B------:R-:W1:Y:S02]  /*9d8f0*/  LDCU UR11, c[0x0][0x398] ;  /* 0x00007300ff0b77ac */ /* 0x000e640008000800 */
[----:B------:R3:W-:Y:S04]  /*9d900*/  STL [R1+0x424], R4 ;  /* 0x0004240401007387 */ /* 0x0007e80000100800 */
[----:B------:R-:W4:Y:S01]  /*9d910*/  LDL.LU R31, [R1+0x208] ;  /* 0x00020800011f7983 */ /* 0x000f220000300800 */
[----:B--2---:R-:W-:-:S03]  /*9d920*/  SHF.R.U32.HI R0, RZ, 0x8, R30 ;  /* 0x00000008ff007819 */ /* 0x004fc6000001161e */
[----:B------:R-:W2:Y:S01]  /*9d930*/  LDL.LU R30, [R1+0x204] ;  /* 0x00020400011e7983 */ /* 0x000ea20000300800 */
[----:B----4-:R-:W-:-:S03]  /*9d940*/  SHF.R.U32.HI R2, RZ, 0x8, R56 ;  /* 0x00000008ff027819 */ /* 0x010fc60000011638 */
[----:B------:R-:W4:Y:S01]  /*9d950*/  LDL.LU R56, [R1+0x200] ;  /* 0x0002000001387983 */ /* 0x000f220000300800 */
[----:B---3--:R-:W-:Y:S01]  /*9d960*/  VIADD R4, R4, UR13 ;  /* 0x0000000d04047c36 */ /* 0x008fe20008000000 */
[----:B------:R-:W-:Y:S01]  /*9d970*/  LOP3.LUT R0, R0, 0xffff, RZ, 0xc0, !PT ;  /* 0x0000ffff00007812 */ /* 0x000fe200078ec0ff */
[----:B------:R-:W3:Y:S01]  /*9d980*/  LDCU UR13, c[0x0][0x398] ;  /* 0x00007300ff0d77ac */ /* 0x000ee20008000800 */
[----:B------:R-:W-:Y:S02]  /*9d990*/  LOP3.LUT R3, R3, 0xffff, RZ, 0xc0, !PT ;  /* 0x0000ffff03037812 */ /* 0x000fe400078ec0ff */
[----:B------:R0:W-:Y:S01]  /*9d9a0*/  STL [R1+0x428], R4 ;  /* 0x0004280401007387 */ /* 0x0001e20000100800 */
[----:B------:R-:W-:Y:S02]  /*9d9b0*/  LOP3.LUT R2, R2, 0xffff, RZ, 0xc0, !PT ;  /* 0x0000ffff02027812 */ /* 0x000fe400078ec0ff */
[----:B------:R-:W-:Y:S02]  /*9d9c0*/  PRMT R5, R0, 0x3340, R1 ;  /* 0x0000334000057816 */ /* 0x000fe40000000001 */
[----:B------:R-:W-:Y:S01]  /*9d9d0*/  PRMT R0, R3, 0x3340, R2 ;  /* 0x0000334003007816 */ /* 0x000fe20000000002 */
[----:B0-----:R-:W-:Y:S01]  /*9d9e0*/  VIADD R4, R4, UR50 ;  /* 0x0000003204047c36 */ /* 0x001fe20008000000 */
[----:B------:R-:W-:-:S04]  /*9d9f0*/  SHF.R.U32.HI R3, RZ, 0x8, R54 ;  /* 0x00000008ff037819 */ /* 0x000fc80000011636 */
[----:B------:R0:W-:Y:S01]  /*9da00*/  STL [R1+0x438], R4 ;  /* 0x0004380401007387 */ /* 0x0001e20000100800 */
[----:B------:R-:W-:Y:S01]  /*9da10*/  SHF.R.U32.HI R2, RZ, 0x8, R45 ;  /* 0x00000008ff027819 */ /* 0x000fe2000001162d */
[----:B------:R-:W1:Y:S02]  /*9da20*/  LDCU UR50, c[0x0][0x398] ;  /* 0x00007300ff3277ac */ /* 0x000e640008000800 */
[----:B------:R-:W-:Y:S01]  /*9da30*/  STL [R1+0x228], R5 ;  /* 0x0002280501007387 */ /* 0x000fe20000100800 */
[----:B0-----:R-:W-:-:S03]  /*9da40*/  VIADD R4, R4, UR26 ;  /* 0x0000001a04047c36 */ /* 0x001fc60008000000 */
[----:B------:R0:W-:Y:S01]  /*9da50*/  STL [R1+0x30c], R0 ;  /* 0x00030c0001007387 */ /* 0x0001e20000100800 */
[----:B------:R-:W-:Y:S01]  /*9da60*/  LOP3.LUT R3, R3, 0xffff, RZ, 0xc0, !PT ;  /* 0x0000ffff03037812 */ /* 0x000fe200078ec0ff */
[----:B------:R-:W1:Y:S02]  /*9da70*/  LDCU UR26, c[0x0][0x398] ;  /* 0x00007300ff1a77ac */ /* 0x000e640008000800 */
[----:B------:R3:W-:Y:S04]  /*9da80*/  STL [R1+0x43c], R4 ;  /* 0x00043c0401007387 */ /* 0x0007e80000100800 */
[----:B------:R-:W4:Y:S01]  /*9da90*/  LDL.LU R54, [R1+0x2c8] ;  /* 0x0002c80001367983 */ /* 0x000f220000300800 */
[----:B0-----:R-:W-:-:S03]  /*9daa0*/  SHF.R.U32.HI R0, RZ, 0x8, R55 ;  /* 0x00000008ff007819 */ /* 0x001fc60000011637 */
[----:B------:R-:W4:Y:S01]  /*9dab0*/  LDL.LU R55, [R1+0x2b4] ;  /* 0x0002b40001377983 */ /* 0x000f220000300800 */
[----:B---3--:R-:W-:Y:S01]  /*9dac0*/  VIADD R4, R4, UR27 ;  /* 0x0000001b04047c36 */ /* 0x008fe20008000000 */
[----:B------:R-:W-:Y:S01]  /*9dad0*/  LOP3.LUT R0, R0, 0xffff, RZ, 0xc0, !PT ;  /* 0x0000ffff00007812 */ /* 0x000fe200078ec0ff */
[----:B------:R-:W0:Y:S01]  /*9dae0*/  LDCU UR27, c[0x0][0x398] ;  /* 0x00007300ff1b77ac */ /* 0x000e220008000800 */
[----:B------:R-:W-:Y:S02]  /*9daf0*/  LOP3.LUT R2, R2, 0xffff, RZ, 0xc0, !PT ;  /* 0x0000ffff02027812 */ /* 0x000fe400078ec0ff */
[----:B------:R3:W-:Y:S01]  /*9db00*/  STL [R1+0x460], R4 ;  /* 0x0004600401007387 */ /* 0x0007e20000100800 */
[----:B------:R-:W-:Y:S02]  /*9db10*/  PRMT R5, R0, 0x3340, R1 ;  /* 0x0000334000057816 */ /* 0x000fe40000000001 */
[----:B------:R-:W-:Y:S01]  /*9db20*/  PRMT R0, R3, 0x3340, R2 ;  /* 0x0000334003007816 */ /* 0x000fe20000000002 */
[----:B---3--:R-:W-:Y:S01]  /*9db30*/  VIADD R4, R4, UR49 ;  /* 0x0000003104047c36 */ /* 0x008fe20008000000 */
[----:B------:R-:W3:Y:S04]  /*9db40*/  LDCU UR49, c[0x0][0x398] ;  /* 0x00007300ff3177ac */ /* 0x000ee80008000800 */
[----:B------:R0:W-:Y:S04]  /*9db50*/  STL [R1+0x474], R4 ;  /* 0x0004740401007387 */ /* 0x0001e80000100800 */
[----:B------:R-:W-:Y:S01]  /*9db60*/  STL [R1+0x224], R5 ;  /* 0x0002240501007387 */ /* 0x000fe20000100800 */
[----:B0-----:R-:W-:-:S03]  /*9db70*/  VIADD R4, R4, UR9 ;  /* 0x0000000904047c36 */ /* 0x001fc60008000000 */
[----:B------:R0:W-:Y:S01]  /*9db80*/  STL [R1+0x388], R0 ;  /* 0x0003880001007387 */ /* 0x0001e20000100800 */
[----:B------:R-:W0:Y:S03]  /*9db90*/  LDCU UR9, c[0x0][0x398] ;  /* 0x00007300ff0977ac */ /* 0x000e260008000800 */
[----:B------:R0:W-:Y:S01]  /*9dba0*/  STL [R1+0x484], R4 ;  /* 0x0004840401007387 */ /* 0x0001e20000100800 */
[----:B--2---:R-:W-:-:S03]  /*9dbb0*/  SHF.R.U32.HI R3, RZ, 0x8, R30 ;  /* 0x00000008ff037819 */ /* 0x004fc6000001161e */
[----:B------:R-:W2:Y:S01]  /*9dbc0*/  LDL.LU R30, [R1+0x118] ;  /* 0x00011800011e7983 */ /* 0x000ea20000300800 */
[----:B----4-:R-:W-:-:S03]  /*9dbd0*/  SHF.R.U32.HI R2, RZ, 0x8, R56 ;  /* 0x00000008ff027819 */ /* 0x010fc60000011638 */
[----:B------:R-:W4:Y:S01]  /*9dbe0*/  LDL.LU R56, [R1+0x2d0] ;  /* 0x0002d00001387983 */ /* 0x000f220000300800 */
[----:B0-----:R-:W-:Y:S01]  /*9dbf0*/  SHF.R.U32.HI R0, RZ, 0x8, R31 ;  /* 0x00000008ff007819 */ /* 0x001fe2000001161f */
[----:B------:R-:W-:Y:S01]  /*9dc00*/  VIADD R4, R4, UR10 ;  /* 0x0000000a04047c36 */ /* 0x000fe20008000000 */
        /* <DEDUP_REMOVED lines=8> */
[----:B------:R-:W-:Y:S01]  /*9dc90*/  SHF.R.U32.HI R2, RZ, 0x8, R49 ;  /* 0x00000008ff027819 */ /* 0x000fe20000011631 */
[----:B------:R-:W1:Y:S02]  /*9dca0*/  LDCU UR12, c[0x0][0x398] ;  /* 0x00007300ff0c77ac */ /* 0x000e640008000800 */
[----:B------:R-:W-:Y:S01]  /*9dcb0*/  VIADD R5, R4, UR8 ;  /* 0x0000000804057c36 */ /* 0x000fe20008000000 */
[----:B------:R0:W-:Y:S01]  /*9dcc0*/  STL [R1+0x4cc], R4 ;  /* 0x0004cc0401007387 */ /* 0x0001e20000100800 */
[----:B------:R-:W-:Y:S01]  /*9dcd0*/  LOP3.LUT R2, R2, 0xffff, RZ, 0xc0, !PT ;  /* 0x0000ffff02027812 */ /* 0x000fe200078ec0ff */
[----:B------:R-:W0:Y:S02]  /*9dce0*/  LDCU UR8, c[0x0][0x398] ;  /* 0x00007300ff0877ac */ /* 0x000e240008000800 */
[----:B------:R-:W-:Y:S04]  /*9dcf0*/  STL [R1+0x304], R3 ;  /* 0x0003040301007387 */ /* 0x000fe80000100800 */
[----:B------:R0:W-:Y:S04]  /*9dd00*/  STL [R1+0x220], R0 ;  /* 0x0002200001007387 */ /* 0x0001e80000100800 */
[----:B------:R0:W-:Y:S02]  /*9dd10*/  STL [R1+0x4dc], R5 ;  /* 0x0004dc0501007387 */ /* 0x0001e40000100800 */
[----:B0-----:R-:W-:-:S02]  /*9dd20*/  SHF.R.U32.HI R4, RZ, 0x8, R54 ;  /* 0x00000008ff047819 */ /* 0x001fc40000011636 */
[----:B------:R-:W3:Y:S01]  /*9dd30*/  LDL.LU R54, [R1+0x2b8] ;  /* 0x0002b80001367983 */ /* 0x000ee20000300800 */
[----:B------:R-:W-:-:S03]  /*9dd40*/  SHF.R.U32.HI R0, RZ, 0x8, R55 ;  /* 0x00000008ff007819 */ /* 0x000fc60000011637 */
[----:B------:R-:W3:Y:S01]  /*9dd50*/  LDL.LU R55, [R1+0x12c] ;  /* 0x00012c0001377983 */ /* 0x000ee20000300800 */
[----:B------:R-:W-:Y:S02]  /*9dd60*/  SHF.R.U32.HI R3, RZ, 0x8, R52 ;  /* 0x00000008ff037819 */ /* 0x000fe40000011634 */
[----:B------:R-:W-:Y:S01]  /*9dd70*/  LOP3.LUT R4, R4, 0xffff, RZ, 0xc0, !PT ;  /* 0x0000ffff04047812 */ /* 0x000fe200078ec0ff */
[----:B------:R-:W3:Y:S01]  /*9dd80*/  LDL.LU R18, [R1+0x2d8] ;  /* 0x0002d80001127983 */ /* 0x000ee20000300800 */
[----:B------:R-:W-:Y:S01]  /*9dd90*/  LOP3.LUT R0, R0, 0xffff, RZ, 0xc0, !PT ;  /* 0x0000ffff00007812 */ /* 0x000fe200078ec0ff */
[----:B------:R-:W-:Y:S01]  /*9dda0*/  VIADD R5, R5, UR47 ;  /* 0x0000002f05057c36 */ /* 0x000fe20008000000 */
[----:B------:R-:W-:Y:S01]  /*9ddb0*/  LOP3.LUT R3, R3, 0xffff, RZ, 0xc0, !PT ;  /* 0x0000ffff03037812 */ /* 0x000fe200078ec0ff */
[----:B------:R-:W3:Y:S01]  /*9ddc0*/  LDL.LU R39, [R1+0x2cc] ;  /* 0x0002cc0001277983 */ /* 0x000ee20000300800 */
[----:B------:R-:W-:Y:S01]  /*9ddd0*/  PRMT R4, R4, 0x3340, R0 ;  /* 0x0000334004047816 */ /* 0x000fe20000000000 */
[----:B------:R-:W0:Y:S01]  /*9dde0*/  LDCU UR47, c[0x0][0x398] ;  /* 0x00007300ff2f77ac */ /* 0x000e220008000800 */
[----:B------:R-:W-:Y:S01]  /*9ddf0*/  PRMT R0, R3, 0x3340, R2 ;  /* 0x0000334003007816 */ /* 0x000fe20000000002 */
[----:B------:R-:W-:Y:S04]  /*9de00*/  STL [R1+0x4f0], R5 ;  /* 0x0004f00501007387 */ /* 0x000fe80000100800 */
[----:B------:R1:W-:Y:S04]  /*9de10*/  STL [R1+0x300], R4 ;  /* 0x0003000401007387 */ /* 0x0003e80000100800 */
[----:B------:R4:W-:Y:S04]  /*9de20*/  STL [R1+0x2fc], R0 ;  /* 0x0002fc0001007387 */ /* 0x0009e80000100800 */
[----:B------:R-:W3:Y:S01]  /*9de30*/  LDL.LU R40, [R1+0x210] ;  /* 0x0002100001287983 */ /* 0x000ee20000300800 */
[----:B-1----:R-:W-:Y:S01]  /*9de40*/  VIADD R4, R5, UR48 ;  /* 0x0000003005047c36 */ /* 0x002fe20008000000 */
[----:B------:R-:W1:Y:S04]  /*9de50*/  LDCU UR48, c[0x0][0x398] ;  /* 0x00007300ff3077ac */ /* 0x000e680008000800 */
[----:B------:R-:W-:Y:S04]  /*9de60*/  STL [R1+0x500], R4 ;  /* 0x0005000401007387 */ /* 0x000fe80000100800 */
[----:B------:R-:W3:Y:S01]  /*9de70*/  LDL.LU R31, [R1+0x2dc] ;  /* 0x0002dc00011f7983 */ /* 0x000ee20000300800 */
[----:B----4-:R-:W-:-:S03]  /*9de80*/  SHF.R.U32.HI R0, RZ, 0x8, R56 ;  /* 0x00000008ff007819 */ /* 0x010fc60000011638 */
[----:B------:R-:W4:Y:S01]  /*9de90*/  LDL.LU R56, [R1+0x128] ;  /* 0x0001280001387983 */ /* 0x000f220000300800 */
[----:B--2---:R-:W-:Y:S01]  /*9dea0*/  SHF.R.U32.HI R2, RZ, 0x8, R30 ;  /* 0x00000008ff027819 */ /* 0x004fe2000001161e */
[----:B------:R-:W-:Y:S01]  /*9deb0*/  VIADD R3, R4, UR17 ;  /* 0x0000001104037c36 */ /* 0x000fe20008000000 */
[----:B------:R-:W-:Y:S01]  /*9dec0*/  LOP3.LUT R0, R0, 0xffff, RZ, 0xc0, !PT ;  /* 0x0000ffff00007812 */ /* 0x000fe200078ec0ff */
[----:B------:R-:W2:Y:S01]  /*9ded0*/  LDCU UR17, c[0x0][0x398] ;  /* 0x00007300ff1177ac */ /* 0x000ea20008000800 */
[----:B------:R-:W-:Y:S02]  /*9dee0*/  LOP3.LUT R2, R2, 0xffff, RZ, 0xc0, !PT ;  /* 0x0000ffff02027812 */ /* 0x000fe400078ec0ff */
[----:B------:R0:W-:Y:S01]  /*9def0*/  STL [R1+0x514], R3 ;  /* 0x0005140301007387 */ /* 0x0001e20000100800 */
[--C-:B------:R-:W-:Y:S02]  /*9df00*/  PRMT R0, R0, 0x3340, R1.reuse ;  /* 0x0000334000007816 */ /* 0x100fe40000000001 */
[----:B------:R-:W-:Y:S01]  /*9df10*/  PRMT R2, R2, 0x3340, R1 ;  /* 0x0000334002027816 */ /* 0x000fe20000000001 */
[----:B0-----:R-:W-:Y:S01]  /*9df20*/  VIADD R3, R3, UR38 ;  /* 0x0000002603037c36 */ /* 0x001fe20008000000 */
[----:B------:R-:W0:Y:S03]  /*9df30*/  LDCU UR38, c[0x0][0x398] ;  /* 0x00007300ff2677ac */ /* 0x000e260008000800 */
[----:B------:R-:W-:Y:S01]  /*9df40*/  VIADD R5, R3, UR39 ;  /* 0x0000002703057c36 */ /* 0x000fe20008000000 */
[----:B------:R3:W-:Y:S01]  /*9df50*/  STL [R1+0x520], R3 ;  /* 0x0005200301007387 */ /* 0x0007e20000100800 */
[----:B------:R-:W0:Y:S03]  /*9df60*/  LDCU UR39, c[0x0][0x398] ;  /* 0x00007300ff2777ac */ /* 0x000e260008000800 */
[----:B------:R-:W-:Y:S04]  /*9df70*/  STL [R1+0x21c], R2 ;  /* 0x00021c0201007387 */ /* 0x000fe80000100800 */
[----:B------:R0:W-:Y:S04]  /*9df80*/  STL [R1+0x218], R0 ;  /* 0x0002180001007387 */ /* 0x0001e80000100800 */
[----:B------:R-:W2:Y:S04]  /*9df90*/  LDL.LU R30, [R1+0x2d4] ;  /* 0x0002d400011e7983 */ /* 0x000ea80000300800 */
[----:B------:R0:W-:Y:S01]  /*9dfa0*/  STL [R1+0x524], R5 ;  /* 0x0005240501007387 */ /* 0x0001e20000100800 */
[----:B---3--:R-:W-:-:S03]  /*9dfb0*/  SHF.R.U32.HI R3, RZ, 0x8, R54 ;  /* 0x00000008ff037819 */ /* 0x008fc60000011636 */
[----:B------:R-:W3:Y:S01]  /*9dfc0*/  LDL.LU R54, [R1+0x144] ;  /* 0x0001440001367983 */ /* 0x000ee20000300800 */
[----:B------:R-:W-:-:S03]  /*9dfd0*/  SHF.R.U32.HI R4, RZ, 0x8, R55 ;  /* 0x00000008ff047819 */ /* 0x000fc60000011637 */
[----:B------:R-:W3:Y:S01]  /*9dfe0*/  LDL.LU R55, [R1+0x25c] ;  /* 0x00025c0001377983 */ /* 0x000ee20000300800 */
[----:B0-----:R-:W-:Y:S02]  /*9dff0*/  SHF.R.U32.HI R0, RZ, 0x8, R18 ;  /* 0x00000008ff007819 */ /* 0x001fe40000011612 */
[----:B------:R-:W-:Y:S02]  /*9e000*/  SHF.R.U32.HI R2, RZ, 0x8, R39 ;  /* 0x00000008ff027819 */ /* 0x000fe40000011627 */
[----:B------:R-:W-:Y:S02]  /*9e010*/  LOP3.LUT R3, R3, 0xffff, RZ, 0xc0, !PT ;  /* 0x0000ffff03037812 */ /* 0x000fe400078ec0ff */
[----:B------:R-:W-:Y:S01]  /*9e020*/  LOP3.LUT R4, R4, 0xffff, RZ, 0xc0, !PT ;  /* 0x0000ffff04047812 */ /* 0x000fe200078ec0ff */
[----:B------:R-:W-:Y:S01]  /*9e030*/  VIADD R5, R5, UR21 ;  /* 0x0000001505057c36 */ /* 0x000fe20008000000 */
[----:B------:R-:W-:Y:S01]  /*9e040*/  LOP3.LUT R0, R0, 0xffff, RZ, 0xc0, !PT ;  /* 0x0000ffff00007812 */ /* 0x000fe200078ec0ff */
[----:B------:R-:W0:Y:S01]  /*9e050*/  LDCU UR21, c[0x0][0x398] ;  /* 0x00007300ff1577ac */ /* 0x000e220008000800 */
[----:B------:R-:W-:-:S02]  /*9e060*/  LOP3.LUT R2, R2, 0xffff, RZ, 0xc0, !PT ;  /* 0x0000ffff02027812 */ /* 0x000fc400078ec0ff */
[----:B------:R-:W-:Y:S01]  /*9e070*/  PRMT R3, R3, 0x3340, R4 ;  /* 0x0000334003037816 */ /* 0x000fe20000000004 */
[----:B------:R-:W-:Y:S01]  /*9e080*/  VIADD R4, R5, UR34 ;  /* 0x0000002205047c36 */ /* 0x000fe20008000000 */
[----:B------:R-:W-:Y:S01]  /*9e090*/  PRMT R0, R0, 0x3340, R2 ;  /* 0x0000334000007816 */ /* 0x000fe20000000002 */
[----:B------:R-:W-:Y:S01]  /*9e0a0*/  STL [R1+0x52c], R5 ;  /* 0x00052c0501007387 */ /* 0x000fe20000100800 */
[----:B------:R-:W0:Y:S03]  /*9e0b0*/  LDCU UR34, c[0x0][0x398] ;  /* 0x00007300ff2277ac */ /* 0x000e260008000800 */
[----:B------:R-:W-:Y:S04]  /*9e0c0*/  STL [R1+0x360], R3 ;  /* 0x0003600301007387 */ /* 0x000fe80000100800 */
[----:B------:R-:W-:Y:S04]  /*9e0d0*/  STL [R1+0x2f4], R0 ;  /* 0x0002f40001007387 */ /* 0x000fe80000100800 */
[----:B------:R0:W-:Y:S01]  /*9e0e0*/  STL [R1+0x534], R4 ;  /* 0x0005340401007387 */ /* 0x0001e20000100800 */
[----:B----4-:R-:W-:-:S03]  /*9e0f0*/  SHF.R.U32.HI R2, RZ, 0x8, R56 ;  /* 0x00000008ff027819 */ /* 0x010fc60000011638 */
[----:B------:R-:W4:Y:S01]  /*9e100*/  LDL.LU R56, [R1+0x2f8] ;  /* 0x0002f80001387983 */ /* 0x000f220000300800 */
[----:B0-----:R-:W-:Y:S01]  /*9e110*/  VIADD R4, R4, UR35 ;  /* 0x0000002304047c36 */ /* 0x001fe20008000000 */
[----:B------:R-:W-:Y:S01]  /*9e120*/  SHF.R.U32.HI R0, RZ, 0x8, R31 ;  /* 0x00000008ff007819 */ /* 0x000fe2000001161f */
[----:B------:R-:W0:Y:S01]  /*9e130*/  LDCU UR35, c[0x0][0x398] ;  /* 0x00007300ff2377ac */ /* 0x000e220008000800 */
[----:B------:R-:W-:Y:S02]  /*9e140*/  SHF.R.U32.HI R3, RZ, 0x8, R40 ;  /* 0x00000008ff037819 */ /* 0x000fe40000011628 */
[----:B------:R1:W-:Y:S01]  /*9e150*/  STL [R1+0x53c], R4 ;  /* 0x00053c0401007387 */ /* 0x0003e20000100800 */
[----:B------:R-:W-:Y:S02]  /*9e160*/  LOP3.LUT R0, R0, 0xffff, RZ, 0xc0, !PT ;  /* 0x0000ffff00007812 */ /* 0x000fe400078ec0ff */
[----:B------:R-:W-:Y:S02]  /*9e170*/  LOP3.LUT R3, R3, 0xffff, RZ, 0xc0, !PT ;  /* 0x0000ffff03037812 */ /* 0x000fe400078ec0ff */
[----:B------:R-:W-:Y:S01]  /*9e180*/  LOP3.LUT R2, R2, 0xffff, RZ, 0xc0, !PT ;  /* 0x0000ffff02027812 */ /* 0x000fe200078ec0ff */
[----:B-1----:R-:W-:Y:S01]  /*9e190*/  VIADD R4, R4, UR28 ;  /* 0x0000001c04047c36 */ /* 0x002fe20008000000 */
[----:B------:R-:W-:Y:S01]  /*9e1a0*/  PRMT R5, R0, 0x3340, R1 ;  /* 0x0000334000057816 */ /* 0x000fe20000000001 */
[----:B------:R-:W1:Y:S01]  /*9e1b0*/  LDCU UR28, c[0x0][0x398] ;  /* 0x00007300ff1c77ac */ /* 0x000e620008000800 */
[----:B------:R-:W-:-:S02]  /*9e1c0*/  PRMT R0, R3, 0x3340, R2 ;  /* 0x0000334003007816 */ /* 0x000fc40000000002 */
[----:B------:R0:W-:Y:S04]  /*9e1d0*/  STL [R1+0x540], R4 ;  /* 0x0005400401007387 */ /* 0x0001e80000100800 */
[----:B------:R-:W-:Y:S01]  /*9e1e0*/  STL [R1+0x210], R5 ;  /* 0x0002100501007387 */ /* 0x000fe20000100800 */
[----:B0-----:R-:W-:-:S03]  /*9e1f0*/  VIADD R4, R4, UR36 ;  /* 0x0000002404047c36 */ /* 0x001fc60008000000 */
[----:B------:R2:W-:Y:S01]  /*9e200*/  STL [R1+0x2f0], R0 ;  /* 0x0002f00001007387 */ /* 0x0005e20000100800 */
[----:B------:R-:W0:Y:S03]  /*9e210*/  LDCU UR36, c[0x0][0x398] ;  /* 0x00007300ff2477ac */ /* 0x000e260008000800 */
[----:B------:R1:W-:Y:S04]  /*9e220*/  STL [R1+0x544], R4 ;  /* 0x0005440401007387 */ /* 0x0003e80000100800 */
[----:B------:R-:W4:Y:S04]  /*9e230*/  LDL.LU R39, [R1+0x268] ;  /* 0x0002680001277983 */ /* 0x000f280000300800 */
[----:B------:R-:W4:Y:S04]  /*9e240*/  LDL.LU R40, [R1+0x318] ;  /* 0x0003180001287983 */ /* 0x000f280000300800 */
[----:B------:R-:W4:Y:S01]  /*9e250*/  LDL.LU R31, [R1+0x310] ;  /* 0x00031000011f7983 */ /* 0x000f220000300800 */
[----:B--2---:R-:W-:Y:S01]  /*9e260*/  SHF.R.U32.HI R0, RZ, 0x8, R30 ;  /* 0x00000008ff007819 */ /* 0x004fe2000001161e */
[----:B-1----:R-:W-:Y:S01]  /*9e270*/  VIADD R4, R4, UR37 ;  /* 0x0000002504047c36 */ /* 0x002fe20008000000 */
[----:B---3--:R-:W-:Y:S01]  /*9e280*/  SHF.R.U32.HI R3, RZ, 0x8, R54 ;  /* 0x00000008ff037819 */ /* 0x008fe20000011636 */
[----:B------:R-:W2:Y:S01]  /*9e290*/  LDL.LU R30, [R1+0x260] ;  /* 0x00026000011e7983 */ /* 0x000ea20000300800 */
[----:B------:R-:W-:Y:S01]  /*9e2a0*/  LOP3.LUT R0, R0, 0xffff, RZ, 0xc0, !PT ;  /* 0x0000ffff00007812 */ /* 0x000fe200078ec0ff */
[----:B------:R-:W1:Y:S01]  /*9e2b0*/  LDCU UR37, c[0x0][0x398] ;  /* 0x00007300ff2577ac */ /* 0x000e620008000800 */
[----:B------:R-:W-:-:S02]  /*9e2c0*/  SHF.R.U32.HI R2, RZ, 0x8, R55 ;  /* 0x00000008ff027819 */ /* 0x000fc40000011637 */
[----:B------:R-:W-:Y:S01]  /*9e2d0*/  LOP3.LUT R3, R3, 0xffff, RZ, 0xc0, !PT ;  /* 0x0000ffff03037812 */ /* 0x000fe200078ec0ff */
[----:B------:R3:W-:Y:S01]  /*9e2e0*/  STL [R1+0x550], R4 ;  /* 0x0005500401007387 */ /* 0x0007e20000100800 */
[----:B------:R-:W-:Y:S02]  /*9e2f0*/  LOP3.LUT R2, R2, 0xffff, RZ, 0xc0, !PT ;  /* 0x0000ffff02027812 */ /* 0x000fe400078ec0ff */
[----:B------:R-:W-:Y:S02]  /*9e300*/  PRMT R3, R0, 0x3340, R3 ;  /* 0x0000334000037816 */ /* 0x000fe40000000003 */
[----:B------:R-:W-:Y:S01]  /*9e310*/  PRMT R0, R2, 0x3340, R1 ;  /* 0x0000334002007816 */ /* 0x000fe20000000001 */
[----:B---3--:R-:W-:Y:S01]  /*9e320*/  VIADD R4, R4, UR45 ;  /* 0x0000002d04047c36 */ /* 0x008fe20008000000 */
[----:B------:R-:W3:Y:S04]  /*9e330*/  LDCU UR45, c[0x0][0x398] ;  /* 0x00007300ff2d77ac */ /* 0x000ee80008000800 */
[----:B------:R-:W-:Y:S04]  /*9e340*/  STL [R1+0x554], R4 ;  /* 0x0005540401007387 */ /* 0x000fe80000100800 */
[----:B------:R0:W-:Y:S04]  /*9e350*/  STL [R1+0x2e8], R3 ;  /* 0x0002e80301007387 */ /* 0x0001e80000100800 */
[----:B------:R-:W3:Y:S04]  /*9e360*/  LDL.LU R54, [R1+0x274] ;  /* 0x0002740001367983 */ /* 0x000ee80000300800 */
[----:B------:R4:W-:Y:S04]  /*9e370*/  STL [R1+0x20c], R0 ;  /* 0x00020c0001007387 */ /* 0x0009e80000100800 */
[----:B------:R-:W3:Y:S01]  /*9e380*/  LDL.LU R55, [R1+0x31c] ;  /* 0x00031c0001377983 */ /* 0x000ee20000300800 */
[----:B0-----:R-:W-:Y:S01]  /*9e390*/  VIADD R3, R4, UR75 ;  /* 0x0000004b04037c36 */ /* 0x001fe20008000000 */
[----:B------:R-:W0:Y:S03]  /*9e3a0*/  LDCU UR75, c[0x0][0x398] ;  /* 0x00007300ff4b77ac */ /* 0x000e260008000800 */
[----:B------:R-:W-:Y:S01]  /*9e3b0*/  VIADD R2, R3, UR76 ;  /* 0x0000004c03027c36 */ /* 0x000fe20008000000 */
[----:B------:R-:W-:Y:S01]  /*9e3c0*/  STL [R1+0x558], R3 ;  /* 0x0005580301007387 */ /* 0x000fe20000100800 */
[----:B------:R-:W0:Y:S03]  /*9e3d0*/  LDCU UR76, c[0x0][0x398] ;  /* 0x00007300ff4c77ac */ /* 0x000e260008000800 */
[----:B------:R0:W-:Y:S01]  /*9e3e0*/  STL [R1+0x55c], R2 ;  /* 0x00055c0201007387 */ /* 0x0001e20000100800 */
[----:B----4-:R-:W-:-:S03]  /*9e3f0*/  SHF.R.U32.HI R0, RZ, 0x8, R56 ;  /* 0x00000008ff007819 */ /* 0x010fc60000011638 */
[----:B------:R-:W4:Y:S01]  /*9e400*/  LDL.LU R56, [R1+0x314] ;  /* 0x0003140001387983 */ /* 0x000f220000300800 */
[----:B------:R-:W-:Y:S01]  /*9e410*/  LOP3.LUT R0, R0, 0xffff, RZ, 0xc0, !PT ;  /* 0x0000ffff00007812 */ /* 0x000fe200078ec0ff */
[----:B0-----:R-:W-:Y:S01]  /*9e420*/  VIADD R2, R2, UR4 ;  /* 0x0000000402027c36 */ /* 0x001fe20008000000 */
[----:B------:R-:W0:Y:S02]  /*9e430*/  LDCU.64 UR4, c[0x0][0x398] ;  /* 0x00007300ff0477ac */ /* 0x000e240008000a00 */
[----:B------:R-:W-:Y:S02]  /*9e440*/  PRMT R3, R0, 0x3340, R1 ;  /* 0x0000334000037816 */ /* 0x000fe40000000001 */
[----:B------:R-:W-:-:S03]  /*9e450*/  PRMT R0, R6, 0x3340, R7 ;  /* 0x0000334006007816 */ /* 0x000fc60000000007 */
[----:B------:R0:W-:Y:S01]  /*9e460*/  STL [R1+0x208], R3 ;  /* 0x0002080301007387 */ /* 0x0001e20000100800 */
[----:B------:R-:W-:Y:S01]  /*9e470*/  VIADD R5, R2, UR55 ;  /* 0x0000003702057c36 */ /* 0x000fe20008000000 */
[----:B------:R-:W-:Y:S02]  /*9e480*/  SHF.R.U32.HI R4, RZ, 0x8, R40 ;  /* 0x00000008ff047819 */ /* 0x000fe40000011628 */
[----:B------:R-:W-:Y:S01]  /*9e490*/  STL [R1+0x560], R2 ;  /* 0x0005600201007387 */ /* 0x000fe20000100800 */
[----:B0-----:R-:W-:Y:S01]  /*9e4a0*/  SHF.R.U32.HI R3, RZ, 0x8, R39 ;  /* 0x00000008ff037819 */ /* 0x001fe20000011627 */
[----:B------:R-:W0:Y:S02]  /*9e4b0*/  LDCU UR55, c[0x0][0x398] ;  /* 0x00007300ff3777ac */ /* 0x000e240008000800 */
[----:B------:R1:W-:Y:S01]  /*9e4c0*/  STL [R1+0x350], R0 ;  /* 0x0003500001007387 */ /* 0x0003e20000100800 */
[----:B------:R-:W-:-:S03]  /*9e4d0*/  LOP3.LUT R4, R4, 0xffff, RZ, 0xc0, !PT ;  /* 0x0000ffff04047812 */ /* 0x000fc600078ec0ff */
[----:B------:R0:W-:Y:S01]  /*9e4e0*/  STL [R1+0x564], R5 ;  /* 0x0005640501007387 */ /* 0x0001e20000100800 */
[----:B-1----:R-:W-:Y:S02]  /*9e4f0*/  SHF.R.U32.HI R0, RZ, 0x8, R31 ;  /* 0x00000008ff007819 */ /* 0x002fe4000001161f */
[----:B--2---:R-:W-:Y:S02]  /*9e500*/  SHF.R.U32.HI R2, RZ, 0x8, R30 ;  /* 0x00000008ff027819 */ /* 0x004fe4000001161e */
[----:B------:R-:W-:Y:S01]  /*9e510*/  LOP3.LUT R0, R0, 0xffff, RZ, 0xc0, !PT ;  /* 0x0000ffff00007812 */ /* 0x000fe200078ec0ff */
[----:B0-----:R-:W-:Y:S01]  /*9e520*/  VIADD R5, R5, UR56 ;  /* 0x0000003805057c36 */ /* 0x001fe20008000000 */
[----:B------:R-:W-:Y:S01]  /*9e530*/  LOP3.LUT R3, R3, 0xffff, RZ, 0xc0, !PT ;  /* 0x0000ffff03037812 */ /* 0x000fe200078ec0ff */
[----:B------:R-:W0:Y:S01]  /*9e540*/  LDCU UR56, c[0x0][0x398] ;  /* 0x00007300ff3877ac */ /* 0x000e220008000800 */
[----:B------:R-:W-:Y:S02]  /*9e550*/  PRMT R4, R4, 0x3340, R0 ;  /* 0x0000334004047816 */ /* 0x000fe40000000000 */
[----:B------:R-:W-:Y:S01]  /*9e560*/  LOP3.LUT R2, R2, 0xffff, RZ, 0xc0, !PT ;  /* 0x0000ffff02027812 */ /* 0x000fe200078ec0ff */
[----:B------:R-:W-:Y:S03]  /*9e570*/  STL [R1+0x568], R5 ;  /* 0x0005680501007387 */ /* 0x000fe60000100800 */
[----:B------:R-:W-:Y:S01]  /*9e580*/  PRMT R0, R3, 0x3340, R2 ;  /* 0x0000334003007816 */ /* 0x000fe20000000002 */
[----:B------:R1:W-:Y:S04]  /*9e590*/  STL [R1+0x2e4], R4 ;  /* 0x0002e40401007387 */ /* 0x0003e80000100800 */
[----:B------:R2:W-:Y:S01]  /*9e5a0*/  STL [R1+0x2e0], R0 ;  /* 0x0002e00001007387 */ /* 0x0005e20000100800 */
[----:B-1----:R-:W-:Y:S01]  /*9e5b0*/  VIADD R4, R5, UR57 ;  /* 0x0000003905047c36 */ /* 0x002fe20008000000 */
[----:B---3--:R-:W-:Y:S01]  /*9e5c0*/  SHF.R.U32.HI R2, RZ, 0x8, R54 ;  /* 0x00000008ff027819 */ /* 0x008fe20000011636 */
[----:B------:R-:W1:Y:S02]  /*9e5d0*/  LDCU UR57, c[0x0][0x398] ;  /* 0x00007300ff3977ac */ /* 0x000e640008000800 */
[----:B------:R-:W-:Y:S01]  /*9e5e0*/  VIADD R3, R4, UR58 ;  /* 0x0000003a04037c36 */ /* 0x000fe20008000000 */
[----:B------:R-:W-:Y:S01]  /*9e5f0*/  STL [R1+0x56c], R4 ;  /* 0x00056c0401007387 */ /* 0x000fe20000100800 */
[----:B--2---:R-:W-:Y:S01]  /*9e600*/  SHF.R.U32.HI R0, RZ, 0x8, R55 ;  /* 0x00000008ff007819 */ /* 0x004fe20000011637 */
[----:B------:R-:W2:Y:S02]  /*9e610*/  LDCU UR58, c[0x0][0x398] ;  /* 0x00007300ff3a77ac */ /* 0x000ea40008000800 */
[----:B------:R-:W3:Y:S01]  /*9e620*/  LDL.LU R54, [R1+0x27c] ;  /* 0x00027c0001367983 */ /* 0x000ee20000300800 */
[----:B------:R-:W-:-:S02]  /*9e630*/  LOP3.LUT R2, R2, 0xffff, RZ, 0xc0, !PT ;  /* 0x0000ffff02027812 */ /* 0x000fc400078ec0ff */
[----:B------:R-:W-:Y:S01]  /*9e640*/  LOP3.LUT R0, R0, 0xffff, RZ, 0xc0, !PT ;  /* 0x0000ffff00007812 */ /* 0x000fe200078ec0ff */
[----:B------:R0:W-:Y:S01]  /*9e650*/  STL [R1+0x578], R3 ;  /* 0x0005780301007387 */ /* 0x0001e20000100800 */
[--C-:B------:R-:W-:Y:S02]  /*9e660*/  PRMT R2, R2, 0x3340, R1.reuse ;  /* 0x0000334002027816 */ /* 0x100fe40000000001 */
[----:B------:R-:W-:Y:S01]  /*9e670*/  PRMT R0, R0, 0x3340, R1 ;  /* 0x0000334000007816 */ /* 0x000fe20000000001 */
[----:B0-----:R-:W-:Y:S01]  /*9e680*/  VIADD R3, R3, UR59 ;  /* 0x0000003b03037c36 */ /* 0x001fe20008000000 */
[----:B------:R-:W-:Y:S01]  /*9e690*/  SHF.R.S32.HI R7, RZ, 0x1f, R9 ;  /* 0x0000001fff077819 */ /* 0x000fe20000011409 */
[----:B------:R-:W0:Y:S03]  /*9e6a0*/  LDCU UR59, c[0x0][0x398] ;  /* 0x00007300ff3b77ac */ /* 0x000e260008000800 */
[----:B------:R1:W-:Y:S04]  /*9e6b0*/  STL [R1+0x57c], R3 ;  /* 0x00057c0301007387 */ /* 0x0003e80000100800 */
[----:B------:R4:W-:Y:S01]  /*9e6c0*/  STL [R1+0x1fc], R2 ;  /* 0x0001fc0201007387 */ /* 0x0009e20000100800 */
[----:B-1----:R-:W-:-:S03]  /*9e6d0*/  VIADD R3, R3, UR60 ;  /* 0x0000003c03037c36 */ /* 0x002fc60008000000 */
[----:B------:R1:W-:Y:S01]  /*9e6e0*/  STL [R1+0x1f8], R0 ;  /* 0x0001f80001007387 */ /* 0x0003e20000100800 */
[----:B------:R-:W0:Y:S03]  /*9e6f0*/  LDCU UR60, c[0x0][0x398] ;  /* 0x00007300ff3c77ac */ /* 0x000e260008000800 */
[----:B------:R-:W2:Y:S04]  /*9e700*/  LDL.LU R55, [R1+0x370] ;  /* 0x0003700001377983 */ /* 0x000ea80000300800 */
[----:B------:R0:W-:Y:S04]  /*9e710*/  STL [R1+0x580], R3 ;  /* 0x0005800301007387 */ /* 0x0001e80000100800 */
[----:B------:R-:W2:Y:S04]  /*9e720*/  LDL.LU R18, [R1+0x34c] ;  /* 0x00034c0001127983 */ /* 0x000ea80000300800 */
[----:B------:R-:W2:Y:S04]  /*9e730*/  LDL.LU R39, [R1+0x338] ;  /* 0x0003380001277983 */ /* 0x000ea80000300800 */
[----:B------:R-:W2:Y:S01]  /*9e740*/  LDL.LU R40, [R1+0x320] ;  /* 0x0003200001287983 */ /* 0x000ea20000300800 */
[----:B----4-:R-:W-:-:S03]  /*9e750*/  SHF.R.U32.HI R2, RZ, 0x8, R56 ;  /* 0x00000008ff027819 */ /* 0x010fc60000011638 */
[----:B------:R-:W4:Y:S01]  /*9e760*/  LDL.LU R56, [R1+0x158] ;  /* 0x0001580001387983 */ /* 0x000f220000300800 */
[----:B-1----:R-:W-:Y:S02]  /*9e770*/  SHF.R.U32.HI R0, RZ, 0x8, R61 ;  /* 0x00000008ff007819 */ /* 0x002fe4000001163d */
[----:B------:R-:W-:Y:S02]  /*9e780*/  LOP3.LUT R2, R2, 0xffff, RZ, 0xc0, !PT ;  /* 0x0000ffff02027812 */ /* 0x000fe400078ec0ff */
[----:B------:R-:W-:Y:S01]  /*9e790*/  LOP3.LUT R0, R0, 0xffff, RZ, 0xc0, !PT ;  /* 0x0000ffff00007812 */ /* 0x000fe200078ec0ff */
[----:B0-----:R-:W-:Y:S01]  /*9e7a0*/  VIADD R3, R3, UR61 ;  /* 0x0000003d03037c36 */ /* 0x001fe20008000000 */
[----:B------:R-:W0:Y:S02]  /*9e7b0*/  LDCU UR61, c[0x0][0x398] ;  /* 0x00007300ff3d77ac */ /* 0x000e240008000800 */
[----:B------:R-:W-:-:S05]  /*9e7c0*/  PRMT R0, R2, 0x3340, R0 ;  /* 0x0000334002007816 */ /* 0x000fca0000000000 */
[----:B------:R1:W-:Y:S04]  /*9e7d0*/  STL [R1+0x2dc], R0 ;  /* 0x0002dc0001007387 */ /* 0x0003e80000100800 */
[----:B------:R0:W-:Y:S01]  /*9e7e0*/  STL [R1+0x584], R3 ;  /* 0x0005840301007387 */ /* 0x0001e20000100800 */
[----:B------:R-:W-:-:S03]  /*9e7f0*/  SHF.R.U32.HI R2, RZ, 0x8, R14 ;  /* 0x00000008ff027819 */ /* 0x000fc6000001160e */
[----:B------:R-:W4:Y:S01]  /*9e800*/  LDL.LU R31, [R1+0x330] ;  /* 0x00033000011f7983 */ /* 0x000f220000300800 */
[----:B-1----:R-:W-:Y:S01]  /*9e810*/  PRMT R0, R12, 0x3340, R13 ;  /* 0x000033400c007816 */ /* 0x002fe2000000000d */
[----:B0-----:R-:W-:-:S04]  /*9e820*/  VIADD R3, R3, UR62 ;  /* 0x0000003e03037c36 */ /* 0x001fc80008000000 */
[----:B------:R-:W-:Y:S01]  /*9e830*/  STL [R1+0x2d8], R0 ;  /* 0x0002d80001007387 */ /* 0x000fe20000100800 */
[----:B------:R-:W-:Y:S01]  /*9e840*/  LOP3.LUT R2, R2, 0xffff, RZ, 0xc0, !PT ;  /* 0x0000ffff02027812 */ /* 0x000fe200078ec0ff */
[----:B------:R-:W0:Y:S02]  /*9e850*/  LDCU UR62, c[0x0][0x398] ;  /* 0x00007300ff3e77ac */ /* 0x000e240008000800 */
[----:B------:R-:W4:Y:S04]  /*9e860*/  LDL.LU R30, [R1+0x178] ;  /* 0x00017800011e7983 */ /* 0x000f280000300800 */
[----:B------:R1:W-:Y:S01]  /*9e870*/  STL [R1+0x588], R3 ;  /* 0x0005880301007387 */ /* 0x0003e20000100800 */
[----:B------:R-:W-:Y:S01]  /*9e880*/  PRMT R2, R2, 0x3340, R1 ;  /* 0x0000334002027816 */ /* 0x000fe20000000001 */
[----:B-1----:R-:W-:Y:S01]  /*9e890*/  VIADD R3, R3, UR63 ;  /* 0x0000003f03037c36 */ /* 0x002fe20008000000 */
[----:B------:R-:W1:Y:S04]  /*9e8a0*/  LDCU UR63, c[0x0][0x398] ;  /* 0x00007300ff3f77ac */ /* 0x000e680008000800 */
[----:B------:R0:W-:Y:S02]  /*9e8b0*/  STL [R1+0x58c], R3 ;  /* 0x00058c0301007387 */ /* 0x0001e40000100800 */
[----:B0-----:R-:W-:Y:S01]  /*9e8c0*/  VIADD R3, R3, UR64 ;  /* 0x0000004003037c36 */ /* 0x001fe20008000000 */
[----:B------:R-:W0:Y:S03]  /*9e8d0*/  LDCU UR64, c[0x0][0x398] ;  /* 0x00007300ff4077ac */ /* 0x000e260008000800 */
[----:B------:R-:W-:Y:S01]  /*9e8e0*/  VIADD R4, R3, UR65 ;  /* 0x0000004103047c36 */ /* 0x000fe20008000000 */
[----:B------:R-:W-:Y:S01]  /*9e8f0*/  STL [R1+0x590], R3 ;  /* 0x0005900301007387 */ /* 0x000fe20000100800 */
[----:B------:R-:W0:Y:S03]  /*9e900*/  LDCU UR65, c[0x0][0x398] ;  /* 0x00007300ff4177ac */ /* 0x000e260008000800 */
[----:B------:R-:W-:Y:S01]  /*9e910*/  STL [R1+0x1f0], R2 ;  /* 0x0001f00201007387 */ /* 0x000fe20000100800 */
[----:B---3--:R-:W-:-:S04]  /*9e920*/  SHF.R.U32.HI R0, RZ, 0x8, R54 ;  /* 0x00000008ff007819 */ /* 0x008fc80000011636 */
[----:B------:R-:W-:-:S04]  /*9e930*/  LOP3.LUT R0, R0, 0xffff, RZ, 0xc0, !PT ;  /* 0x0000ffff00007812 */ /* 0x000fc800078ec0ff */
[----:B------:R-:W-:-:S05]  /*9e940*/  PRMT R0, R0, 0x3340, R1 ;  /* 0x0000334000007816 */ /* 0x000fca0000000001 */
[----:B------:R-:W-:Y:S04]  /*9e950*/  STL [R1+0x1ec], R0 ;  /* 0x0001ec0001007387 */ /* 0x000fe80000100800 */
[----:B------:R-:W3:Y:S04]  /*9e960*/  LDL.LU R54, [R1+0x354] ;  /* 0x0003540001367983 */ /* 0x000ee80000300800 */
[----:B------:R0:W-:Y:S02]  /*9e970*/  STL [R1+0x594], R4 ;  /* 0x0005940401007387 */ /* 0x0001e40000100800 */
[----:B0-----:R-:W-:Y:S01]  /*9e980*/  VIADD R4, R4, UR66 ;  /* 0x0000004204047c36 */ /* 0x001fe20008000000 */
[----:B--2---:R-:W-:-:S02]  /*9e990*/  SHF.R.U32.HI R0, RZ, 0x8, R55 ;  /* 0x00000008ff007819 */ /* 0x004fc40000011637 */
[----:B------:R-:W2:Y:S02]  /*9e9a0*/  LDL.LU R55, [R1+0x374] ;  /* 0x0003740001377983 */ /* 0x000ea40000300800 */
[----:B------:R-:W-:Y:S02]  /*9e9b0*/  LOP3.LUT R0, R0, 0xffff, RZ, 0xc0, !PT ;  /* 0x0000ffff00007812 */ /* 0x000fe400078ec0ff */
[----:B------:R-:W-:Y:S02]  /*9e9c0*/  SHF.R.U32.HI R3, RZ, 0x8, R18 ;  /* 0x00000008ff037819 */ /* 0x000fe40000011612 */
[----:B------:R-:W-:Y:S01]  /*9e9d0*/  SHF.R.U32.HI R2, RZ, 0x8, R39 ;  /* 0x00000008ff027819 */ /* 0x000fe20000011627 */
[----:B------:R0:W-:Y:S01]  /*9e9e0*/  STL [R1+0x5a8], R4 ;  /* 0x0005a80401007387 */ /* 0x0001e20000100800 */
[----:B------:R-:W-:Y:S02]  /*9e9f0*/  LOP3.LUT R3, R3, 0xffff, RZ, 0xc0, !PT ;  /* 0x0000ffff03037812 */ /* 0x000fe400078ec0ff */
[----:B------:R-:W-:-:S02]  /*9ea00*/  LOP3.LUT R2, R2, 0xffff, RZ, 0xc0, !PT ;  /* 0x0000ffff02027812 */ /* 0x000fc400078ec0ff */
[----:B------:R-:W-:Y:S02]  /*9ea10*/  PRMT R3, R0, 0x3340, R3 ;  /* 0x0000334000037816 */ /* 0x000fe40000000003 */
[----:B------:R-:W-:Y:S01]  /*9ea20*/  PRMT R0, R2, 0x3340, R1 ;  /* 0x0000334002007816 */ /* 0x000fe20000000001 */
[----:B0-----:R-:W-:Y:S01]  /*9ea30*/  VIADD R4, R4, UR67 ;  /* 0x0000004304047c36 */ /* 0x001fe20008000000 */
[----:B------:R-:W0:Y:S03]  /*9ea40*/  LDCU UR67, c[0x0][0x398] ;  /* 0x00007300ff4377ac */ /* 0x000e260008000800 */
[----:B------:R-:W-:Y:S01]  /*9ea50*/  VIADD R5, R4, UR68 ;  /* 0x0000004404057c36 */ /* 0x000fe20008000000 */
[----:B------:R4:W-:Y:S01]  /*9ea60*/  STL [R1+0x5ac], R4 ;  /* 0x0005ac0401007387 */ /* 0x0009e20000100800 */
[----:B------:R-:W0:Y:S03]  /*9ea70*/  LDCU UR68, c[0x0][0x398] ;  /* 0x00007300ff4477ac */ /* 0x000e260008000800 */
[----:B------:R0:W-:Y:S04]  /*9ea80*/  STL [R1+0x2d4], R3 ;  /* 0x0002d40301007387 */ /* 0x0001e80000100800 */
[----:B------:R-:W-:Y:S04]  /*9ea90*/  STL [R1+0x1e4], R0 ;  /* 0x0001e40001007387 */ /* 0x000fe80000100800 */
[----:B------:R0:W-:Y:S01]  /*9eaa0*/  STL [R1+0x5b0], R5 ;  /* 0x0005b00501007387 */ /* 0x0001e20000100800 */
[----:B----4-:R-:W-:-:S03]  /*9eab0*/  SHF.R.U32.HI R4, RZ, 0x8, R56 ;  /* 0x00000008ff047819 */ /* 0x010fc60000011638 */
[----:B------:R-:W4:Y:S01]  /*9eac0*/  LDL.LU R56, [R1+0x280] ;  /* 0x0002800001387983 */ /* 0x000f220000300800 */
[----:B0-----:R-:W-:Y:S01]  /*9ead0*/  SHF.R.U32.HI R3, RZ, 0x8, R40 ;  /* 0x00000008ff037819 */ /* 0x001fe20000011628 */
[----:B------:R-:W-:Y:S01]  /*9eae0*/  VIADD R5, R5, UR69 ;  /* 0x0000004505057c36 */ /* 0x000fe20008000000 */
[----:B------:R-:W-:Y:S01]  /*9eaf0*/  LOP3.LUT R4, R4, 0xffff, RZ, 0xc0, !PT ;  /* 0x0000ffff04047812 */ /* 0x000fe200078ec0ff */
[----:B------:R-:W4:Y:S01]  /*9eb00*/  LDL.LU R17, [R1+0x384] ;  /* 0x0003840001117983 */ /* 0x000f220000300800 */
[----:B------:R-:W-:Y:S01]  /*9eb10*/  LOP3.LUT R3, R3, 0xffff, RZ, 0xc0, !PT ;  /* 0x0000ffff03037812 */ /* 0x000fe200078ec0ff */
[----:B------:R-:W0:Y:S02]  /*9eb20*/  LDCU UR69, c[0x0][0x398] ;  /* 0x00007300ff4577ac */ /* 0x000e240008000800 */
[----:B------:R-:W4:Y:S01]  /*9eb30*/  LDL.LU R18, [R1+0x378] ;  /* 0x0003780001127983 */ /* 0x000f220000300800 */
[----:B------:R-:W-:-:S03]  /*9eb40*/  PRMT R3, R3, 0x3340, R4 ;  /* 0x0000334003037816 */ /* 0x000fc60000000004 */
[----:B------:R-:W4:Y:S01]  /*9eb50*/  LDL.LU R39, [R1+0x170] ;  /* 0x0001700001277983 */ /* 0x000f220000300800 */
[----:B------:R-:W-:-:S03]  /*9eb60*/  SHF.R.U32.HI R0, RZ, 0x8, R31 ;  /* 0x00000008ff007819 */ /* 0x000fc6000001161f */
[----:B------:R0:W-:Y:S01]  /*9eb70*/  STL [R1+0x5b4], R5 ;  /* 0x0005b40501007387 */ /* 0x0001e20000100800 */
[----:B------:R-:W-:Y:S02]  /*9eb80*/  LOP3.LUT R0, R0, 0xffff, RZ, 0xc0, !PT ;  /* 0x0000ffff00007812 */ /* 0x000fe400078ec0ff */
[----:B------:R-:W-:Y:S01]  /*9eb90*/  SHF.R.U32.HI R2, RZ, 0x8, R30 ;  /* 0x00000008ff027819 */ /* 0x000fe2000001161e */
[----:B0-----:R-:W-:Y:S01]  /*9eba0*/  VIADD R5, R5, UR70 ;  /* 0x0000004605057c36 */ /* 0x001fe20008000000 */
[----:B------:R0:W-:Y:S01]  /*9ebb0*/  STL [R1+0x2d0], R3 ;  /* 0x0002d00301007387 */ /* 0x0001e20000100800 */
[----:B------:R-:W1:Y:S01]  /*9ebc0*/  LDCU UR70, c[0x0][0x398] ;  /* 0x00007300ff4677ac */ /* 0x000e620008000800 */
[----:B------:R-:W-:-:S04]  /*9ebd0*/  LOP3.LUT R2, R2, 0xffff, RZ, 0xc0, !PT ;  /* 0x0000ffff02027812 */ /* 0x000fc800078ec0ff */
[----:B------:R-:W-:Y:S01]  /*9ebe0*/  PRMT R0, R0, 0x3340, R2 ;  /* 0x0000334000007816 */ /* 0x000fe20000000002 */
[----:B------:R-:W-:Y:S01]  /*9ebf0*/  STL [R1+0x5b8], R5 ;  /* 0x0005b80501007387 */ /* 0x000fe20000100800 */
[----:B0-----:R-:W-:-:S03]  /*9ec00*/  VIADD R3, R5, UR71 ;  /* 0x0000004705037c36 */ /* 0x001fc60008000000 */
[----:B------:R-:W-:Y:S01]  /*9ec10*/  STL [R1+0x2c8], R0 ;  /* 0x0002c80001007387 */ /* 0x000fe20000100800 */
[----:B------:R-:W0:Y:S03]  /*9ec20*/  LDCU UR71, c[0x0][0x398] ;  /* 0x00007300ff4777ac */ /* 0x000e260008000800 */
[----:B------:R1:W-:Y:S04]  /*9ec30*/  STL [R1+0x5c0], R3 ;  /* 0x0005c00301007387 */ /* 0x0003e80000100800 */
[----:B------:R-:W4:Y:S01]  /*9ec40*/  LDL.LU R40, [R1+0x37c] ;  /* 0x00037c0001287983 */ /* 0x000f220000300800 */
[----:B-1----:R-:W-:Y:S01]  /*9ec50*/  VIADD R3, R3, UR72 ;  /* 0x0000004803037c36 */ /* 0x002fe20008000000 */
[----:B------:R-:W1:Y:S04]  /*9ec60*/  LDCU UR72, c[0x0][0x398] ;  /* 0x00007300ff4877ac */ /* 0x000e680008000800 */
[----:B------:R0:W-:Y:S02]  /*9ec70*/  STL [R1+0x5c4], R3 ;  /* 0x0005c40301007387 */ /* 0x0001e40000100800 */
[----:B0-----:R-:W-:Y:S01]  /*9ec80*/  VIADD R3, R3, UR73 ;  /* 0x0000004903037c36 */ /* 0x001fe20008000000 */
[----:B------:R-:W0:Y:S03]  /*9ec90*/  LDCU UR73, c[0x0][0x398] ;  /* 0x00007300ff4977ac */ /* 0x000e260008000800 */
[----:B------:R-:W-:Y:S01]  /*9eca0*/  VIADD R6, R3, UR74 ;  /* 0x0000004a03067c36 */ /* 0x000fe20008000000 */
[----:B------:R-:W0:Y:S01]  /*9ecb0*/  LDCU UR74, c[0x0][0x398] ;  /* 0x00007300ff4a77ac */ /* 0x000e220008000800 */
[----:B---3--:R-:W-:-:S04]  /*9ecc0*/  SHF.R.U32.HI R2, RZ, 0x8, R54 ;  /* 0x00000008ff027819 */ /* 0x008fc80000011636 */
[----:B------:R-:W-:-:S04]  /*9ecd0*/  LOP3.LUT R2, R2, 0xffff, RZ, 0xc0, !PT ;  /* 0x0000ffff02027812 */ /* 0x000fc800078ec0ff */
[----:B------:R-:W-:Y:S02]  /*9ece0*/  PRMT R2, R2, 0x3340, R1 ;  /* 0x0000334002027816 */ /* 0x000fe40000000001 */
[----:B--2---:R-:W-:-:S04]  /*9ecf0*/  SHF.R.U32.HI R0, RZ, 0x8, R55 ;  /* 0x00000008ff007819 */ /* 0x004fc80000011637 */
[----:B------:R-:W-:Y:S01]  /*9ed00*/  LOP3.LUT R0, R0, 0xffff, RZ, 0xc0, !PT ;  /* 0x0000ffff00007812 */ /* 0x000fe200078ec0ff */
[----:B------:R2:W-:Y:S03]  /*9ed10*/  STL [R1+0x1e0], R2 ;  /* 0x0001e00201007387 */ /* 0x0005e60000100800 */
[----:B------:R-:W-:Y:S01]  /*9ed20*/  PRMT R0, R0, 0x3340, R1 ;  /* 0x0000334000007816 */ /* 0x000fe20000000001 */
[----:B------:R-:W3:Y:S04]  /*9ed30*/  LDL.LU R31, [R1+0x294] ;  /* 0x00029400011f7983 */ /* 0x000ee80000300800 */
[----:B------:R-:W3:Y:S04]  /*9ed40*/  LDL.LU R30, [R1+0x10] ;  /* 0x00001000011e7983 */ /* 0x000ee80000300800 */
[----:B------:R-:W-:Y:S04]  /*9ed50*/  STL [R1+0x1d8], R0 ;  /* 0x0001d80001007387 */ /* 0x000fe80000100800 */
[----:B------:R-:W-:Y:S04]  /*9ed60*/  STL [R1+0x5d0], R3 ;  /* 0x0005d00301007387 */ /* 0x000fe80000100800 */
[----:B------:R0:W-:Y:S04]  /*9ed70*/  STL [R1+0x3b3c], R53 ;  /* 0x003b3c3501007387 */ /* 0x0001e80000100800 */
[----:B------:R-:W3:Y:S04]  /*9ed80*/  LDL R54, [R1+0x1f94] ;  /* 0x001f940001367983 */ /* 0x000ee80000100800 */
[----:B------:R0:W-:Y:S01]  /*9ed90*/  STL [R1+0x5d4], R6 ;  /* 0x0005d40601007387 */ /* 0x0001e20000100800 */
[----:B--2---:R-:W-:-:S03]  /*9eda0*/  SHF.R.U32.HI R2, RZ, 0x8, R50 ;  /* 0x00000008ff027819 */ /* 0x004fc60000011632 */
[----:B------:R-:W2:Y:S01]  /*9edb0*/  LDL R55, [R1+0x1f90] ;  /* 0x001f900001377983 */ /* 0x000ea20000100800 */
[----:B----4-:R-:W-:-:S03]  /*9edc0*/  SHF.R.U32.HI R5, RZ, 0x8, R56 ;  /* 0x00000008ff057819 */ /* 0x010fc60000011638 */
[----:B------:R-:W4:Y:S04]  /*9edd0*/  LDL R56, [R1+0x1f98] ;  /* 0x001f980001387983 */ /* 0x000f280000100800 */
[----:B------:R-:W2:Y:S04]  /*9ede0*/  LDL.LU R50, [R1+0x3b74] ;  /* 0x003b740001327983 */ /* 0x000ea80000300800 */
[----:B0-----:R-:W2:Y:S01]  /*9edf0*/  LDL R53, [R1+0x1f9c] ;  /* 0x001f9c0001357983 */ /* 0x001ea20000100800 */
[----:B------:R-:W-:Y:S01]  /*9ee00*/  SHF.R.U32.HI R3, RZ, 0x8, R17 ;  /* 0x00000008ff037819 */ /* 0x000fe20000011611 */
[----:B------:R-:W-:Y:S01]  /*9ee10*/  VIADD R6, R6, UR30 ;  /* 0x0000001e06067c36 */ /* 0x000fe20008000000 */
[----:B------:R-:W-:-:S02]  /*9ee20*/  SHF.R.U32.HI R0, RZ, 0x8, R18 ;  /* 0x00000008ff007819 */ /* 0x000fc40000011612 */
[----:B------:R-:W-:Y:S02]  /*9ee30*/  SHF.R.U32.HI R4, RZ, 0x8, R39 ;  /* 0x00000008ff047819 */ /* 0x000fe40000011627 */
[----:B------:R-:W-:Y:S02]  /*9ee40*/  LOP3.LUT R3, R3, 0xffff, RZ, 0xc0, !PT ;  /* 0x0000ffff03037812 */ /* 0x000fe400078ec0ff */
[----:B------:R-:W-:Y:S01]  /*9ee50*/  LOP3.LUT R0, R0, 0xffff, RZ, 0xc0, !PT ;  /* 0x0000ffff00007812 */ /* 0x000fe200078ec0ff */
[----:B------:R0:W-:Y:S01]  /*9ee60*/  STL [R1+0x5d8], R6 ;  /* 0x0005d80601007387 */ /* 0x0001e20000100800 */
[----:B------:R-:W-:Y:S02]  /*9ee70*/  LOP3.LUT R5, R5, 0xffff, RZ, 0xc0, !PT ;  /* 0x0000ffff05057812 */ /* 0x000fe400078ec0ff */
[----:B------:R-:W-:Y:S02]  /*9ee80*/  LOP3.LUT R4, R4, 0xffff, RZ, 0xc0, !PT ;  /* 0x0000ffff04047812 */ /* 0x000fe400078ec0ff */
[----:B------:R-:W-:-:S02]  /*9ee90*/  LOP3.LUT R2, R2, 0xffff, RZ, 0xc0, !PT ;  /* 0x0000ffff02027812 */ /* 0x000fc400078ec0ff */
[----:B------:R-:W-:Y:S01]  /*9eea0*/  PRMT R3, R3, 0x3340, R0 ;  /* 0x0000334003037816 */ /* 0x000fe20000000000 */
[----:B0-----:R-:W-:Y:S01]  /*9eeb0*/  VIADD R6, R6, UR31 ;  /* 0x0000001f06067c36 */ /* 0x001fe20008000000 */
[----:B------:R-:W0:Y:S01]  /*9eec0*/  LDCU.64 UR30, c[0x0][0x398] ;  /* 0x00007300ff1e77ac */ /* 0x000e220008000a00 */
[----:B------:R-:W-:Y:S02]  /*9eed0*/  PRMT R0, R5, 0x3340, R4 ;  /* 0x0000334005007816 */ /* 0x000fe40000000004 */
[----:B------:R-:W-:Y:S01]  /*9eee0*/  PRMT R2, R2, 0x3340, R1 ;  /* 0x0000334002027816 */ /* 0x000fe20000000001 */
[----:B------:R-:W-:Y:S04]  /*9eef0*/  STL [R1+0x5e0], R6 ;  /* 0x0005e00601007387 */ /* 0x000fe80000100800 */
[----:B------:R-:W-:Y:S04]  /*9ef00*/  STL [R1+0x308], R3 ;  /* 0x0003080301007387 */ /* 0x000fe80000100800 */
[----:B------:R0:W-:Y:S04]  /*9ef10*/  STL [R1+0x2c4], R0 ;  /* 0x0002c40001007387 */ /* 0x0001e80000100800 */
[----:B------:R1:W-:Y:S04]  /*9ef20*/  STL [R1+0x1d4], R2 ;  /* 0x0001d40201007387 */ /* 0x0003e80000100800 */
[----:B------:R-:W2:Y:S01]  /*9ef30*/  LDL.LU R42, [R1+0x3b0] ;  /* 0x0003b000012a7983 */ /* 0x000ea20000300800 */
[----:B0-----:R-:W-:-:S04]  /*9ef40*/  SHF.R.U32.HI R0, RZ, 0x8, R40 ;  /* 0x00000008ff007819 */ /* 0x001fc80000011628 */
[----:B------:R-:W-:Y:S02]  /*9ef50*/  LOP3.LUT R0, R0, 0xffff, RZ, 0xc0, !PT ;  /* 0x0000ffff00007812 */ /* 0x000fe400078ec0ff */
[----:B---3--:R-:W-:Y:S02]  /*9ef60*/  SHF.R.U32.HI R3, RZ, 0x8, R31 ;  /* 0x00000008ff037819 */ /* 0x008fe4000001161f */
[----:B-1----:R-:W-:Y:S02]  /*9ef70*/  SHF.R.U32.HI R2, RZ, 0x8, R30 ;  /* 0x00000008ff027819 */ /* 0x002fe4000001161e */
[----:B------:R-:W-:Y:S02]  /*9ef80*/  LOP3.LUT R3, R3, 0xffff, RZ, 0xc0, !PT ;  /* 0x0000ffff03037812 */ /* 0x000fe400078ec0ff */
[----:B------:R-:W-:Y:S02]  /*9ef90*/  LOP3.LUT R2, R2, 0xffff, RZ, 0xc0, !PT ;  /* 0x0000ffff02027812 */ /* 0x000fe400078ec0ff */
[----:B------:R-:W-:-:S02]  /*9efa0*/  PRMT R3, R0, 0x3340, R3 ;  /* 0x0000334000037816 */ /* 0x000fc40000000003 */
[----:B------:R-:W-:Y:S02]  /*9efb0*/  PRMT R0, R2, 0x3340, R1 ;  /* 0x0000334002007816 */ /* 0x000fe40000000001 */
[----:B------:R-:W-:Y:S01]  /*9efc0*/  ISETP.LT.AND P3, PT, R54, UR42, !P1 ;  /* 0x0000002a36007c0c */ /* 0x000fe2000cf61270 */
[----:B------:R-:W-:Y:S04]  /*9efd0*/  STL [R1+0x2c0], R3 ;  /* 0x0002c00301007387 */ /* 0x000fe80000100800 */
[----:B------:R-:W3:Y:S04]  /*9efe0*/  LDL.LU R16, [R1+0x19c] ;  /* 0x00019c0001107983 */ /* 0x000ee80000300800 */
[----:B------:R0:W-:Y:S04]  /*9eff0*/  STL [R1+0x1d0], R0 ;  /* 0x0001d00001007387 */ /* 0x0001e80000100800 */
[----:B------:R-:W3:Y:S04]  /*9f000*/  LDL.LU R17, [R1+0x39c] ;  /* 0x00039c0001117983 */ /* 0x000ee80000300800 */
[----:B------:R-:W3:Y:S04]  /*9f010*/  LDL.LU R18, [R1+0x3a8] ;  /* 0x0003a80001127983 */ /* 0x000ee80000300800 */
[----:B------:R-:W3:Y:S01]  /*9f020*/  LDL.LU R39, [R1+0xc] ;  /* 0x00000c0001277983 */ /* 0x000ee20000300800 */
[----:B0-----:R-:W-:-:S03]  /*9f030*/  SHF.R.S32.HI R0, RZ, 0x1f, R8 ;  /* 0x0000001fff007819 */ /* 0x001fc60000011408 */
[----:B------:R-:W-:Y:S01]  /*9f040*/  STL [R1+0x6a8], R7 ;  /* 0x0006a80701007387 */ /* 0x000fe20000100800 */
[----:B----4-:R-:W-:Y:S02]  /*9f050*/  ISETP.LT.AND P2, PT, R56, UR4, !P1 ;  /* 0x0000000438007c0c */ /* 0x010fe4000cf41270 */
[----:B--2---:R-:W-:-:S11]  /*9f060*/  LOP3.LUT R50, R50, 0xfeffffff, RZ, 0xc0, !PT ;  /* 0xfeffffff32327812 */ /* 0x004fd600078ec0ff */
[----:B------:R-:W-:Y:S02]  /*9f070*/  @P2 LOP3.LUT R50, R50, 0x1000000, RZ, 0xfc, !PT ;  /* 0x0100000032322812 */ /* 0x000fe400078efcff */
[----:B------:R-:W-:Y:S02]  /*9f080*/  ISETP.LT.AND P2, PT, R53, UR7, !P1 ;  /* 0x0000000735007c0c */ /* 0x000fe4000cf41270 */
[----:B------:R-:W-:-:S11]  /*9f090*/  LOP3.LUT R50, R50, 0xff7fffff, RZ, 0xc0, !PT ;  /* 0xff7fffff32327812 */ /* 0x000fd600078ec0ff */
[----:B------:R-:W-:Y:S02]  /*9f0a0*/  @P2 LOP3.LUT R50, R50, 0x800000, RZ, 0xfc, !PT ;  /* 0x0080000032322812 */ /* 0x000fe400078efcff */
[----:B------:R-:W-:Y:S01]  /*9f0b0*/  ISETP.LT.AND P2, PT, R55, UR30, !P1 ;  /* 0x0000001e37007c0c */ /* 0x000fe2000cf41270 */
[----:B------:R-:W-:Y:S01]  /*9f0c0*/  VIADD R6, R6, UR6 ;  /* 0x0000000606067c36 */ /* 0x000fe20008000000 */
[----:B------:R-:W-:Y:S01]  /*9f0d0*/  LOP3.LUT R50, R50, 0xffbfffff, RZ, 0xc0, !PT ;  /* 0xffbfffff32327812 */ /* 0x000fe200078ec0ff */
[----:B------:R-:W0:Y:S03]  /*9f0e0*/  LDCU.64 UR6, c[0x0][0x398] ;  /* 0x00007300ff0677ac */ /* 0x000e260008000a00 */
[----:B------:R-:W-:Y:S01]  /*9f0f0*/  @P3 LOP3.LUT R50, R50, 0x400000, RZ, 0xfc, !PT ;  /* 0x0040000032323812 */ /* 0x000fe200078efcff */
[----:B------:R-:W1:Y:S01]  /*9f100*/  LDCU UR30, c[0x0][0x398] ;  /* 0x00007300ff1e77ac */ /* 0x000e620008000800 */
[----:B------:R-:W-:-:S02]  /*9f110*/  IADD3 R12, P1, PT, R9, R60, RZ ;  /* 0x0000003c090c7210 */ /* 0x000fc40007f3e0ff */
[----:B------:R-:W-:-:S03]  /*9f120*/  LOP3.LUT R50, R50, 0xffdfffff, RZ, 0xc0, !PT ;  /* 0xffdfffff32327812 */ /* 0x000fc600078ec0ff */
[----:B------:R-:W-:Y:S01]  /*9f130*/  IMAD.X R13, R7, 0x1, R59, P1 ;  /* 0x00000001070d7824 */ /* 0x000fe200008e063b */
[----:B------:R-:W-:Y:S02]  /*9f140*/  @P2 LOP3.LUT R50, R50, 0x200000, RZ, 0xfc, !PT ;  /* 0x0020000032322812 */ /* 0x000fe400078efcff */
[----:B------:R-:W-:Y:S02]  /*9f150*/  IADD3 R4, P2, PT, R9, R58, RZ ;  /* 0x0000003a09047210 */ /* 0x000fe40007f5e0ff */
[----:B------:R-:W2:Y:S01]  /*9f160*/  LDL.LU R9, [R1+0x3b70] ;  /* 0x003b700001097983 */ /* 0x000ea20000300800 */
[----:B------:R-:W-:-:S03]  /*9f170*/  IADD3 R2, P1, PT, R8, R60, RZ ;  /* 0x0000003c08027210 */ /* 0x000fc60007f3e0ff */
[----:B------:R-:W4:Y:S04]  /*9f180*/  LDL.LU R40, [R1+0x3a4] ;  /* 0x0003a40001287983 */ /* 0x000f280000300800 */
[----:B------:R-:W2:Y:S04]  /*9f190*/  LDL.LU R8, [R1+0x3b6c] ;  /* 0x003b6c0001087983 */ /* 0x000ea80000300800 */
[----:B------:R-:W2:Y:S04]  /*9f1a0*/  LDL.LU R31, [R1+0x2b0] ;  /* 0x0002b000011f7983 */ /* 0x000ea80000300800 */
[----:B------:R-:W-:Y:S04]  /*9f1b0*/  STL.64 [R1+0x600], R12 ;  /* 0x0006000c01007387 */ /* 0x000fe80000100a00 */
[----:B------:R-:W-:Y:S04]  /*9f1c0*/  STL [R1+0x668], R0 ;  /* 0x0006680001007387 */ /* 0x000fe80000100800 */
[----:B------:R-:W2:Y:S01]  /*9f1d0*/  LDL.LU R30, [R1+0x2ac] ;  /* 0x0002ac00011e7983 */ /* 0x000ea20000300800 */
[----:B------:R-:W-:-:S02]  /*9f1e0*/  IMAD.X R5, R7, 0x1, R57, P2 ;  /* 0x0000000107057824 */ /* 0x000fc400010e0639 */
[----:B------:R-:W-:-:S03]  /*9f1f0*/  IMAD.X R3, R0, 0x1, R59, P1 ;  /* 0x0000000100037824 */ /* 0x000fc600008e063b */
[----:B------:R-:W-:Y:S04]  /*9f200*/  STL.64 [R1+0x608], R4 ;  /* 0x0006080401007387 */ /* 0x000fe80000100a00 */
[----:B------:R-:W-:Y:S04]  /*9f210*/  STL [R1+0x5dc], R6 ;  /* 0x0005dc0601007387 */ /* 0x000fe80000100800 */
[----:B------:R0:W-:Y:S02]  /*9f220*/  STL.64 [R1+0x610], R2 ;  /* 0x0006100201007387 */ /* 0x0001e40000100a00 */
[----:B0-----:R-:W-:-:S04]  /*9f230*/  SHF.R.U32.HI R3, RZ, 0x8, R42 ;  /* 0x00000008ff037819 */ /* 0x001fc8000001162a */
[----:B------:R-:W-:Y:S02]  /*9f240*/  LOP3.LUT R3, R3, 0xffff, RZ, 0xc0, !PT ;  /* 0x0000ffff03037812 */ /* 0x000fe400078ec0ff */
[----:B---3--:R-:W-:Y:S02]  /*9f250*/  SHF.R.U32.HI R4, RZ, 0x8, R16 ;  /* 0x00000008ff047819 */ /* 0x008fe40000011610 */
[----:B------:R-:W-:Y:S02]  /*9f260*/  SHF.R.U32.HI R0, RZ, 0x8, R17 ;  /* 0x00000008ff007819 */ /* 0x000fe40000011611 */
[----:B------:R-:W-:Y:S02]  /*9f270*/  SHF.R.U32.HI R5, RZ, 0x8, R18 ;  /* 0x00000008ff057819 */ /* 0x000fe40000011612 */
[----:B------:R-:W-:Y:S02]  /*9f280*/  LOP3.LUT R0, R0, 0xffff, RZ, 0xc0, !PT ;  /* 0x0000ffff00007812 */ /* 0x000fe400078ec0ff */
[----:B------:R-:W-:-:S02]  /*9f290*/  SHF.R.U32.HI R2, RZ, 0x8, R39 ;  /* 0x00000008ff027819 */ /* 0x000fc40000011627 */
[----:B------:R-:W-:Y:S02]  /*9f2a0*/  LOP3.LUT R5, R5, 0xffff, RZ, 0xc0, !PT ;  /* 0x0000ffff05057812 */ /* 0x000fe400078ec0ff */
[----:B------:R-:W-:Y:S02]  /*9f2b0*/  LOP3.LUT R4, R4, 0xffff, RZ, 0xc0, !PT ;  /* 0x0000ffff04047812 */ /* 0x000fe400078ec0ff */
[----:B------:R-:W-:Y:S02]  /*9f2c0*/  LOP3.LUT R2, R2, 0xffff, RZ, 0xc0, !PT ;  /* 0x0000ffff02027812 */ /* 0x000fe400078ec0ff */
[----:B------:R-:W-:Y:S02]  /*9f2d0*/  PRMT R7, R3, 0x3340, R0 ;  /* 0x0000334003077816 */ /* 0x000fe40000000000 */
[----:B------:R-:W-:Y:S02]  /*9f2e0*/  PRMT R3, R5, 0x3340, R1 ;  /* 0x0000334005037816 */ /* 0x000fe40000000001 */
[----:B------:R-:W-:Y:S01]  /*9f2f0*/  PRMT R0, R4, 0x3340, R2 ;  /* 0x0000334004007816 */ /* 0x000fe20000000002 */
[----:B------:R-:W-:Y:S04]  /*9f300*/  STL [R1+0x2bc], R7 ;  /* 0x0002bc0701007387 */ /* 0x000fe80000100800 */
[----:B------:R0:W-:Y:S04]  /*9f310*/  STL [R1+0x1c8], R3 ;  /* 0x0001c80301007387 */ /* 0x0001e80000100800 */
[----:B------:R3:W-:Y:S01]  /*9f320*/  STL [R1+0x2f8], R0 ;  /* 0x0002f80001007387 */ /* 0x0007e20000100800 */
[----:B----4-:R-:W-:-:S03]  /*9f330*/  SHF.R.U32.HI R2, RZ, 0x8, R40 ;  /* 0x00000008ff027819 */ /* 0x010fc60000011628 */
[----:B------:R-:W4:Y:S01]  /*9f340*/  LDL.LU R40, [R1+0x2c] ;  /* 0x00002c0001287983 */ /* 0x000f220000300800 */
[----:B--2---:R-:W-:-:S03]  /*9f350*/  SHF.R.U32.HI R4, RZ, 0x8, R31 ;  /* 0x00000008ff047819 */ /* 0x004fc6000001161f */
[----:B------:R-:W2:Y:S01]  /*9f360*/  LDL.LU R31, [R1+0x444] ;  /* 0x00044400011f7983 */ /* 0x000ea20000300800 */
[----:B0-----:R-:W-:-:S03]  /*9f370*/  SHF.R.U32.HI R3, RZ, 0x8, R30 ;  /* 0x00000008ff037819 */ /* 0x001fc6000001161e */
[----:B------:R-:W2:Y:S01]  /*9f380*/  LDL.LU R30, [R1+0x440] ;  /* 0x00044000011e7983 */ /* 0x000ea20000300800 */
[----:B------:R-:W-:Y:S01]  /*9f390*/  ISETP.LT.AND P2, PT, R56, UR43, !P0 ;  /* 0x0000002b38007c0c */ /* 0x000fe2000c741270 */
[----:B------:R-:W0:Y:S01]  /*9f3a0*/  LDCU.64 UR42, c[0x0][0x398] ;  /* 0x00007300ff2a77ac */ /* 0x000e220008000a00 */
[----:B------:R-:W-:Y:S02]  /*9f3b0*/  ISETP.LT.AND P1, PT, R53, UR14, !P0 ;  /* 0x0000000e35007c0c */ /* 0x000fe4000c721270 */
[----:B------:R-:W-:-:S09]  /*9f3c0*/  LOP3.LUT R50, R50, 0xffefffff, RZ, 0xc0, !PT ;  /* 0xffefffff32327812 */ /* 0x000fd200078ec0ff */
[----:B------:R-:W-:-:S04]  /*9f3d0*/  @P2 LOP3.LUT R50, R50, 0x100000, RZ, 0xfc, !PT ;  /* 0x0010000032322812 */ /* 0x000fc800078efcff */
[----:B------:R-:W-:-:S04]  /*9f3e0*/  LOP3.LUT R50, R50, 0xfff7ffff, RZ, 0xc0, !PT ;  /* 0xfff7ffff32327812 */ /* 0x000fc800078ec0ff */
[----:B------:R-:W-:Y:S02]  /*9f3f0*/  @P1 LOP3.LUT R50, R50, 0x80000, RZ, 0xfc, !PT ;  /* 0x0008000032321812 */ /* 0x000fe400078efcff */
[----:B------:R-:W-:Y:S01]  /*9f400*/  ISETP.LT.AND P1, PT, R54, UR15, !P0 ;  /* 0x0000000f36007c0c */ /* 0x000fe2000c721270 */
[----:B---3--:R-:W-:Y:S01]  /*9f410*/  VIADD R0, R51, 0xa9 ;  /* 0x000000a933007836 */ /* 0x008fe20000000000 */
[----:B------:R-:W-:Y:S01]  /*9f420*/  ISETP.LT.AND P0, PT, R55, UR6, !P0 ;  /* 0x0000000637007c0c */ /* 0x000fe2000c701270 */
[----:B------:R-:W3:Y:S01]  /*9f430*/  LDCU.64 UR14, c[0x0][0x398] ;  /* 0x00007300ff0e77ac */ /* 0x000ee20008000a00 */
[----:B------:R-:W-:Y:S02]  /*9f440*/  LOP3.LUT R50, R50, 0xfffbffff, RZ, 0xc0, !PT ;  /* 0xfffbffff32327812 */ /* 0x000fe400078ec0ff */
[----:B------:R-:W-:-:S07]  /*9f450*/  LOP3.LUT R2, R2, 0xffff, RZ, 0xc0, !PT ;  /* 0x0000ffff02027812 */ /* 0x000fce00078ec0ff */
[----:B------:R-:W-:Y:S02]  /*9f460*/  @P1 LOP3.LUT R50, R50, 0x40000, RZ, 0xfc, !PT ;  /* 0x0004000032321812 */ /* 0x000fe400078efcff */
[----:B------:R-:W-:Y:S02]  /*9f470*/  LOP3.LUT R4, R4, 0xffff, RZ, 0xc0, !PT ;  /* 0x0000ffff04047812 */ /* 0x000fe400078ec0ff */
[----:B------:R-:W-:Y:S02]  /*9f480*/  LOP3.LUT R50, R50, 0xfffdffff, RZ, 0xc0, !PT ;  /* 0xfffdffff32327812 */ /* 0x000fe400078ec0ff */
[----:B------:R-:W-:Y:S02]  /*9f490*/  LOP3.LUT R3, R3, 0xffff, RZ, 0xc0, !PT ;  /* 0x0000ffff03037812 */ /* 0x000fe400078ec0ff */
[----:B------:R-:W-:Y:S02]  /*9f4a0*/  @P0 LOP3.LUT R50, R50, 0x20000, RZ, 0xfc, !PT ;  /* 0x0002000032320812 */ /* 0x000fe400078efcff */
[----:B0-----:R-:W-:Y:S01]  /*9f4b0*/  ISETP.GE.AND P0, PT, R0, UR43, PT ;  /* 0x0000002b00007c0c */ /* 0x001fe2000bf06270 */
[----:B------:R-:W0:Y:S01]  /*9f4c0*/  LDCU UR43, c[0x0][0x398] ;  /* 0x00007300ff2b77ac */ /* 0x000e220008000800 */
[----:B------:R-:W-:-:S02]  /*9f4d0*/  PRMT R0, R2, 0x3340, R4 ;  /* 0x0000334002007816 */ /* 0x000fc40000000004 */
[----:B------:R-:W-:Y:S02]  /*9f4e0*/  PRMT R2, R3, 0x3340, R1 ;  /* 0x0000334003027816 */ /* 0x000fe40000000001 */
[----:B------:R-:W-:Y:S01]  /*9f4f0*/  SHF.R.U32.HI R3, RZ, 0x8, R8 ;  /* 0x00000008ff037819 */ /* 0x000fe20000011608 */
[----:B------:R0:W-:Y:S04]  /*9f500*/  STL [R1+0x2b4], R0 ;  /* 0x0002b40001007387 */ /* 0x0001e80000100800 */
[----:B------:R2:W-:Y:S04]  /*9f510*/  STL [R1+0x1c0], R2 ;  /* 0x0001c00201007387 */ /* 0x0005e80000100800 */
[----:B------:R-:W4:Y:S01]  /*9f520*/  LDL.LU R8, [R1+0x3b68] ;  /* 0x003b680001087983 */ /* 0x000f220000300800 */
[----:B------:R-:W-:-:S02]  /*9f530*/  ISETP.LT.AND P3, PT, R56, UR24, !P0 ;  /* 0x0000001838007c0c */ /* 0x000fc4000c761270 */
[----:B------:R-:W-:Y:S02]  /*9f540*/  ISETP.LT.AND P2, PT, R53, UR25, !P0 ;  /* 0x0000001935007c0c */ /* 0x000fe4000c741270 */
[----:B------:R-:W-:Y:S02]  /*9f550*/  LOP3.LUT R50, R50, 0xfffeffff, RZ, 0xc0, !PT ;  /* 0xfffeffff32327812 */ /* 0x000fe400078ec0ff */
[----:B------:R-:W-:Y:S01]  /*9f560*/  ISETP.LT.AND P1, PT, R54, UR54, !P0 ;  /* 0x0000003636007c0c */ /* 0x000fe2000c721270 */
[----:B0-----:R-:W-:Y:S01]  /*9f570*/  VIADD R0, R51, 0xa8 ;  /* 0x000000a833007836 */ /* 0x001fe20000000000 */
[----:B------:R-:W0:Y:S05]  /*9f580*/  LDCU.64 UR24, c[0x0][0x398] ;  /* 0x00007300ff1877ac */ /* 0x000e2a0008000a00 */
[----:B------:R-:W-:Y:S01]  /*9f590*/  @P3 LOP3.LUT R50, R50, 0x10000, RZ, 0xfc, !PT ;  /* 0x0001000032323812 */ /* 0x000fe200078efcff */
[----:B------:R-:W0:Y:S03]  /*9f5a0*/  LDCU UR54, c[0x0][0x398] ;  /* 0x00007300ff3677ac */ /* 0x000e260008000800 */
[----:B------:R-:W-:-:S04]  /*9f5b0*/  LOP3.LUT R50, R50, 0xffff7fff, RZ, 0xc0, !PT ;  /* 0xffff7fff32327812 */ /* 0x000fc800078ec0ff */
[----:B------:R-:W-:Y:S02]  /*9f5c0*/  @P2 LOP3.LUT R50, R50, 0x8000, RZ, 0xfc, !PT ;  /* 0x0000800032322812 */ /* 0x000fe400078efcff */
[----:B---3--:R-:W-:Y:S01]  /*9f5d0*/  ISETP.LT.AND P0, PT, R55, UR14, !P0 ;  /* 0x0000000e37007c0c */ /* 0x008fe2000c701270 */
[----:B------:R-:W3:Y:S01]  /*9f5e0*/  LDCU UR14, c[0x0][0x398] ;  /* 0x00007300ff0e77ac */ /* 0x000ee20008000800 */
[----:B------:R-:W-:-:S04]  /*9f5f0*/  LOP3.LUT R50, R50, 0xffffbfff, RZ, 0xc0, !PT ;  /* 0xffffbfff32327812 */ /* 0x000fc800078ec0ff */
[----:B------:R-:W-:-:S04]  /*9f600*/  @P1 LOP3.LUT R50, R50, 0x4000, RZ, 0xfc, !PT ;  /* 0x0000400032321812 */ /* 0x000fc800078efcff */
[----:B------:R-:W-:Y:S02]  /*9f610*/  LOP3.LUT R50, R50, 0xffffdfff, RZ, 0xc0, !PT ;  /* 0xffffdfff32327812 */ /* 0x000fe400078ec0ff */
[----:B--2---:R-:W-:Y:S02]  /*9f620*/  SHF.R.U32.HI R2, RZ, 0x8, R30 ;  /* 0x00000008ff027819 */ /* 0x004fe4000001161e */
[----:B------:R-:W2:Y:S01]  /*9f630*/  LDL.LU R30, [R1+0x1ac] ;  /* 0x0001ac00011e7983 */ /* 0x000ea20000300800 */
[----:B------:R-:W-:Y:S02]  /*9f640*/  @P0 LOP3.LUT R50, R50, 0x2000, RZ, 0xfc, !PT ;  /* 0x0000200032320812 */ /* 0x000fe400078efcff */
[----:B------:R-:W-:Y:S02]  /*9f650*/  ISETP.GE.AND P0, PT, R0, UR5, PT ;  /* 0x0000000500007c0c */ /* 0x000fe4000bf06270 */
[----:B------:R-:W-:Y:S01]  /*9f660*/  LOP3.LUT R50, R50, 0xffffefff, RZ, 0xc0, !PT ;  /* 0xffffefff32327812 */ /* 0x000fe200078ec0ff */
[----:B------:R-:W-:Y:S01]  /*9f670*/  VIADD R0, R51, 0xa7 ;  /* 0x000000a733007836 */ /* 0x000fe20000000000 */
[----:B------:R-:W-:Y:S01]  /*9f680*/  ISETP.LT.AND P3, PT, R56, UR51, !P0 ;  /* 0x0000003338007c0c */ /* 0x000fe2000c761270 */
[----:B------:R-:W0:Y:S01]  /*9f690*/  LDCU.64 UR4, c[0x0][0x398] ;  /* 0x00007300ff0477ac */ /* 0x000e220008000a00 */
[----:B------:R-:W-:-:S02]  /*9f6a0*/  ISETP.LT.AND P2, PT, R53, UR52, !P0 ;  /* 0x0000003435007c0c */ /* 0x000fc4000c741270 */
[----:B------:R-:W-:Y:S01]  /*9f6b0*/  ISETP.LT.AND P1, PT, R54, UR53, !P0 ;  /* 0x0000003536007c0c */ /* 0x000fe2000c721270 */
[----:B------:R-:W0:Y:S01]  /*9f6c0*/  LDCU UR52, c[0x0][0x398] ;  /* 0x00007300ff3477ac */ /* 0x000e220008000800 */
[----:B------:R-:W-:Y:S02]  /*9f6d0*/  SHF.R.U32.HI R5, RZ, 0x8, R31 ;  /* 0x00000008ff057819 */ /* 0x000fe4000001161f */
[----:B------:R-:W-:Y:S01]  /*9f6e0*/  LOP3.LUT R2, R2, 0xffff, RZ, 0xc0, !PT ;  /* 0x0000ffff02027812 */ /* 0x000fe200078ec0ff */
[----:B------:R-:W1:Y:S04]  /*9f6f0*/  LDCU UR51, c[0x0][0x398] ;  /* 0x00007300ff3377ac */ /* 0x000e680008000800 */
[----:B------:R-:W-:Y:S01]  /*9f700*/  @P3 LOP3.LUT R50, R50, 0x1000, RZ, 0xfc, !PT ;  /* 0x0000100032323812 */ /* 0x000fe200078efcff */
[----:B------:R-:W1:Y:S03]  /*9f710*/  LDCU UR53, c[0x0][0x398] ;  /* 0x00007300ff3577ac */ /* 0x000e660008000800 */
[----:B------:R-:W-:-:S04]  /*9f720*/  LOP3.LUT R50, R50, 0xfffff7ff, RZ, 0xc0, !PT ;  /* 0xfffff7ff32327812 */ /* 0x000fc800078ec0ff */
[----:B------:R-:W-:Y:S02]  /*9f730*/  @P2 LOP3.LUT R50, R50, 0x800, RZ, 0xfc, !PT ;  /* 0x0000080032322812 */ /* 0x000fe400078efcff */
[----:B0-----:R-:W-:Y:S02]  /*9f740*/  ISETP.LT.AND P0, PT, R55, UR24, !P0 ;  /* 0x0000001837007c0c */ /* 0x001fe4000c701270 */
[----:B------:R-:W-:-:S04]  /*9f750*/  LOP3.LUT R50, R50, 0xfffffbff, RZ, 0xc0, !PT ;  /* 0xfffffbff32327812 */ /* 0x000fc800078ec0ff */
[----:B------:R-:W-:-:S04]  /*9f760*/  @P1 LOP3.LUT R50, R50, 0x400, RZ, 0xfc, !PT ;  /* 0x0000040032321812 */ /* 0x000fc800078efcff */
[----:B------:R-:W-:-:S04]  /*9f770*/  LOP3.LUT R50, R50, 0xfffffdff, RZ, 0xc0, !PT ;  /* 0xfffffdff32327812 */ /* 0x000fc800078ec0ff */
[----:B------:R-:W-:Y:S02]  /*9f780*/  @P0 LOP3.LUT R50, R50, 0x200, RZ, 0xfc, !PT ;  /* 0x0000020032320812 */ /* 0x000fe400078efcff */
[----:B------:R-:W-:Y:S01]  /*9f790*/  ISETP.GE.AND P0, PT, R0, UR31, PT ;  /* 0x0000001f00007c0c */ /* 0x000fe2000bf06270 */
[----:B------:R-:W0:Y:S03]  /*9f7a0*/  LDCU UR31, c[0x0][0x398] ;  /* 0x00007300ff1f77ac */ /* 0x000e260008000800 */
[----:B------:R-:W-:Y:S01]  /*9f7b0*/  ISETP.LT.AND P3, PT, R56, UR29, !P0 ;  /* 0x0000001d38007c0c */ /* 0x000fe2000c761270 */
[----:B------:R-:W0:Y:S01]  /*9f7c0*/  LDCU UR29, c[0x0][0x398] ;  /* 0x00007300ff1d77ac */ /* 0x000e220008000800 */
[----:B------:R-:W-:Y:S02]  /*9f7d0*/  ISETP.LT.AND P2, PT, R53, UR32, !P0 ;  /* 0x0000002035007c0c */ /* 0x000fe4000c741270 */
[----:B------:R-:W-:-:S02]  /*9f7e0*/  LOP3.LUT R50, R50, 0xfffffeff, RZ, 0xc0, !PT ;  /* 0xfffffeff32327812 */ /* 0x000fc400078ec0ff */
[----:B------:R-:W-:Y:S01]  /*9f7f0*/  ISETP.LT.AND P1, PT, R54, UR33, !P0 ;  /* 0x0000002136007c0c */ /* 0x000fe2000c721270 */
[----:B------:R-:W0:Y:S06]  /*9f800*/  LDCU.64 UR32, c[0x0][0x398] ;  /* 0x00007300ff2077ac */ /* 0x000e2c0008000a00 */
[----:B------:R-:W-:-:S04]  /*9f810*/  @P3 LOP3.LUT R50, R50, 0x100, RZ, 0xfc, !PT ;  /* 0x0000010032323812 */ /* 0x000fc800078efcff */
[----:B------:R-:W-:Y:S02]  /*9f820*/  LOP3.LUT R50, R50, 0xffffff7f, RZ, 0xc0, !PT ;  /* 0xffffff7f32327812 */ /* 0x000fe400078ec0ff */
[----:B------:R-:W-:Y:S02]  /*9f830*/  LOP3.LUT R5, R5, 0xffff, RZ, 0xc0, !PT ;  /* 0x0000ffff05057812 */ /* 0x000fe400078ec0ff */
[----:B------:R-:W-:Y:S02]  /*9f840*/  @P2 LOP3.LUT R50, R50, 0x80, RZ, 0xfc, !PT ;  /* 0x0000008032322812 */ /* 0x000fe400078efcff */
[----:B------:R-:W-:Y:S01]  /*9f850*/  ISETP.LT.AND P0, PT, R55, UR4, !P0 ;  /* 0x0000000437007c0c */ /* 0x000fe2000c701270 */
[----:B------:R-:W0:Y:S01]  /*9f860*/  LDCU UR4, c[0x0][0x398] ;  /* 0x00007300ff0477ac */ /* 0x000e220008000800 */
[----:B------:R-:W-:Y:S02]  /*9f870*/  LOP3.LUT R50, R50, 0xffffffbf, RZ, 0xc0, !PT ;  /* 0xffffffbf32327812 */ /* 0x000fe400078ec0ff */
[----:B----4-:R-:W-:-:S02]  /*9f880*/  SHF.R.U32.HI R4, RZ, 0x8, R40 ;  /* 0x00000008ff047819 */ /* 0x010fc40000011628 */
[----:B------:R-:W-:Y:S02]  /*9f890*/  PRMT R0, R5, 0x3340, R2 ;  /* 0x0000334005007816 */ /* 0x000fe40000000002 */
[----:B------:R-:W-:Y:S02]  /*9f8a0*/  @P1 LOP3.LUT R50, R50, 0x40, RZ, 0xfc, !PT ;  /* 0x0000004032321812 */ /* 0x000fe400078efcff */
[----:B------:R-:W-:Y:S02]  /*9f8b0*/  LOP3.LUT R4, R4, 0xffff, RZ, 0xc0, !PT ;  /* 0x0000ffff04047812 */ /* 0x000fe400078ec0ff */
[----:B------:R-:W-:Y:S01]  /*9f8c0*/  LOP3.LUT R3, R3, 0xffff, RZ, 0xc0, !PT ;  /* 0x0000ffff03037812 */ /* 0x000fe200078ec0ff */
[----:B------:R4:W-:Y:S01]  /*9f8d0*/  STL [R1+0x2b0], R0 ;  /* 0x0002b00001007387 */ /* 0x0009e20000100800 */
[----:B------:R-:W-:Y:S02]  /*9f8e0*/  LOP3.LUT R50, R50, 0xffffffdf, RZ, 0xc0, !PT ;  /* 0xffffffdf32327812 */ /* 0x000fe400078ec0ff */
[----:B------:R-:W-:-:S02]  /*9f8f0*/  PRMT R2, R4, 0x3340, R3 ;  /* 0x0000334004027816 */ /* 0x000fc40000000003 */
[----:B------:R-:W-:Y:S01]  /*9f900*/  @P0 LOP3.LUT R50, R50, 0x20, RZ, 0xfc, !PT ;  /* 0x0000002032320812 */ /* 0x000fe200078efcff */
[----:B----4-:R-:W-:Y:S02]  /*9f910*/  VIADD R0, R51, 0xa6 ;  /* 0x000000a633007836 */ /* 0x010fe40000000000 */
[----:B------:R4:W-:Y:S03]  /*9f920*/  STL [R1+0x2ac], R2 ;  /* 0x0002ac0201007387 */ /* 0x0009e60000100800 */
[----:B------:R-:W-:Y:S01]  /*9f930*/  ISETP.GE.AND P0, PT, R0, UR7, PT ;  /* 0x0000000700007c0c */ /* 0x000fe2000bf06270 */
[----:B------:R-:W0:Y:S01]  /*9f940*/  LDCU.64 UR6, c[0x0][0x398] ;  /* 0x00007300ff0677ac */ /* 0x000e220008000a00 */
[----:B------:R-:W-:Y:S02]  /*9f950*/  SHF.R.U32.HI R0, RZ, 0x8, R8 ;  /* 0x00000008ff007819 */ /* 0x000fe40000011608 */
[----:B------:R-:W3:Y:S04]  /*9f960*/  LDL.LU R8, [R1+0x3b64] ;  /* 0x003b640001087983 */ /* 0x000ee80000300800 */
[----:B------:R-:W3:Y:S01]  /*9f970*/  LDL.LU R31, [R1+0x4c8] ;  /* 0x0004c800011f7983 */ /* 0x000ee20000300800 */
[----:B--2---:R-:W-:-:S03]  /*9f980*/  SHF.R.U32.HI R3, RZ, 0x8, R30 ;  /* 0x00000008ff037819 */ /* 0x004fc6000001161e */
[----:B------:R-:W2:Y:S01]  /*9f990*/  LDL.LU R30, [R1+0x490] ;  /* 0x00049000011e7983 */ /* 0x000ea20000300800 */
[----:B------:R-:W-:Y:S02]  /*9f9a0*/  ISETP.LT.AND P3, PT, R56, UR20, !P0 ;  /* 0x0000001438007c0c */ /* 0x000fe4000c761270 */
[----:B------:R-:W-:Y:S01]  /*9f9b0*/  LOP3.LUT R50, R50, 0xffffffef, RZ, 0xc0, !PT ;  /* 0xffffffef32327812 */ /* 0x000fe200078ec0ff */
[----:B----4-:R-:W-:Y:S01]  /*9f9c0*/  VIADD R2, R51, 0xa5 ;  /* 0x000000a533027836 */ /* 0x010fe20000000000 */
[----:B------:R-:W-:Y:S01]  /*9f9d0*/  ISETP.LT.AND P2, PT, R53, UR22, !P0 ;  /* 0x0000001635007c0c */ /* 0x000fe2000c741270 */
[----:B------:R-:W4:Y:S01]  /*9f9e0*/  LDCU UR20, c[0x0][0x398] ;  /* 0x00007300ff1477ac */ /* 0x000f220008000800 */
[----:B------:R-:W-:-:S07]  /*9f9f0*/  ISETP.LT.AND P1, PT, R54, UR23, !P0 ;  /* 0x0000001736007c0c */ /* 0x000fce000c721270 */
[----:B------:R-:W-:Y:S01]  /*9fa00*/  @P3 LOP3.LUT R50, R50, 0x10, RZ, 0xfc, !PT ;  /* 0x0000001032323812 */ /* 0x000fe200078efcff */
[----:B------:R-:W1:Y:S03]  /*9fa10*/  LDCU UR23, c[0x0][0x398] ;  /* 0x00007300ff1777ac */ /* 0x000e660008000800 */
[----:B------:R-:W-:Y:S01]  /*9fa20*/  LOP3.LUT R50, R50, 0xfffffff7, RZ, 0xc0, !PT ;  /* 0xfffffff732327812 */ /* 0x000fe200078ec0ff */
[----:B------:R-:W1:Y:S03]  /*9fa30*/  LDCU UR22, c[0x0][0x398] ;  /* 0x00007300ff1677ac */ /* 0x000e660008000800 */
[----:B------:R-:W-:Y:S02]  /*9fa40*/  @P2 LOP3.LUT R50, R50, 0x8, RZ, 0xfc, !PT ;  /* 0x0000000832322812 */ /* 0x000fe400078efcff */
[----:B0-----:R-:W-:-:S02]  /*9fa50*/  ISETP.LT.AND P0, PT, R55, UR32, !P0 ;  /* 0x0000002037007c0c */ /* 0x001fc4000c701270 */
[----:B------:R-:W-:-:S04]  /*9fa60*/  LOP3.LUT R50, R50, 0xfffffffb, RZ, 0xc0, !PT ;  /* 0xfffffffb32327812 */ /* 0x000fc800078ec0ff */
[----:B------:R-:W-:Y:S02]  /*9fa70*/  @P1 LOP3.LUT R50, R50, 0x4, RZ, 0xfc, !PT ;  /* 0x0000000432321812 */ /* 0x000fe400078efcff */
[----:B------:R-:W-:Y:S02]  /*9fa80*/  LOP3.LUT R3, R3, 0xffff, RZ, 0xc0, !PT ;  /* 0x0000ffff03037812 */ /* 0x000fe400078ec0ff */
[----:B------:R-:W-:-:S04]  /*9fa90*/  LOP3.LUT R50, R50, 0xfffffffd, RZ, 0xc0, !PT ;  /* 0xfffffffd32327812 */ /* 0x000fc800078ec0ff */
[----:B------:R-:W-:Y:S02]  /*9faa0*/  @P0 LOP3.LUT R50, R50, 0x2, RZ, 0xfc, !PT ;  /* 0x0000000232320812 */ /* 0x000fe400078efcff */
[----:B------:R-:W-:Y:S01]  /*9fab0*/  ISETP.GE.AND P0, PT, R2, UR15, PT ;  /* 0x0000000f02007c0c */ /* 0x000fe2000bf06270 */
[----:B------:R-:W0:Y:S01]  /*9fac0*/  LDCU UR15, c[0x0][0x398] ;  /* 0x00007300ff0f77ac */ /* 0x000e220008000800 */
[----:B------:R-:W-:Y:S02]  /*9fad0*/  PRMT R2, R3, 0x3340, R1 ;  /* 0x0000334003027816 */ /* 0x000fe40000000001 */
[----:B------:R-:W-:-:S03]  /*9fae0*/  LOP3.LUT R0, R0, 0xffff, RZ, 0xc0, !PT ;  /* 0x0000ffff00007812 */ /* 0x000fc600078ec0ff */
[----:B------:R1:W-:Y:S02]  /*9faf0*/  STL [R1+0x1b4], R2 ;  /* 0x0001b40201007387 */ /* 0x0003e40000100800 */
[----:B-1----:R-:W-:-:S05]  /*9fb00*/  PRMT R2, R0, 0x3340, R1 ;  /* 0x0000334000027816 */ /* 0x002fca0000000001 */
[----:B------:R3:W-:Y:S04]  /*9fb10*/  STL [R1+0x1b0], R2 ;  /* 0x0001b00201007387 */ /* 0x0007e80000100800 */
[----:B------:R-:W4:Y:S01]  /*9fb20*/  LDL.LU R40, [R1+0x528] ;  /* 0x0005280001287983 */ /* 0x000f220000300800 */
[----:B---3--:R-:W-:-:S03]  /*9fb30*/  SHF.R.U32.HI R2, RZ, 0x8, R31 ;  /* 0x00000008ff027819 */ /* 0x008fc6000001161f */
[----:B------:R-:W3:Y:S01]  /*9fb40*/  LDL.LU R31, [R1+0x51c] ;  /* 0x00051c00011f7983 */ /* 0x000ee20000300800 */
[----:B--2---:R-:W-:-:S03]  /*9fb50*/  SHF.R.U32.HI R3, RZ, 0x8, R30 ;  /* 0x00000008ff037819 */ /* 0x004fc6000001161e */
[----:B------:R-:W2:Y:S01]  /*9fb60*/  LDL.LU R30, [R1+0x518] ;  /* 0x00051800011e7983 */ /* 0x000ea20000300800 */
[----:B------:R-:W-:Y:S02]  /*9fb70*/  ISETP.LT.AND P2, PT, R53, UR18, !P0 ;  /* 0x0000001235007c0c */ /* 0x000fe4000c741270 */
[----:B------:R-:W-:Y:S02]  /*9fb80*/  ISETP.LT.AND P1, PT, R54, UR19, !P0 ;  /* 0x0000001336007c0c */ /* 0x000fe4000c721270 */
[----:B------:R-:W-:Y:S02]  /*9fb90*/  LOP3.LUT R8, R8, 0x7fffffff, RZ, 0xc0, !PT ;  /* 0x7fffffff08087812 */ /* 0x000fe400078ec0ff */
[----:B------:R-:W-:Y:S01]  /*9fba0*/  ISETP.LT.AND P3, PT, R56, UR16, !P0 ;  /* 0x0000001038007c0c */ /* 0x000fe2000c761270 */
[----:B------:R-:W-:Y:S01]  /*9fbb0*/  VIADD R0, R51, 0xa4 ;  /* 0x000000a433007836 */ /* 0x000fe20000000000 */
[----:B------:R-:W-:Y:S01]  /*9fbc0*/  ISETP.LT.AND P0, PT, R55, UR6, !P0 ;  /* 0x0000000637007c0c */ /* 0x000fe2000c701270 */
[----:B------:R-:W1:Y:S04]  /*9fbd0*/  LDCU.64 UR18, c[0x0][0x398] ;  /* 0x00007300ff1277ac */ /* 0x000e680008000a00 */
[----:B------:R-:W-:Y:S01]  /*9fbe0*/  @P2 LOP3.LUT R8, R8, 0x80000000, RZ, 0xfc, !PT ;  /* 0x8000000008082812 */ /* 0x000fe200078efcff */
[----:B------:R-:W0:Y:S03]  /*9fbf0*/  LDCU UR16, c[0x0][0x398] ;  /* 0x00007300ff1077ac */ /* 0x000e260008000800 */
[----:B------:R-:W-:Y:S01]  /*9fc00*/  LOP3.LUT R8, R8, 0xbfffffff, RZ, 0xc0, !PT ;  /* 0xbfffffff08087812 */ /* 0x000fe200078ec0ff */
[----:B------:R-:W0:Y:S03]  /*9fc10*/  LDCU UR6, c[0x0][0x398] ;  /* 0x00007300ff0677ac */ /* 0x000e260008000800 */
[----:B------:R-:W-:-:S04]  /*9fc20*/  @P1 LOP3.LUT R8, R8, 0x40000000, RZ, 0xfc, !PT ;  /* 0x4000000008081812 */ /* 0x000fc800078efcff */
[----:B------:R-:W-:Y:S02]  /*9fc30*/  LOP3.LUT R8, R8, 0xdfffffff, RZ, 0xc0, !PT ;  /* 0xdfffffff08087812 */ /* 0x000fe400078ec0ff */
[----:B------:R-:W-:Y:S02]  /*9fc40*/  LOP3.LUT R50, R50, 0xfffffffe, RZ, 0xc0, !PT ;  /* 0xfffffffe32327812 */ /* 0x000fe400078ec0ff */
[----:B------:R-:W-:Y:S02]  /*9fc50*/  @P0 LOP3.LUT R8, R8, 0x20000000, RZ, 0xfc, !PT ;  /* 0x2000000008080812 */ /* 0x000fe400078efcff */
[----:B------:R-:W-:Y:S02]  /*9fc60*/  ISETP.GE.AND P0, PT, R0, UR25, PT ;  /* 0x0000001900007c0c */ /* 0x000fe4000bf06270 */
[----:B------:R-:W-:Y:S02]  /*9fc70*/  @P3 LOP3.LUT R50, R50, 0x1, RZ, 0xfc, !PT ;  /* 0x0000000132323812 */ /* 0x000fe400078efcff */
[----:B------:R-:W-:-:S02]  /*9fc80*/  LOP3.LUT R8, R8, 0xefffffff, RZ, 0xc0, !PT ;  /* 0xefffffff08087812 */ /* 0x000fc400078ec0ff */
[----:B------:R-:W-:Y:S02]  /*9fc90*/  SHF.R.U32.HI R4, RZ, 0x8, R19 ;  /* 0x00000008ff047819 */ /* 0x000fe40000011613 */
[----:B------:R-:W-:Y:S01]  /*9fca0*/  SHF.R.U32.HI R5, RZ, 0x8, R20 ;  /* 0x00000008ff057819 */ /* 0x000fe20000011614 */
[----:B------:R-:W-:Y:S01]  /*9fcb0*/  VIADD R0, R51, 0xa3 ;  /* 0x000000a333007836 */ /* 0x000fe20000000000 */
[----:B------:R-:W-:Y:S01]  /*9fcc0*/  ISETP.LT.AND P3, PT, R56, UR11, !P0 ;  /* 0x0000000b38007c0c */ /* 0x000fe2000c761270 */
[----:B------:R-:W0:Y:S01]  /*9fcd0*/  LDCU.64 UR24, c[0x0][0x398] ;  /* 0x00007300ff1877ac */ /* 0x000e220008000a00 */
[----:B------:R-:W-:Y:S02]  /*9fce0*/  ISETP.LT.AND P2, PT, R53, UR13, !P0 ;  /* 0x0000000d35007c0c */ /* 0x000fe4000c741270 */
[----:B------:R-:W-:Y:S01]  /*9fcf0*/  ISETP.LT.AND P1, PT, R54, UR50, !P0 ;  /* 0x0000003236007c0c */ /* 0x000fe2000c721270 */
[----:B------:R-:W0:Y:S08]  /*9fd00*/  LDCU UR11, c[0x0][0x398] ;  /* 0x00007300ff0b77ac */ /* 0x000e300008000800 */
[----:B------:R-:W-:Y:S01]  /*9fd10*/  @P3 LOP3.LUT R8, R8, 0x10000000, RZ, 0xfc, !PT ;  /* 0x1000000008083812 */ /* 0x000fe200078efcff */
[----:B------:R-:W0:Y:S03]  /*9fd20*/  LDCU UR13, c[0x0][0x398] ;  /* 0x00007300ff0d77ac */ /* 0x000e260008000800 */
[----:B------:R-:W-:Y:S01]  /*9fd30*/  LOP3.LUT R8, R8, 0xf7ffffff, RZ, 0xc0, !PT ;  /* 0xf7ffffff08087812 */ /* 0x000fe200078ec0ff */
[----:B------:R-:W0:Y:S03]  /*9fd40*/  LDCU UR50, c[0x0][0x398] ;  /* 0x00007300ff3277ac */ /* 0x000e260008000800 */
[----:B------:R-:W-:-:S02]  /*9fd50*/  @P2 LOP3.LUT R8, R8, 0x8000000, RZ, 0xfc, !PT ;  /* 0x0800000008082812 */ /* 0x000fc400078efcff */
[----:B-1----:R-:W-:Y:S01]  /*9fd60*/  ISETP.LT.AND P0, PT, R55, UR18, !P0 ;  /* 0x0000001237007c0c */ /* 0x002fe2000c701270 */
[----:B------:R-:W1:Y:S01]  /*9fd70*/  LDCU UR18, c[0x0][0x398] ;  /* 0x00007300ff1277ac */ /* 0x000e620008000800 */
[----:B------:R-:W-:-:S04]  /*9fd80*/  LOP3.LUT R8, R8, 0xfbffffff, RZ, 0xc0, !PT ;  /* 0xfbffffff08087812 */ /* 0x000fc800078ec0ff */
[----:B------:R-:W-:Y:S02]  /*9fd90*/  @P1 LOP3.LUT R8, R8, 0x4000000, RZ, 0xfc, !PT ;  /* 0x0400000008081812 */ /* 0x000fe400078efcff */
[----:B------:R-:W-:Y:S02]  /*9fda0*/  LOP3.LUT R4, R4, 0xffff, RZ, 0xc0, !PT ;  /* 0x0000ffff04047812 */ /* 0x000fe400078ec0ff */
[----:B------:R-:W-:Y:S02]  /*9fdb0*/  LOP3.LUT R8, R8, 0xfdffffff, RZ, 0xc0, !PT ;  /* 0xfdffffff08087812 */ /* 0x000fe400078ec0ff */
[----:B------:R-:W-:Y:S02]  /*9fdc0*/  LOP3.LUT R5, R5, 0xffff, RZ, 0xc0, !PT ;  /* 0x0000ffff05057812 */ /* 0x000fe400078ec0ff */
[----:B------:R-:W-:Y:S02]  /*9fdd0*/  LOP3.LUT R2, R2, 0xffff, RZ, 0xc0, !PT ;  /* 0x0000ffff02027812 */ /* 0x000fe400078ec0ff */
[----:B------:R-:W-:-:S02]  /*9fde0*/  LOP3.LUT R3, R3, 0xffff, RZ, 0xc0, !PT ;  /* 0x0000ffff03037812 */ /* 0x000fc400078ec0ff */
[----:B------:R-:W-:Y:S02]  /*9fdf0*/  @P0 LOP3.LUT R8, R8, 0x2000000, RZ, 0xfc, !PT ;  /* 0x0200000008080812 */ /* 0x000fe400078efcff */
[----:B------:R-:W-:Y:S01]  /*9fe00*/  ISETP.GE.AND P0, PT, R0, UR5, PT ;  /* 0x0000000500007c0c */ /* 0x000fe2000bf06270 */
[----:B------:R-:W0:Y:S01]  /*9fe10*/  LDCU UR5, c[0x0][0x398] ;  /* 0x00007300ff0577ac */ /* 0x000e220008000800 */
[----:B------:R-:W-:Y:S02]  /*9fe20*/  PRMT R0, R4, 0x3340, R5 ;  /* 0x0000334004007816 */ /* 0x000fe40000000005 */
[----:B------:R-:W-:-:S03]  /*9fe30*/  PRMT R2, R2, 0x3340, R3 ;  /* 0x0000334002027816 */ /* 0x000fc60000000003 */
[----:B------:R0:W-:Y:S04]  /*9fe40*/  STL [R1+0x2ec], R0 ;  /* 0x0002ec0001007387 */ /* 0x0001e80000100800 */
[----:B------:R4:W-:Y:S01]  /*9fe50*/  STL [R1+0x2a4], R2 ;  /* 0x0002a40201007387 */ /* 0x0009e20000100800 */
[----:B---3--:R-:W-:-:S03]  /*9fe60*/  SHF.R.U32.HI R4, RZ, 0x8, R31 ;  /* 0x00000008ff047819 */ /* 0x008fc6000001161f */
[----:B------:R-:W3:Y:S01]  /*9fe70*/  LDL.LU R31, [R1+0x530] ;  /* 0x00053000011f7983 */ /* 0x000ee20000300800 */
[----:B------:R-:W-:Y:S02]  /*9fe80*/  ISETP.LT.AND P3, PT, R56, UR26, !P0 ;  /* 0x0000001a38007c0c */ /* 0x000fe4000c761270 */
[----:B------:R-:W-:Y:S02]  /*9fe90*/  ISETP.LT.AND P2, PT, R53, UR27, !P0 ;  /* 0x0000001b35007c0c */ /* 0x000fe4000c741270 */
[----:B------:R-:W-:Y:S02]  /*9fea0*/  LOP3.LUT R8, R8, 0xfeffffff, RZ, 0xc0, !PT ;  /* 0xfeffffff08087812 */ /* 0x000fe400078ec0ff */
[----:B------:R-:W-:Y:S01]  /*9feb0*/  ISETP.LT.AND P1, PT, R54, UR49, !P0 ;  /* 0x0000003136007c0c */ /* 0x000fe2000c721270 */
[----:B0-----:R-:W-:Y:S01]  /*9fec0*/  VIADD R0, R51, 0xa2 ;  /* 0x000000a233007836 */ /* 0x001fe20000000000 */
[----:B------:R-:W0:Y:S05]  /*9fed0*/  LDCU.64 UR26, c[0x0][0x398] ;  /* 0x00007300ff1a77ac */ /* 0x000e2a0008000a00 */
[----:B------:R-:W-:-:S04]  /*9fee0*/  @P3 LOP3.LUT R8, R8, 0x1000000, RZ, 0xfc, !PT ;  /* 0x0100000008083812 */ /* 0x000fc800078efcff */
[----:B------:R-:W-:-:S04]  /*9fef0*/  LOP3.LUT R8, R8, 0xff7fffff, RZ, 0xc0, !PT ;  /* 0xff7fffff08087812 */ /* 0x000fc800078ec0ff */
[----:B------:R-:W-:Y:S02]  /*9ff00*/  @P2 LOP3.LUT R8, R8, 0x800000, RZ, 0xfc, !PT ;  /* 0x0080000008082812 */ /* 0x000fe400078efcff */
[----:B------:R-:W-:Y:S01]  /*9ff10*/  ISETP.LT.AND P0, PT, R55, UR24, !P0 ;  /* 0x0000001837007c0c */ /* 0x000fe2000c701270 */
[----:B------:R-:W0:Y:S01]  /*9ff20*/  LDCU UR24, c[0x0][0x398] ;  /* 0x00007300ff1877ac */ /* 0x000e220008000800 */
[----:B------:R-:W-:Y:S02]  /*9ff30*/  LOP3.LUT R8, R8, 0xffbfffff, RZ, 0xc0, !PT ;  /* 0xffbfffff08087812 */ /* 0x000fe400078ec0ff */
[----:B--2---:R-:W-:Y:S02]  /*9ff40*/  SHF.R.U32.HI R3, RZ, 0x8, R30 ;  /* 0x00000008ff037819 */ /* 0x004fe4000001161e */
[----:B------:R-:W2:Y:S01]  /*9ff50*/  LDL.LU R30, [R1+0x68] ;  /* 0x00006800011e7983 */ /* 0x000ea20000300800 */
[----:B------:R-:W-:-:S04]  /*9ff60*/  @P1 LOP3.LUT R8, R8, 0x400000, RZ, 0xfc, !PT ;  /* 0x0040000008081812 */ /* 0x000fc800078efcff */
[----:B------:R-:W-:-:S04]  /*9ff70*/  LOP3.LUT R8, R8, 0xffdfffff, RZ, 0xc0, !PT ;  /* 0xffdfffff08087812 */ /* 0x000fc800078ec0ff */
[----:B------:R-:W-:Y:S02]  /*9ff80*/  @P0 LOP3.LUT R8, R8, 0x200000, RZ, 0xfc, !PT ;  /* 0x0020000008080812 */ /* 0x000fe400078efcff */
[----:B------:R-:W-:Y:S02]  /*9ff90*/  ISETP.GE.AND P0, PT, R0, UR33, PT ;  /* 0x0000002100007c0c */ /* 0x000fe4000bf06270 */
[----:B------:R-:W-:Y:S01]  /*9ffa0*/  LOP3.LUT R8, R8, 0xffefffff, RZ, 0xc0, !PT ;  /* 0xffefffff08087812 */ /* 0x000fe200078ec0ff */
[----:B------:R-:W-:Y:S01]  /*9ffb0*/  VIADD R0, R51, 0xa1 ;  /* 0x000000a133007836 */ /* 0x000fe20000000000 */
[----:B------:R-:W-:Y:S01]  /*9ffc0*/  ISETP.LT.AND P3, PT, R56, UR9, !P0 ;  /* 0x0000000938007c0c */ /* 0x000fe2000c761270 */
[----:B------:R-:W0:Y:S01]  /*9ffd0*/  LDCU.64 UR32, c[0x0][0x398] ;  /* 0x00007300ff2077ac */ /* 0x000e220008000a00 */
[----:B------:R-:W-:Y:S02]  /*9ffe0*/  ISETP.LT.AND P2, PT, R53, UR10, !P0 ;  /* 0x0000000a35007c0c */ /* 0x000fe4000c741270 */
[----:B------:R-:W-:Y:S01]  /*9fff0*/  ISETP.LT.AND P1, PT, R54, UR12, !P0 ;  /* 0x0000000c36007c0c */ /* 0x000fe2000c721270 */
[----:B------:R-:W0:Y:S08]  /*a0000*/  LDCU UR9, c[0x0][0x398] ;  /* 0x00007300ff0977ac */ /* 0x000e300008000800 */
[----:B------:R-:W-:Y:S01]  /*a0010*/  @P3 LOP3.LUT R8, R8, 0x100000, RZ, 0xfc, !PT ;  /* 0x0010000008083812 */ /* 0x000fe200078efcff */
[----:B------:R-:W1:Y:S03]  /*a0020*/  LDCU UR12, c[0x0][0x398] ;  /* 0x00007300ff0c77ac */ /* 0x000e660008000800 */
[----:B------:R-:W-:Y:S01]  /*a0030*/  LOP3.LUT R8, R8, 0xfff7ffff, RZ, 0xc0, !PT ;  /* 0xfff7ffff08087812 */ /* 0x000fe200078ec0ff */
[----:B------:R-:W1:Y:S03]  /*a0040*/  LDCU UR10, c[0x0][0x398] ;  /* 0x00007300ff0a77ac */ /* 0x000e660008000800 */
[----:B------:R-:W-:-:S02]  /*a0050*/  @P2 LOP3.LUT R8, R8, 0x80000, RZ, 0xfc, !PT ;  /* 0x0008000008082812 */ /* 0x000fc400078efcff */
[----:B0-----:R-:W-:Y:S01]  /*a0060*/  ISETP.LT.AND P0, PT, R55, UR26, !P0 ;  /* 0x0000001a37007c0c */ /* 0x001fe2000c701270 */
[----:B------:R-:W0:Y:S01]  /*a0070*/  LDCU UR26, c[0x0][0x398] ;  /* 0x00007300ff1a77ac */ /* 0x000e220008000800 */
        /* <DEDUP_REMOVED lines=9> */
[----:B------:R-:W-:Y:S01]  /*a0110*/  LOP3.LUT R8, R8, 0xfffeffff, RZ, 0xc0, !PT ;  /* 0xfffeffff08087812 */ /* 0x000fe200078ec0ff */
[----:B------:R-:W0:Y:S01]  /*a0120*/  LDCU UR47, c[0x0][0x398] ;  /* 0x00007300ff2f77ac */ /* 0x000e220008000800 */
[----:B------:R-:W-:-:S07]  /*a0130*/  ISETP.LT.AND P1, PT, R54, UR48, !P0 ;  /* 0x0000003036007c0c */ /* 0x000fce000c721270 */
[----:B------:R-:W-:Y:S01]  /*a0140*/  @P3 LOP3.LUT R8, R8, 0x10000, RZ, 0xfc, !PT ;  /* 0x0001000008083812 */ /* 0x000fe200078efcff */
[----:B------:R-:W0:Y:S01]  /*a0150*/  LDCU.64 UR48, c[0x0][0x398] ;  /* 0x00007300ff3077ac */ /* 0x000e220008000a00 */
[----:B----4-:R-:W-:Y:S02]  /*a0160*/  SHF.R.U32.HI R2, RZ, 0x8, R40 ;  /* 0x00000008ff027819 */ /* 0x010fe40000011628 */
[----:B------:R-:W-:Y:S02]  /*a0170*/  LOP3.LUT R8, R8, 0xffff7fff, RZ, 0xc0, !PT ;  /* 0xffff7fff08087812 */ /* 0x000fe400078ec0ff */
[----:B------:R-:W-:Y:S02]  /*a0180*/  LOP3.LUT R2, R2, 0xffff, RZ, 0xc0, !PT ;  /* 0x0000ffff02027812 */ /* 0x000fe400078ec0ff */
[----:B------:R-:W-:Y:S02]  /*a0190*/  @P2 LOP3.LUT R8, R8, 0x8000, RZ, 0xfc, !PT ;  /* 0x0000800008082812 */ /* 0x000fe400078efcff */
[----:B------:R-:W-:-:S02]  /*a01a0*/  LOP3.LUT R4, R4, 0xffff, RZ, 0xc0, !PT ;  /* 0x0000ffff04047812 */ /* 0x000fc400078ec0ff */
[----:B------:R-:W-:Y:S02]  /*a01b0*/  ISETP.LT.AND P0, PT, R55, UR32, !P0 ;  /* 0x0000002037007c0c */ /* 0x000fe4000c701270 */
[----:B------:R-:W-:Y:S02]  /*a01c0*/  LOP3.LUT R8, R8, 0xffffbfff, RZ, 0xc0, !PT ;  /* 0xffffbfff08087812 */ /* 0x000fe400078ec0ff */
[----:B------:R-:W-:Y:S02]  /*a01d0*/  PRMT R0, R2, 0x3340, R4 ;  /* 0x0000334002007816 */ /* 0x000fe40000000004 */
[----:B------:R-:W-:-:S03]  /*a01e0*/  @P1 LOP3.LUT R8, R8, 0x4000, RZ, 0xfc, !PT ;  /* 0x0000400008081812 */ /* 0x000fc600078efcff */
[----:B------:R4:W-:Y:S01]  /*a01f0*/  STL [R1+0x294], R0 ;  /* 0x0002940001007387 */ /* 0x0009e20000100800 */
[----:B------:R-:W-:-:S04]  /*a0200*/  LOP3.LUT R8, R8, 0xffffdfff, RZ, 0xc0, !PT ;  /* 0xffffdfff08087812 */ /* 0x000fc800078ec0ff */
[----:B------:R-:W-:Y:S01]  /*a0210*/  @P0 LOP3.LUT R8, R8, 0x2000, RZ, 0xfc, !PT ;  /* 0x0000200008080812 */ /* 0x000fe200078efcff */
[----:B----4-:R-:W-:-:S05]  /*a0220*/  VIADD R0, R51, 0xa0 ;  /* 0x000000a033007836 */ /* 0x010fca0000000000 */
[----:B------:R-:W-:Y:S02]  /*a0230*/  ISETP.GE.AND P0, PT, R0, UR19, PT ;  /* 0x0000001300007c0c */ /* 0x000fe4000bf06270 */
[----:B------:R-:W-:Y:S02]  /*a0240*/  LOP3.LUT R8, R8, 0xffffefff, RZ, 0xc0, !PT ;  /* 0xffffefff08087812 */ /* 0x000fe400078ec0ff */
[----:B------:R-:W-:Y:S01]  /*a0250*/  LOP3.LUT R3, R3, 0xffff, RZ, 0xc0, !PT ;  /* 0x0000ffff03037812 */ /* 0x000fe200078ec0ff */
[----:B------:R-:W-:Y:S01]  /*a0260*/  VIADD R0, R51, 0x9f ;  /* 0x0000009f33007836 */ /* 0x000fe20000000000 */
[----:B------:R-:W-:Y:S01]  /*a0270*/  ISETP.LT.AND P3, PT, R56, UR17, !P0 ;  /* 0x0000001138007c0c */ /* 0x000fe2000c761270 */
[----:B------:R-:W4:Y:S01]  /*a0280*/  LDCU UR19, c[0x0][0x398] ;  /* 0x00007300ff1377ac */ /* 0x000f220008000800 */
[----:B------:R-:W-:Y:S02]  /*a0290*/  ISETP.LT.AND P2, PT, R53, UR38, !P0 ;  /* 0x0000002635007c0c */ /* 0x000fe4000c741270 */
[----:B------:R-:W-:Y:S01]  /*a02a0*/  ISETP.LT.AND P1, PT, R54, UR39, !P0 ;  /* 0x0000002736007c0c */ /* 0x000fe2000c721270 */
[----:B------:R-:W0:Y:S01]  /*a02b0*/  LDCU.64 UR38, c[0x0][0x398] ;  /* 0x00007300ff2677ac */ /* 0x000e220008000a00 */
[----:B------:R-:W-:Y:S01]  /*a02c0*/  PRMT R2, R3, 0x3340, R1 ;  /* 0x0000334003027816 */ /* 0x000fe20000000001 */
[----:B------:R-:W1:Y:S06]  /*a02d0*/  LDCU UR17, c[0x0][0x398] ;  /* 0x00007300ff1177ac */ /* 0x000e6c0008000800 */
[----:B------:R-:W-:-:S04]  /*a02e0*/  @P3 LOP3.LUT R8, R8, 0x1000, RZ, 0xfc, !PT ;  /* 0x0000100008083812 */ /* 0x000fc800078efcff */
[----:B------:R-:W-:-:S04]  /*a02f0*/  LOP3.LUT R8, R8, 0xfffff7ff, RZ, 0xc0, !PT ;  /* 0xfffff7ff08087812 */ /* 0x000fc800078ec0ff */
[----:B------:R-:W-:Y:S02]  /*a0300*/  @P2 LOP3.LUT R8, R8, 0x800, RZ, 0xfc, !PT ;  /* 0x0000080008082812 */ /* 0x000fe400078efcff */
[----:B0-----:R-:W-:Y:S02]  /*a0310*/  ISETP.LT.AND P0, PT, R55, UR48, !P0 ;  /* 0x0000003037007c0c */ /* 0x001fe4000c701270 */
[----:B------:R-:W-:Y:S01]  /*a0320*/  LOP3.LUT R8, R8, 0xfffffbff, RZ, 0xc0, !PT ;  /* 0xfffffbff08087812 */ /* 0x000fe200078ec0ff */
[----:B------:R3:W-:Y:S03]  /*a0330*/  STL [R1+0x1a0], R2 ;  /* 0x0001a00201007387 */ /* 0x0007e60000100800 */
[----:B------:R-:W-:-:S04]  /*a0340*/  @P1 LOP3.LUT R8, R8, 0x400, RZ, 0xfc, !PT ;  /* 0x0000040008081812 */ /* 0x000fc800078efcff */
[----:B------:R-:W-:Y:S02]  /*a0350*/  LOP3.LUT R8, R8, 0xfffffdff, RZ, 0xc0, !PT ;  /* 0xfffffdff08087812 */ /* 0x000fe400078ec0ff */
[----:B---3--:R-:W-:Y:S02]  /*a0360*/  SHF.R.U32.HI R2, RZ, 0x8, R31 ;  /* 0x00000008ff027819 */ /* 0x008fe4000001161f */
[----:B------:R-:W-:Y:S02]  /*a0370*/  @P0 LOP3.LUT R8, R8, 0x200, RZ, 0xfc, !PT ;  /* 0x0000020008080812 */ /* 0x000fe400078efcff */
[----:B------:R-:W-:Y:S02]  /*a0380*/  LOP3.LUT R2, R2, 0xffff, RZ, 0xc0, !PT ;  /* 0x0000ffff02027812 */ /* 0x000fe400078ec0ff */
[----:B------:R-:W-:Y:S02]  /*a0390*/  SHF.R.U32.HI R3, RZ, 0x8, R9 ;  /* 0x00000008ff037819 */ /* 0x000fe40000011609 */
[----:B------:R-:W-:Y:S01]  /*a03a0*/  ISETP.GE.AND P0, PT, R0, UR25, PT ;  /* 0x0000001900007c0c */ /* 0x000fe2000bf06270 */
[----:B------:R-:W3:Y:S01]  /*a03b0*/  LDL.LU R9, [R1+0x3b60] ;  /* 0x003b600001097983 */ /* 0x000ee20000300800 */
[----:B------:R-:W-:Y:S01]  /*a03c0*/  PRMT R0, R2, 0x3340, R1 ;  /* 0x0000334002007816 */ /* 0x000fe20000000001 */
[----:B------:R-:W0:Y:S01]  /*a03d0*/  LDCU UR25, c[0x0][0x398] ;  /* 0x00007300ff1977ac */ /* 0x000e220008000800 */
[----:B------:R-:W-:-:S03]  /*a03e0*/  LOP3.LUT R3, R3, 0xffff, RZ, 0xc0, !PT ;  /* 0x0000ffff03037812 */ /* 0x000fc600078ec0ff */
[----:B------:R0:W-:Y:S04]  /*a03f0*/  STL [R1+0x198], R0 ;  /* 0x0001980001007387 */ /* 0x0001e80000100800 */
[----:B------:R-:W3:Y:S04]  /*a0400*/  LDL.LU R40, [R1+0x1c4] ;  /* 0x0001c40001287983 */ /* 0x000ee80000300800 */
[----:B------:R-:W4:Y:S01]  /*a0410*/  LDL.LU R31, [R1+0x674] ;  /* 0x00067400011f7983 */ /* 0x000f220000300800 */
[----:B--2---:R-:W-:-:S04]  /*a0420*/  SHF.R.U32.HI R4, RZ, 0x8, R30 ;  /* 0x00000008ff047819 */ /* 0x004fc8000001161e */
[----:B------:R-:W-:-:S04]  /*a0430*/  LOP3.LUT R4, R4, 0xffff, RZ, 0xc0, !PT ;  /* 0x0000ffff04047812 */ /* 0x000fc800078ec0ff */
[----:B0-----:R-:W-:-:S05]  /*a0440*/  PRMT R0, R4, 0x3340, R3 ;  /* 0x0000334004007816 */ /* 0x001fca0000000003 */
[----:B------:R0:W-:Y:S04]  /*a0450*/  STL [R1+0x290], R0 ;  /* 0x0002900001007387 */ /* 0x0001e80000100800 */
[----:B------:R-:W2:Y:S01]  /*a0460*/  LDL.LU R30, [R1+0x538] ;  /* 0x00053800011e7983 */ /* 0x000ea20000300800 */
[----:B------:R-:W-:Y:S01]  /*a0470*/  ISETP.LT.AND P3, PT, R56, UR21, !P0 ;  /* 0x0000001538007c0c */ /* 0x000fe2000c761270 */
[----:B------:R-:W1:Y:S01]  /*a0480*/  LDCU UR21, c[0x0][0x398] ;  /* 0x00007300ff1577ac */ /* 0x000e620008000800 */
[----:B------:R-:W-:Y:S02]  /*a0490*/  ISETP.LT.AND P2, PT, R53, UR34, !P0 ;  /* 0x0000002235007c0c */ /* 0x000fe4000c741270 */
[----:B------:R-:W-:Y:S02]  /*a04a0*/  LOP3.LUT R8, R8, 0xfffffeff, RZ, 0xc0, !PT ;  /* 0xfffffeff08087812 */ /* 0x000fe400078ec0ff */
[----:B------:R-:W-:Y:S01]  /*a04b0*/  ISETP.LT.AND P1, PT, R54, UR35, !P0 ;  /* 0x0000002336007c0c */ /* 0x000fe2000c721270 */
[----:B0-----:R-:W-:-:S06]  /*a04c0*/  VIADD R0, R51, 0x9e ;  /* 0x0000009e33007836 */ /* 0x001fcc0000000000 */
[----:B------:R-:W-:Y:S01]  /*a04d0*/  @P3 LOP3.LUT R8, R8, 0x100, RZ, 0xfc, !PT ;  /* 0x0000010008083812 */ /* 0x000fe200078efcff */
[----:B------:R-:W0:Y:S03]  /*a04e0*/  LDCU.64 UR34, c[0x0][0x398] ;  /* 0x00007300ff2277ac */ /* 0x000e260008000a00 */
[----:B------:R-:W-:-:S04]  /*a04f0*/  LOP3.LUT R8, R8, 0xffffff7f, RZ, 0xc0, !PT ;  /* 0xffffff7f08087812 */ /* 0x000fc800078ec0ff */
[----:B------:R-:W-:Y:S02]  /*a0500*/  @P2 LOP3.LUT R8, R8, 0x80, RZ, 0xfc, !PT ;  /* 0x0000008008082812 */ /* 0x000fe400078efcff */
[----:B------:R-:W-:Y:S02]  /*a0510*/  ISETP.LT.AND P0, PT, R55, UR38, !P0 ;  /* 0x0000002637007c0c */ /* 0x000fe4000c701270 */
[----:B------:R-:W-:-:S04]  /*a0520*/  LOP3.LUT R8, R8, 0xffffffbf, RZ, 0xc0, !PT ;  /* 0xffffffbf08087812 */ /* 0x000fc800078ec0ff */
[----:B------:R-:W-:-:S04]  /*a0530*/  @P1 LOP3.LUT R8, R8, 0x40, RZ, 0xfc, !PT ;  /* 0x0000004008081812 */ /* 0x000fc800078efcff */
[----:B------:R-:W-:-:S04]  /*a0540*/  LOP3.LUT R8, R8, 0xffffffdf, RZ, 0xc0, !PT ;  /* 0xffffffdf08087812 */ /* 0x000fc800078ec0ff */
[----:B------:R-:W-:Y:S02]  /*a0550*/  @P0 LOP3.LUT R8, R8, 0x20, RZ, 0xfc, !PT ;  /* 0x0000002008080812 */ /* 0x000fe400078efcff */
[----:B------:R-:W-:Y:S02]  /*a0560*/  ISETP.GE.AND P0, PT, R0, UR27, PT ;  /* 0x0000001b00007c0c */ /* 0x000fe4000bf06270 */
[----:B------:R-:W-:Y:S02]  /*a0570*/  LOP3.LUT R8, R8, 0xffffffef, RZ, 0xc0, !PT ;  /* 0xffffffef08087812 */ /* 0x000fe400078ec0ff */
[----:B------:R-:W-:Y:S02]  /*a0580*/  SHF.R.U32.HI R2, RZ, 0x8, R21 ;  /* 0x00000008ff027819 */ /* 0x000fe40000011615 */
[----:B------:R-:W-:Y:S01]  /*a0590*/  SHF.R.U32.HI R4, RZ, 0x8, R22 ;  /* 0x00000008ff047819 */ /* 0x000fe20000011616 */
[----:B------:R-:W-:Y:S01]  /*a05a0*/  VIADD R0, R51, 0x9d ;  /* 0x0000009d33007836 */ /* 0x000fe20000000000 */
[----:B------:R-:W-:Y:S01]  /*a05b0*/  ISETP.LT.AND P3, PT, R56, UR28, !P0 ;  /* 0x0000001c38007c0c */ /* 0x000fe2000c761270 */
[----:B------:R-:W0:Y:S01]  /*a05c0*/  LDCU UR28, c[0x0][0x398] ;  /* 0x00007300ff1c77ac */ /* 0x000e220008000800 */
[----:B------:R-:W-:-:S02]  /*a05d0*/  ISETP.LT.AND P2, PT, R53, UR36, !P0 ;  /* 0x0000002435007c0c */ /* 0x000fc4000c741270 */
[----:B------:R-:W-:Y:S01]  /*a05e0*/  ISETP.LT.AND P1, PT, R54, UR37, !P0 ;  /* 0x0000002536007c0c */ /* 0x000fe2000c721270 */
[----:B------:R-:W0:Y:S01]  /*a05f0*/  LDCU.64 UR36, c[0x0][0x398] ;  /* 0x00007300ff2477ac */ /* 0x000e220008000a00 */
[----:B------:R-:W-:Y:S01]  /*a0600*/  SHF.R.U32.HI R3, RZ, 0x8, R23 ;  /* 0x00000008ff037819 */ /* 0x000fe20000011617 */
[----:B------:R-:W1:Y:S06]  /*a0610*/  LDCU UR27, c[0x0][0x398] ;  /* 0x00007300ff1b77ac */ /* 0x000e6c0008000800 */
[----:B------:R-:W-:-:S04]  /*a0620*/  @P3 LOP3.LUT R8, R8, 0x10, RZ, 0xfc, !PT ;  /* 0x0000001008083812 */ /* 0x000fc800078efcff */
[----:B------:R-:W-:-:S04]  /*a0630*/  LOP3.LUT R8, R8, 0xfffffff7, RZ, 0xc0, !PT ;  /* 0xfffffff708087812 */ /* 0x000fc800078ec0ff */
[----:B------:R-:W-:Y:S02]  /*a0640*/  @P2 LOP3.LUT R8, R8, 0x8, RZ, 0xfc, !PT ;  /* 0x0000000808082812 */ /* 0x000fe400078efcff */
[----:B0-----:R-:W-:Y:S02]  /*a0650*/  ISETP.LT.AND P0, PT, R55, UR34, !P0 ;  /* 0x0000002237007c0c */ /* 0x001fe4000c701270 */
[----:B------:R-:W-:-:S04]  /*a0660*/  LOP3.LUT R8, R8, 0xfffffffb, RZ, 0xc0, !PT ;  /* 0xfffffffb08087812 */ /* 0x000fc800078ec0ff */
[----:B------:R-:W-:Y:S02]  /*a0670*/  @P1 LOP3.LUT R8, R8, 0x4, RZ, 0xfc, !PT ;  /* 0x0000000408081812 */ /* 0x000fe400078efcff */
[----:B------:R-:W-:Y:S02]  /*a0680*/  LOP3.LUT R2, R2, 0xffff, RZ, 0xc0, !PT ;  /* 0x0000ffff02027812 */ /* 0x000fe400078ec0ff */
[----:B------:R-:W-:Y:S02]  /*a0690*/  LOP3.LUT R8, R8, 0xfffffffd, RZ, 0xc0, !PT ;  /* 0xfffffffd08087812 */ /* 0x000fe400078ec0ff */
[----:B------:R-:W-:Y:S02]  /*a06a0*/  LOP3.LUT R4, R4, 0xffff, RZ, 0xc0, !PT ;  /* 0x0000ffff04047812 */ /* 0x000fe400078ec0ff */
[----:B------:R-:W-:Y:S02]  /*a06b0*/  LOP3.LUT R3, R3, 0xffff, RZ, 0xc0, !PT ;  /* 0x0000ffff03037812 */ /* 0x000fe400078ec0ff */
[----:B------:R-:W-:-:S02]  /*a06c0*/  @P0 LOP3.LUT R8, R8, 0x2, RZ, 0xfc, !PT ;  /* 0x0000000208080812 */ /* 0x000fc400078efcff */
[----:B------:R-:W-:Y:S01]  /*a06d0*/  ISETP.GE.AND P0, PT, R0, UR33, PT ;  /* 0x0000002100007c0c */ /* 0x000fe2000bf06270 */
[----:B------:R-:W0:Y:S01]  /*a06e0*/  LDCU.64 UR32, c[0x0][0x398] ;  /* 0x00007300ff2077ac */ /* 0x000e220008000a00 */
[----:B------:R-:W-:Y:S02]  /*a06f0*/  PRMT R0, R2, 0x3340, R4 ;  /* 0x0000334002007816 */ /* 0x000fe40000000004 */
[----:B------:R-:W-:-:S03]  /*a0700*/  PRMT R2, R3, 0x3340, R1 ;  /* 0x0000334003027816 */ /* 0x000fc60000000001 */
[----:B------:R-:W-:Y:S04]  /*a0710*/  STL [R1+0x28c], R0 ;  /* 0x00028c0001007387 */ /* 0x000fe80000100800 */
[----:B------:R3:W-:Y:S02]  /*a0720*/  STL [R1+0x194], R2 ;  /* 0x0001940201007387 */ /* 0x0007e40000100800 */
[----:B---3--:R-:W-:Y:S02]  /*a0730*/  SHF.R.U32.HI R2, RZ, 0x8, R40 ;  /* 0x00000008ff027819 */ /* 0x008fe40000011628 */
[----:B------:R-:W3:Y:S01]  /*a0740*/  LDL.LU R40, [R1+0x574] ;  /* 0x0005740001287983 */ /* 0x000ee20000300800 */
[----:B----4-:R-:W-:-:S03]  /*a0750*/  SHF.R.U32.HI R4, RZ, 0x8, R31 ;  /* 0x00000008ff047819 */ /* 0x010fc6000001161f */
[----:B------:R-:W4:Y:S01]  /*a0760*/  LDL.LU R31, [R1+0x688] ;  /* 0x00068800011f7983 */ /* 0x000f220000300800 */
        /* <DEDUP_REMOVED lines=8> */
[----:B------:R-:W0:Y:S04]  /*a07f0*/  LDCU UR77, c[0x0][0x398] ;  /* 0x00007300ff4d77ac */ /* 0x000e280008000800 */
        /* <DEDUP_REMOVED lines=10> */
[----:B------:R-:W-:Y:S01]  /*a08a0*/  LOP3.LUT R9, R9, 0xefffffff, RZ, 0xc0, !PT ;  /* 0xefffffff09097812 */ /* 0x000fe200078ec0ff */
[----:B------:R-:W-:Y:S01]  /*a08b0*/  VIADD R0, R51, 0x9b ;  /* 0x0000009b33007836 */ /* 0x000fe20000000000 */
[----:B------:R-:W-:Y:S01]  /*a08c0*/  ISETP.LT.AND P3, PT, R56, UR63, !P0 ;  /* 0x0000003f38007c0c */ /* 0x000fe2000c761270 */
[----:B------:R-:W0:Y:S01]  /*a08d0*/  LDCU UR63, c[0x0][0x398] ;  /* 0x00007300ff3f77ac */ /* 0x000e220008000800 */
[----:B------:R-:W-:-:S02]  /*a08e0*/  ISETP.LT.AND P2, PT, R53, UR76, !P0 ;  /* 0x0000004c35007c0c */ /* 0x000fc4000c741270 */
[----:B------:R-:W-:Y:S01]  /*a08f0*/  ISETP.LT.AND P1, PT, R54, UR55, !P0 ;  /* 0x0000003736007c0c */ /* 0x000fe2000c721270 */
[----:B------:R-:W0:Y:S08]  /*a0900*/  LDCU.64 UR48, c[0x0][0x398] ;  /* 0x00007300ff3077ac */ /* 0x000e300008000a00 */
[----:B------:R-:W-:Y:S01]  /*a0910*/  @P3 LOP3.LUT R9, R9, 0x10000000, RZ, 0xfc, !PT ;  /* 0x1000000009093812 */ /* 0x000fe200078efcff */
[----:B------:R-:W1:Y:S03]  /*a0920*/  LDCU UR76, c[0x0][0x398] ;  /* 0x00007300ff4c77ac */ /* 0x000e660008000800 */
[----:B------:R-:W-:Y:S01]  /*a0930*/  LOP3.LUT R9, R9, 0xf7ffffff, RZ, 0xc0, !PT ;  /* 0xf7ffffff09097812 */ /* 0x000fe200078ec0ff */
[----:B------:R-:W1:Y:S03]  /*a0940*/  LDCU UR55, c[0x0][0x398] ;  /* 0x00007300ff3777ac */ /* 0x000e660008000800 */
[----:B------:R-:W-:-:S02]  /*a0950*/  @P2 LOP3.LUT R9, R9, 0x8000000, RZ, 0xfc, !PT ;  /* 0x0800000009092812 */ /* 0x000fc400078efcff */
        /* <DEDUP_REMOVED lines=13> */
[----:B------:R3:W-:Y:S04]  /*a0a30*/  STL [R1+0x288], R2 ;  /* 0x0002880201007387 */ /* 0x0007e80000100800 */
[----:B------:R-:W2:Y:S01]  /*a0a40*/  LDL.LU R39, [R1+0x570] ;  /* 0x0005700001277983 */ /* 0x000ea20000300800 */
[----:B---3--:R-:W-:-:S03]  /*a0a50*/  SHF.R.U32.HI R2, RZ, 0x8, R40 ;  /* 0x00000008ff027819 */ /* 0x008fc60000011628 */
[----:B------:R-:W3:Y:S01]  /*a0a60*/  LDL.LU R40, [R1+0x80] ;  /* 0x0000800001287983 */ /* 0x000ee20000300800 */
[----:B----4-:R-:W-:-:S03]  /*a0a70*/  SHF.R.U32.HI R4, RZ, 0x8, R31 ;  /* 0x00000008ff047819 */ /* 0x010fc6000001161f */
[----:B------:R-:W4:Y:S01]  /*a0a80*/  LDL.LU R31, [R1+0x698] ;  /* 0x00069800011f7983 */ /* 0x000f220000300800 */
[----:B--2---:R-:W-:-:S03]  /*a0a90*/  SHF.R.U32.HI R3, RZ, 0x8, R30 ;  /* 0x00000008ff037819 */ /* 0x004fc6000001161e */
[----:B------:R-:W2:Y:S01]  /*a0aa0*/  LDL.LU R30, [R1+0x8c] ;  /* 0x00008c00011e7983 */ /* 0x000ea20000300800 */
[----:B------:R-:W-:Y:S01]  /*a0ab0*/  ISETP.LT.AND P3, PT, R56, UR63, !P0 ;  /* 0x0000003f38007c0c */ /* 0x000fe2000c761270 */
[----:B------:R-:W0:Y:S01]  /*a0ac0*/  LDCU UR63, c[0x0][0x398] ;  /* 0x00007300ff3f77ac */ /* 0x000e220008000800 */
[----:B------:R-:W-:Y:S02]  /*a0ad0*/  ISETP.LT.AND P2, PT, R53, UR57, !P0 ;  /* 0x0000003935007c0c */ /* 0x000fe4000c741270 */
[----:B------:R-:W-:Y:S02]  /*a0ae0*/  LOP3.LUT R9, R9, 0xfeffffff, RZ, 0xc0, !PT ;  /* 0xfeffffff09097812 */ /* 0x000fe400078ec0ff */
[----:B------:R-:W-:Y:S01]  /*a0af0*/  ISETP.LT.AND P1, PT, R54, UR56, !P0 ;  /* 0x0000003836007c0c */ /* 0x000fe2000c721270 */
[----:B------:R-:W-:Y:S01]  /*a0b00*/  VIADD R0, R51, 0x9a ;  /* 0x0000009a33007836 */ /* 0x000fe20000000000 */
[----:B------:R-:W-:Y:S01]  /*a0b10*/  LOP3.LUT R2, R2, 0xffff, RZ, 0xc0, !PT ;  /* 0x0000ffff02027812 */ /* 0x000fe200078ec0ff */
[----:B------:R-:W0:Y:S04]  /*a0b20*/  LDCU UR57, c[0x0][0x398] ;  /* 0x00007300ff3977ac */ /* 0x000e280008000800 */
[----:B------:R-:W-:Y:S01]  /*a0b30*/  @P3 LOP3.LUT R9, R9, 0x1000000, RZ, 0xfc, !PT ;  /* 0x0100000009093812 */ /* 0x000fe200078efcff */
[----:B------:R-:W0:Y:S03]  /*a0b40*/  LDCU UR56, c[0x0][0x398] ;  /* 0x00007300ff3877ac */ /* 0x000e260008000800 */
[----:B------:R-:W-:-:S04]  /*a0b50*/  LOP3.LUT R9, R9, 0xff7fffff, RZ, 0xc0, !PT ;  /* 0xff7fffff09097812 */ /* 0x000fc800078ec0ff */
[----:B------:R-:W-:Y:S02]  /*a0b60*/  @P2 LOP3.LUT R9, R9, 0x800000, RZ, 0xfc, !PT ;  /* 0x0080000009092812 */ /* 0x000fe400078efcff */
[----:B------:R-:W-:Y:S01]  /*a0b70*/  ISETP.LT.AND P0, PT, R55, UR48, !P0 ;  /* 0x0000003037007c0c */ /* 0x000fe2000c701270 */
[----:B------:R-:W0:Y:S01]  /*a0b80*/  LDCU UR48, c[0x0][0x398] ;  /* 0x00007300ff3077ac */ /* 0x000e220008000800 */
[----:B------:R-:W-:-:S04]  /*a0b90*/  LOP3.LUT R9, R9, 0xffbfffff, RZ, 0xc0, !PT ;  /* 0xffbfffff09097812 */ /* 0x000fc800078ec0ff */
[----:B------:R-:W-:-:S04]  /*a0ba0*/  @P1 LOP3.LUT R9, R9, 0x400000, RZ, 0xfc, !PT ;  /* 0x0040000009091812 */ /* 0x000fc800078efcff */
[----:B------:R-:W-:-:S04]  /*a0bb0*/  LOP3.LUT R9, R9, 0xffdfffff, RZ, 0xc0, !PT ;  /* 0xffdfffff09097812 */ /* 0x000fc800078ec0ff */
[----:B------:R-:W-:Y:S02]  /*a0bc0*/  @P0 LOP3.LUT R9, R9, 0x200000, RZ, 0xfc, !PT ;  /* 0x0020000009090812 */ /* 0x000fe400078efcff */
[----:B------:R-:W-:Y:S02]  /*a0bd0*/  ISETP.GE.AND P0, PT, R0, UR35, PT ;  /* 0x0000002300007c0c */ /* 0x000fe4000bf06270 */
[----:B------:R-:W-:Y:S01]  /*a0be0*/  LOP3.LUT R9, R9, 0xffefffff, RZ, 0xc0, !PT ;  /* 0xffefffff09097812 */ /* 0x000fe200078ec0ff */
[----:B------:R-:W-:Y:S01]  /*a0bf0*/  VIADD R0, R51, 0x99 ;  /* 0x0000009933007836 */ /* 0x000fe20000000000 */
[----:B------:R-:W-:Y:S01]  /*a0c00*/  ISETP.LT.AND P3, PT, R56, UR68, !P0 ;  /* 0x0000004438007c0c */ /* 0x000fe2000c761270 */
[----:B------:R-:W1:Y:S01]  /*a0c10*/  LDCU UR68, c[0x0][0x398] ;  /* 0x00007300ff4477ac */ /* 0x000e620008000800 */
[----:B0-----:R-:W-:Y:S02]  /*a0c20*/  ISETP.LT.AND P2, PT, R53, UR63, !P0 ;  /* 0x0000003f35007c0c */ /* 0x001fe4000c741270 */
[----:B------:R-:W-:Y:S01]  /*a0c30*/  ISETP.LT.AND P1, PT, R54, UR58, !P0 ;  /* 0x0000003a36007c0c */ /* 0x000fe2000c721270 */
[----:B------:R-:W0:Y:S08]  /*a0c40*/  LDCU.64 UR34, c[0x0][0x398] ;  /* 0x00007300ff2277ac */ /* 0x000e300008000a00 */
        /* <DEDUP_REMOVED lines=10> */
[----:B------:R-:W-:Y:S01]  /*a0cf0*/  ISETP.GE.AND P0, PT, R0, UR37, PT ;  /* 0x0000002500007c0c */ /* 0x000fe2000bf06270 */
[----:B------:R-:W0:Y:S03]  /*a0d00*/  LDCU.64 UR36, c[0x0][0x398] ;  /* 0x00007300ff2477ac */ /* 0x000e260008000a00 */
[----:B------:R-:W-:Y:S01]  /*a0d10*/  ISETP.LT.AND P3, PT, R56, UR69, !P0 ;  /* 0x0000004538007c0c */ /* 0x000fe2000c761270 */
[----:B------:R-:W0:Y:S01]  /*a0d20*/  LDCU UR69, c[0x0][0x398] ;  /* 0x00007300ff4577ac */ /* 0x000e220008000800 */
[----:B-1----:R-:W-:Y:S02]  /*a0d30*/  ISETP.LT.AND P2, PT, R53, UR68, !P0 ;  /* 0x0000004435007c0c */ /* 0x002fe4000c741270 */
[----:B------:R-:W-:Y:S01]  /*a0d40*/  LOP3.LUT R9, R9, 0xfffeffff, RZ, 0xc0, !PT ;  /* 0xfffeffff09097812 */ /* 0x000fe200078ec0ff */
[----:B------:R-:W1:Y:S01]  /*a0d50*/  LDCU UR68, c[0x0][0x398] ;  /* 0x00007300ff4477ac */ /* 0x000e620008000800 */
[----:B------:R-:W-:-:S07]  /*a0d60*/  ISETP.LT.AND P1, PT, R54, UR64, !P0 ;  /* 0x0000004036007c0c */ /* 0x000fce000c721270 */
[----:B------:R-:W-:Y:S01]  /*a0d70*/  @P3 LOP3.LUT R9, R9, 0x10000, RZ, 0xfc, !PT ;  /* 0x0001000009093812 */ /* 0x000fe200078efcff */
[----:B------:R-:W1:Y:S03]  /*a0d80*/  LDCU UR64, c[0x0][0x398] ;  /* 0x00007300ff4077ac */ /* 0x000e660008000800 */
[----:B------:R-:W-:-:S04]  /*a0d90*/  LOP3.LUT R9, R9, 0xffff7fff, RZ, 0xc0, !PT ;  /* 0xffff7fff09097812 */ /* 0x000fc800078ec0ff */
[----:B------:R-:W-:Y:S02]  /*a0da0*/  @P2 LOP3.LUT R9, R9, 0x8000, RZ, 0xfc, !PT ;  /* 0x0000800009092812 */ /* 0x000fe400078efcff */
[----:B0-----:R-:W-:Y:S01]  /*a0db0*/  ISETP.LT.AND P0, PT, R55, UR34, !P0 ;  /* 0x0000002237007c0c */ /* 0x001fe2000c701270 */
[----:B------:R-:W0:Y:S01]  /*a0dc0*/  LDCU UR34, c[0x0][0x398] ;  /* 0x00007300ff2277ac */ /* 0x000e220008000800 */
[----:B------:R-:W-:Y:S02]  /*a0dd0*/  LOP3.LUT R9, R9, 0xffffbfff, RZ, 0xc0, !PT ;  /* 0xffffbfff09097812 */ /* 0x000fe400078ec0ff */
[----:B------:R-:W-:Y:S02]  /*a0de0*/  PRMT R0, R2, 0x3340, R1 ;  /* 0x0000334002007816 */ /* 0x000fe40000000001 */
[----:B------:R-:W-:Y:S02]  /*a0df0*/  LOP3.LUT R4, R4, 0xffff, RZ, 0xc0, !PT ;  /* 0x0000ffff04047812 */ /* 0x000fe400078ec0ff */
[----:B------:R-:W-:-:S02]  /*a0e00*/  LOP3.LUT R3, R3, 0xffff, RZ, 0xc0, !PT ;  /* 0x0000ffff03037812 */ /* 0x000fc400078ec0ff */
[----:B------:R-:W-:Y:S01]  /*a0e10*/  @P1 LOP3.LUT R9, R9, 0x4000, RZ, 0xfc, !PT ;  /* 0x0000400009091812 */ /* 0x000fe200078efcff */
[----:B------:R0:W-:Y:S01]  /*a0e20*/  STL [R1+0x188], R0 ;  /* 0x0001880001007387 */ /* 0x0001e20000100800 */
[----:B------:R-:W-:Y:S02]  /*a0e30*/  PRMT R2, R4, 0x3340, R3 ;  /* 0x0000334004027816 */ /* 0x000fe40000000003 */
[----:B------:R-:W-:Y:S01]  /*a0e40*/  LOP3.LUT R9, R9, 0xffffdfff, RZ, 0xc0, !PT ;  /* 0xffffdfff09097812 */ /* 0x000fe200078ec0ff */
[----:B0-----:R-:W-:-:S03]  /*a0e50*/  VIADD R0, R51, 0x98 ;  /* 0x0000009833007836 */ /* 0x001fc60000000000 */
[----:B------:R-:W-:Y:S01]  /*a0e60*/  @P0 LOP3.LUT R9, R9, 0x2000, RZ, 0xfc, !PT ;  /* 0x0000200009090812 */ /* 0x000fe200078efcff */
[----:B------:R2:W-:Y:S01]  /*a0e70*/  STL [R1+0x284], R2 ;  /* 0x0002840201007387 */ /* 0x0005e20000100800 */
[----:B------:R-:W-:Y:S01]  /*a0e80*/  ISETP.GE.AND P0, PT, R0, UR33, PT ;  /* 0x0000002100007c0c */ /* 0x000fe2000bf06270 */
[----:B------:R-:W0:Y:S01]  /*a0e90*/  LDCU.64 UR32, c[0x0][0x398] ;  /* 0x00007300ff2077ac */ /* 0x000e220008000a00 */
[----:B---3--:R-:W-:Y:S02]  /*a0ea0*/  SHF.R.U32.HI R4, RZ, 0x8, R40 ;  /* 0x00000008ff047819 */ /* 0x008fe40000011628 */
[----:B------:R-:W3:Y:S01]  /*a0eb0*/  LDL.LU R40, [R1+0x694] ;  /* 0x0006940001287983 */ /* 0x000ee20000300800 */
[----:B----4-:R-:W-:-:S03]  /*a0ec0*/  SHF.R.U32.HI R0, RZ, 0x8, R31 ;  /* 0x00000008ff007819 */ /* 0x010fc6000001161f */
[----:B------:R-:W4:Y:S01]  /*a0ed0*/  LDL.LU R31, [R1+0x45c] ;  /* 0x00045c00011f7983 */ /* 0x000f220000300800 */
[----:B--2---:R-:W-:-:S03]  /*a0ee0*/  SHF.R.U32.HI R2, RZ, 0x8, R30 ;  /* 0x00000008ff027819 */ /* 0x004fc6000001161e */
[----:B------:R-:W2:Y:S01]  /*a0ef0*/  LDL.LU R30, [R1+0x6a0] ;  /* 0x0006a000011e7983 */ /* 0x000ea20000300800 */
[----:B------:R-:W-:Y:S02]  /*a0f00*/  SHF.R.U32.HI R3, RZ, 0x8, R39 ;  /* 0x00000008ff037819 */ /* 0x000fe40000011627 */
[----:B------:R-:W-:Y:S02]  /*a0f10*/  LOP3.LUT R4, R4, 0xffff, RZ, 0xc0, !PT ;  /* 0x0000ffff04047812 */ /* 0x000fe400078ec0ff */
[----:B------:R-:W-:Y:S02]  /*a0f20*/  LOP3.LUT R3, R3, 0xffff, RZ, 0xc0, !PT ;  /* 0x0000ffff03037812 */ /* 0x000fe400078ec0ff */
[----:B------:R-:W-:Y:S02]  /*a0f30*/  LOP3.LUT R2, R2, 0xffff, RZ, 0xc0, !PT ;  /* 0x0000ffff02027812 */ /* 0x000fe400078ec0ff */
[----:B------:R-:W-:Y:S02]  /*a0f40*/  LOP3.LUT R0, R0, 0xffff, RZ, 0xc0, !PT ;  /* 0x0000ffff00007812 */ /* 0x000fe400078ec0ff */
[----:B------:R-:W-:-:S02]  /*a0f50*/  PRMT R4, R3, 0x3340, R4 ;  /* 0x0000334003047816 */ /* 0x000fc40000000004 */
[--C-:B------:R-:W-:Y:S02]  /*a0f60*/  PRMT R3, R2, 0x3340, R1.reuse ;  /* 0x0000334002037816 */ /* 0x100fe40000000001 */
[----:B------:R-:W-:Y:S01]  /*a0f70*/  PRMT R2, R0, 0x3340, R1 ;  /* 0x0000334000027816 */ /* 0x000fe20000000001 */
[----:B------:R-:W-:Y:S04]  /*a0f80*/  STL [R1+0x280], R4 ;  /* 0x0002800401007387 */ /* 0x000fe80000100800 */
[----:B------:R0:W-:Y:S04]  /*a0f90*/  STL [R1+0x180], R3 ;  /* 0x0001800301007387 */ /* 0x0001e80000100800 */
[----:B------:R2:W-:Y:S01]  /*a0fa0*/  STL [R1+0x17c], R2 ;  /* 0x00017c0201007387 */ /* 0x0005e20000100800 */
[----:B0-----:R-:W-:-:S03]  /*a0fb0*/  SHF.R.U32.HI R3, RZ, 0x8, R10 ;  /* 0x00000008ff037819 */ /* 0x001fc6000001160a */
[----:B------:R-:W2:Y:S01]  /*a0fc0*/  LDL.LU R10, [R1+0x3b5c] ;  /* 0x003b5c00010a7983 */ /* 0x000ea20000300800 */
[----:B---3--:R-:W-:-:S03]  /*a0fd0*/  SHF.R.U32.HI R4, RZ, 0x8, R40 ;  /* 0x00000008ff047819 */ /* 0x008fc60000011628 */
        /* <DEDUP_REMOVED lines=14> */
[----:B------:R-:W-:Y:S01]  /*a10c0*/  LOP3.LUT R9, R9, 0xfffff7ff, RZ, 0xc0, !PT ;  /* 0xfffff7ff09097812 */ /* 0x000fe200078ec0ff */
[----:B------:R-:W0:Y:S03]  /*a10d0*/  LDCU UR73, c[0x0][0x398] ;  /* 0x00007300ff4977ac */ /* 0x000e260008000800 */
[----:B------:R-:W-:-:S02]  /*a10e0*/  @P2 LOP3.LUT R9, R9, 0x800, RZ, 0xfc, !PT ;  /* 0x0000080009092812 */ /* 0x000fc400078efcff */
[----:B------:R-:W-:Y:S02]  /*a10f0*/  ISETP.LT.AND P0, PT, R55, UR36, !P0 ;  /* 0x0000002437007c0c */ /* 0x000fe4000c701270 */
[----:B------:R-:W-:-:S04]  /*a1100*/  LOP3.LUT R9, R9, 0xfffffbff, RZ, 0xc0, !PT ;  /* 0xfffffbff09097812 */ /* 0x000fc800078ec0ff */
[----:B------:R-:W-:-:S04]  /*a1110*/  @P1 LOP3.LUT R9, R9, 0x400, RZ, 0xfc, !PT ;  /* 0x0000040009091812 */ /* 0x000fc800078efcff */
[----:B------:R-:W-:-:S04]  /*a1120*/  LOP3.LUT R9, R9, 0xfffffdff, RZ, 0xc0, !PT ;  /* 0xfffffdff09097812 */ /* 0x000fc800078ec0ff */
[----:B------:R-:W-:Y:S02]  /*a1130*/  @P0 LOP3.LUT R9, R9, 0x200, RZ, 0xfc, !PT ;  /* 0x0000020009090812 */ /* 0x000fe400078efcff */
[----:B------:R-:W-:-:S04]  /*a1140*/  ISETP.GE.AND P0, PT, R0, UR49, PT ;  /* 0x0000003100007c0c */ /* 0x000fc8000bf06270 */
[----:B------:R-:W-:Y:S02]  /*a1150*/  ISETP.LT.AND P3, PT, R56, UR48, !P0 ;  /* 0x0000003038007c0c */ /* 0x000fe4000c761270 */
[----:B------:R-:W-:Y:S01]  /*a1160*/  LOP3.LUT R9, R9, 0xfffffeff, RZ, 0xc0, !PT ;  /* 0xfffffeff09097812 */ /* 0x000fe200078ec0ff */
[----:B------:R-:W-:Y:S01]  /*a1170*/  VIADD R0, R51, 0x96 ;  /* 0x0000009633007836 */ /* 0x000fe20000000000 */
[----:B------:R-:W-:Y:S01]  /*a1180*/  ISETP.LT.AND P2, PT, R53, UR76, !P0 ;  /* 0x0000004c35007c0c */ /* 0x000fe2000c741270 */
[----:B------:R-:W0:Y:S01]  /*a1190*/  LDCU UR76, c[0x0][0x398] ;  /* 0x00007300ff4c77ac */ /* 0x000e220008000800 */
[----:B------:R-:W-:Y:S02]  /*a11a0*/  ISETP.LT.AND P1, PT, R54, UR77, !P0 ;  /* 0x0000004d36007c0c */ /* 0x000fe4000c721270 */
[----:B------:R-:W-:Y:S01]  /*a11b0*/  LOP3.LUT R5, R5, 0xffff, RZ, 0xc0, !PT ;  /* 0x0000ffff05057812 */ /* 0x000fe200078ec0ff */
[----:B------:R-:W0:Y:S04]  /*a11c0*/  LDCU UR77, c[0x0][0x398] ;  /* 0x00007300ff4d77ac */ /* 0x000e280008000800 */
        /* <DEDUP_REMOVED lines=10> */
[----:B------:R-:W-:Y:S02]  /*a1270*/  PRMT R0, R4, 0x3340, R5 ;  /* 0x0000334004007816 */ /* 0x000fe40000000005 */
[----:B------:R-:W-:Y:S02]  /*a1280*/  LOP3.LUT R2, R2, 0xffff, RZ, 0xc0, !PT ;  /* 0x0000ffff02027812 */ /* 0x000fe400078ec0ff */
[----:B------:R-:W-:Y:S01]  /*a1290*/  LOP3.LUT R3, R3, 0xffff, RZ, 0xc0, !PT ;  /* 0x0000ffff03037812 */ /* 0x000fe200078ec0ff */
[----:B------:R0:W-:Y:S03]  /*a12a0*/  STL [R1+0x2cc], R0 ;  /* 0x0002cc0001007387 */ /* 0x0001e60000100800 */
[----:B0-----:R-:W-:-:S05]  /*a12b0*/  PRMT R0, R2, 0x3340, R3 ;  /* 0x0000334002007816 */ /* 0x001fca0000000003 */
[----:B------:R0:W-:Y:S01]  /*a12c0*/  STL [R1+0x27c], R0 ;  /* 0x00027c0001007387 */ /* 0x0001e20000100800 */
[----:B---3--:R-:W-:-:S03]  /*a12d0*/  SHF.R.U32.HI R2, RZ, 0x8, R40 ;  /* 0x00000008ff027819 */ /* 0x008fc60000011628 */
[----:B------:R-:W3:Y:S01]  /*a12e0*/  LDL.LU R40, [R1+0x6c0] ;  /* 0x0006c00001287983 */ /* 0x000ee20000300800 */
[----:B----4-:R-:W-:-:S03]  /*a12f0*/  SHF.R.U32.HI R4, RZ, 0x8, R31 ;  /* 0x00000008ff047819 */ /* 0x010fc6000001161f */
[----:B------:R-:W4:Y:S01]  /*a1300*/  LDL.LU R31, [R1+0x6b0] ;  /* 0x0006b000011f7983 */ /* 0x000f220000300800 */
[----:B--2---:R-:W-:-:S03]  /*a1310*/  SHF.R.U32.HI R3, RZ, 0x8, R30 ;  /* 0x00000008ff037819 */ /* 0x004fc6000001161e */
[----:B------:R-:W2:Y:S01]  /*a1320*/  LDL.LU R30, [R1+0x1f4] ;  /* 0x0001f400011e7983 */ /* 0x000ea20000300800 */
[----:B------:R-:W-:Y:S02]  /*a1330*/  ISETP.LT.AND P3, PT, R56, UR38, !P0 ;  /* 0x0000002638007c0c */ /* 0x000fe4000c761270 */
[----:B------:R-:W-:Y:S01]  /*a1340*/  ISETP.LT.AND P2, PT, R53, UR76, !P0 ;  /* 0x0000004c35007c0c */ /* 0x000fe2000c741270 */
[----:B------:R-:W1:Y:S01]  /*a1350*/  LDCU UR76, c[0x0][0x398] ;  /* 0x00007300ff4c77ac */ /* 0x000e620008000800 */
[----:B------:R-:W-:Y:S02]  /*a1360*/  LOP3.LUT R9, R9, 0xffffffef, RZ, 0xc0, !PT ;  /* 0xffffffef09097812 */ /* 0x000fe400078ec0ff */
[----:B------:R-:W-:Y:S01]  /*a1370*/  ISETP.LT.AND P1, PT, R54, UR77, !P0 ;  /* 0x0000004d36007c0c */ /* 0x000fe2000c721270 */
[----:B------:R-:W1:Y:S01]  /*a1380*/  LDCU UR77, c[0x0][0x398] ;  /* 0x00007300ff4d77ac */ /* 0x000e620008000800 */
[----:B0-----:R-:W-:Y:S01]  /*a1390*/  VIADD R0, R51, 0x95 ;  /* 0x0000009533007836 */ /* 0x001fe20000000000 */
[----:B------:R-:W0:Y:S04]  /*a13a0*/  LDCU.64 UR38, c[0x0][0x398] ;  /* 0x00007300ff2677ac */ /* 0x000e280008000a00 */
[----:B------:R-:W-:-:S04]  /*a13b0*/  @P3 LOP3.LUT R9, R9, 0x10, RZ, 0xfc, !PT ;  /* 0x0000001009093812 */ /* 0x000fc800078efcff */
[----:B------:R-:W-:-:S04]  /*a13c0*/  LOP3.LUT R9, R9, 0xfffffff7, RZ, 0xc0, !PT ;  /* 0xfffffff709097812 */ /* 0x000fc800078ec0ff */
[----:B------:R-:W-:Y:S02]  /*a13d0*/  @P2 LOP3.LUT R9, R9, 0x8, RZ, 0xfc, !PT ;  /* 0x0000000809092812 */ /* 0x000fe400078efcff */
[----:B------:R-:W-:Y:S02]  /*a13e0*/  ISETP.LT.AND P0, PT, R55, UR48, !P0 ;  /* 0x0000003037007c0c */ /* 0x000fe4000c701270 */
[----:B------:R-:W-:-:S04]  /*a13f0*/  LOP3.LUT R9, R9, 0xfffffffb, RZ, 0xc0, !PT ;  /* 0xfffffffb09097812 */ /* 0x000fc800078ec0ff */
[----:B------:R-:W-:-:S04]  /*a1400*/  @P1 LOP3.LUT R9, R9, 0x4, RZ, 0xfc, !PT ;  /* 0x0000000409091812 */ /* 0x000fc800078efcff */
[----:B------:R-:W-:-:S04]  /*a1410*/  LOP3.LUT R9, R9, 0xfffffffd, RZ, 0xc0, !PT ;  /* 0xfffffffd09097812 */ /* 0x000fc800078ec0ff */
[----:B------:R-:W-:Y:S02]  /*a1420*/  @P0 LOP3.LUT R9, R9, 0x2, RZ, 0xfc, !PT ;  /* 0x0000000209090812 */ /* 0x000fe400078efcff */
[----:B------:R-:W-:-:S04]  /*a1430*/  ISETP.GE.AND P0, PT, R0, UR35, PT ;  /* 0x0000002300007c0c */ /* 0x000fc8000bf06270 */
[----:B-1----:R-:W-:Y:S02]  /*a1440*/  ISETP.LT.AND P2, PT, R53, UR76, !P0 ;  /* 0x0000004c35007c0c */ /* 0x002fe4000c741270 */
[----:B------:R-:W-:Y:S01]  /*a1450*/  LOP3.LUT R10, R10, 0x7fffffff, RZ, 0xc0, !PT ;  /* 0x7fffffff0a0a7812 */ /* 0x000fe200078ec0ff */
[----:B------:R-:W-:Y:S01]  /*a1460*/  VIADD R0, R51, 0x94 ;  /* 0x0000009433007836 */ /* 0x000fe20000000000 */
[----:B------:R-:W-:Y:S01]  /*a1470*/  ISETP.LT.AND P1, PT, R54, UR77, !P0 ;  /* 0x0000004d36007c0c */ /* 0x000fe2000c721270 */
[----:B------:R-:W1:Y:S01]  /*a1480*/  LDCU UR76, c[0x0][0x398] ;  /* 0x00007300ff4c77ac */ /* 0x000e620008000800 */
[----:B------:R-:W-:Y:S02]  /*a1490*/  ISETP.LT.AND P3, PT, R56, UR34, !P0 ;  /* 0x0000002238007c0c */ /* 0x000fe4000c761270 */
[----:B0-----:R-:W-:Y:S01]  /*a14a0*/  ISETP.LT.AND P0, PT, R55, UR38, !P0 ;  /* 0x0000002637007c0c */ /* 0x001fe2000c701270 */
[----:B------:R-:W0:Y:S04]  /*a14b0*/  LDCU UR77, c[0x0][0x398] ;  /* 0x00007300ff4d77ac */ /* 0x000e280008000800 */
[----:B------:R-:W-:Y:S01]  /*a14c0*/  @P2 LOP3.LUT R10, R10, 0x80000000, RZ, 0xfc, !PT ;  /* 0x800000000a0a2812 */ /* 0x000fe200078efcff */
[----:B------:R-:W0:Y:S03]  /*a14d0*/  LDCU.64 UR34, c[0x0][0x398] ;  /* 0x00007300ff2277ac */ /* 0x000e260008000a00 */
[----:B------:R-:W-:-:S04]  /*a14e0*/  LOP3.LUT R10, R10, 0xbfffffff, RZ, 0xc0, !PT ;  /* 0xbfffffff0a0a7812 */ /* 0x000fc800078ec0ff */
[----:B------:R-:W-:Y:S02]  /*a14f0*/  @P1 LOP3.LUT R10, R10, 0x40000000, RZ, 0xfc, !PT ;  /* 0x400000000a0a1812 */ /* 0x000fe400078efcff */
[----:B------:R-:W-:Y:S02]  /*a1500*/  LOP3.LUT R2, R2, 0xffff, RZ, 0xc0, !PT ;  /* 0x0000ffff02027812 */ /* 0x000fe400078ec0ff */
[----:B------:R-:W-:Y:S02]  /*a1510*/  LOP3.LUT R10, R10, 0xdfffffff, RZ, 0xc0, !PT ;  /* 0xdfffffff0a0a7812 */ /* 0x000fe400078ec0ff */
[----:B------:R-:W-:Y:S02]  /*a1520*/  LOP3.LUT R4, R4, 0xffff, RZ, 0xc0, !PT ;  /* 0x0000ffff04047812 */ /* 0x000fe400078ec0ff */
[----:B------:R-:W-:Y:S02]  /*a1530*/  @P0 LOP3.LUT R10, R10, 0x20000000, RZ, 0xfc, !PT ;  /* 0x200000000a0a0812 */ /* 0x000fe400078efcff */
[----:B------:R-:W-:Y:S01]  /*a1540*/  ISETP.GE.AND P0, PT, R0, UR37, PT ;  /* 0x0000002500007c0c */ /* 0x000fe2000bf06270 */
[----:B------:R-:W0:Y:S01]  /*a1550*/  LDCU.64 UR36, c[0x0][0x398] ;  /* 0x00007300ff2477ac */ /* 0x000e220008000a00 */
[----:B------:R-:W-:-:S02]  /*a1560*/  PRMT R0, R2, 0x3340, R4 ;  /* 0x0000334002007816 */ /* 0x000fc40000000004 */
[----:B------:R-:W-:-:S03]  /*a1570*/  LOP3.LUT R3, R3, 0xffff, RZ, 0xc0, !PT ;  /* 0x0000ffff03037812 */ /* 0x000fc600078ec0ff */
[----:B------:R1:W-:Y:S02]  /*a1580*/  STL [R1+0x278], R0 ;  /* 0x0002780001007387 */ /* 0x0003e40000100800 */
[----:B-1----:R-:W-:-:S05]  /*a1590*/  PRMT R0, R3, 0x3340, R1 ;  /* 0x0000334003007816 */ /* 0x002fca0000000001 */
[----:B------:R1:W-:Y:S01]  /*a15a0*/  STL [R1+0x16c], R0 ;  /* 0x00016c0001007387 */ /* 0x0003e20000100800 */
[----:B---3--:R-:W-:-:S03]  /*a15b0*/  SHF.R.U32.HI R2, RZ, 0x8, R40 ;  /* 0x00000008ff027819 */ /* 0x008fc60000011628 */
[----:B------:R-:W3:Y:S01]  /*a15c0*/  LDL.LU R40, [R1+0x6b4] ;  /* 0x0006b40001287983 */ /* 0x000ee20000300800 */
[----:B----4-:R-:W-:-:S03]  /*a15d0*/  SHF.R.U32.HI R4, RZ, 0x8, R31 ;  /* 0x00000008ff047819 */ /* 0x010fc6000001161f */
[----:B------:R-:W4:Y:S01]  /*a15e0*/  LDL.LU R31, [R1+0x6bc] ;  /* 0x0006bc00011f7983 */ /* 0x000f220000300800 */
[----:B--2---:R-:W-:-:S03]  /*a15f0*/  SHF.R.U32.HI R3, RZ, 0x8, R30 ;  /* 0x00000008ff037819 */ /* 0x004fc6000001161e */
[----:B------:R-:W2:Y:S01]  /*a1600*/  LDL.LU R30, [R1+0x6b8] ;  /* 0x0006b800011e7983 */ /* 0x000ea20000300800 */
[----:B------:R-:W-:-:S04]  /*a1610*/  LOP3.LUT R9, R9, 0xfffffffe, RZ, 0xc0, !PT ;  /* 0xfffffffe09097812 */ /* 0x000fc800078ec0ff */
[----:B------:R-:W-:Y:S02]  /*a1620*/  @P3 LOP3.LUT R9, R9, 0x1, RZ, 0xfc, !PT ;  /* 0x0000000109093812 */ /* 0x000fe400078efcff */
[----:B------:R-:W-:Y:S02]  /*a1630*/  ISETP.LT.AND P3, PT, R56, UR67, !P0 ;  /* 0x0000004338007c0c */ /* 0x000fe4000c761270 */
[----:B------:R-:W-:Y:S02]  /*a1640*/  ISETP.LT.AND P2, PT, R53, UR76, !P0 ;  /* 0x0000004c35007c0c */ /* 0x000fe4000c741270 */
[----:B------:R-:W-:Y:S02]  /*a1650*/  LOP3.LUT R10, R10, 0xefffffff, RZ, 0xc0, !PT ;  /* 0xefffffff0a0a7812 */ /* 0x000fe400078ec0ff */
[----:B0-----:R-:W-:Y:S01]  /*a1660*/  ISETP.LT.AND P1, PT, R54, UR77, !P0 ;  /* 0x0000004d36007c0c */ /* 0x001fe2000c721270 */
[----:B-1----:R-:W-:Y:S01]  /*a1670*/  VIADD R0, R51, 0x93 ;  /* 0x0000009333007836 */ /* 0x002fe20000000000 */
[----:B------:R-:W-:Y:S01]  /*a1680*/  LOP3.LUT R2, R2, 0xffff, RZ, 0xc0, !PT ;  /* 0x0000ffff02027812 */ /* 0x000fe200078ec0ff */
[----:B------:R-:W0:Y:S04]  /*a1690*/  LDCU UR77, c[0x0][0x398] ;  /* 0x00007300ff4d77ac */ /* 0x000e280008000800 */
[----:B------:R-:W-:Y:S01]  /*a16a0*/  @P3 LOP3.LUT R10, R10, 0x10000000, RZ, 0xfc, !PT ;  /* 0x100000000a0a3812 */ /* 0x000fe200078efcff */
[----:B------:R-:W1:Y:S03]  /*a16b0*/  LDCU UR76, c[0x0][0x398] ;  /* 0x00007300ff4c77ac */ /* 0x000e660008000800 */
[----:B------:R-:W-:Y:S01]  /*a16c0*/  LOP3.LUT R10, R10, 0xf7ffffff, RZ, 0xc0, !PT ;  /* 0xf7ffffff0a0a7812 */ /* 0x000fe200078ec0ff */
[----:B------:R-:W0:Y:S01]  /*a16d0*/  S2UR UR58, SR_CgaCtaId ;  /* 0x00000000003a79c3 */ /* 0x000e220000008800 */
[----:B------:R-:W-:Y:S01]  /*a16e0*/  LOP3.LUT R4, R4, 0xffff, RZ, 0xc0, !PT ;  /* 0x0000ffff04047812 */ /* 0x000fe200078ec0ff */
[----:B------:R-:W0:Y:S01]  /*a16f0*/  LDCU UR67, c[0x0][0x398] ;  /* 0x00007300ff4377ac */ /* 0x000e220008000800 */
[----:B------:R-:W-:-:S02]  /*a1700*/  @P2 LOP3.LUT R10, R10, 0x8000000, RZ, 0xfc, !PT ;  /* 0x080000000a0a2812 */ /* 0x000fc400078efcff */
        /* <DEDUP_REMOVED lines=19> */
[----:B------:R-:W-:Y:S01]  /*a1840*/  ISETP.LT.AND P0, PT, R55, UR36, !P0 ;  /* 0x0000002437007c0c */ /* 0x000fe2000c701270 */
[----:B------:R-:W0:Y:S01]  /*a1850*/  LDCU UR36, c[0x0][0x398] ;  /* 0x00007300ff2477ac */ /* 0x000e220008000800 */
[----:B------:R-:W-:-:S04]  /*a1860*/  LOP3.LUT R10, R10, 0xffbfffff, RZ, 0xc0, !PT ;  /* 0xffbfffff0a0a7812 */ /* 0x000fc800078ec0ff */
[----:B------:R-:W-:-:S04]  /*a1870*/  @P1 LOP3.LUT R10, R10, 0x400000, RZ, 0xfc, !PT ;  /* 0x004000000a0a1812 */ /* 0x000fc800078efcff */
[----:B------:R-:W-:-:S04]  /*a1880*/  LOP3.LUT R10, R10, 0xffdfffff, RZ, 0xc0, !PT ;  /* 0xffdfffff0a0a7812 */ /* 0x000fc800078ec0ff */
[----:B------:R-:W-:Y:S02]  /*a1890*/  @P0 LOP3.LUT R10, R10, 0x200000, RZ, 0xfc, !PT ;  /* 0x002000000a0a0812 */ /* 0x000fe400078efcff */
[----:B------:R-:W-:Y:S01]  /*a18a0*/  ISETP.GE.AND P0, PT, R0, UR49, PT ;  /* 0x0000003100007c0c */ /* 0x000fe2000bf06270 */
[----:B------:R-:W0:Y:S01]  /*a18b0*/  LDCU.64 UR48, c[0x0][0x398] ;  /* 0x00007300ff3077ac */ /* 0x000e220008000a00 */
[----:B------:R-:W-:Y:S02]  /*a18c0*/  PRMT R0, R2, 0x3340, R1 ;  /* 0x0000334002007816 */ /* 0x000fe40000000001 */
[----:B------:R-:W-:-:S03]  /*a18d0*/  LOP3.LUT R3, R3, 0xffff, RZ, 0xc0, !PT ;  /* 0x0000ffff03037812 */ /* 0x000fc600078ec0ff */
[----:B------:R1:W-:Y:S02]  /*a18e0*/  STL [R1+0x164], R0 ;  /* 0x0001640001007387 */ /* 0x0003e40000100800 */
[----:B-1----:R-:W-:-:S05]  /*a18f0*/  PRMT R0, R4, 0x3340, R3 ;  /* 0x0000334004007816 */ /* 0x002fca0000000003 */
[----:B------:R1:W-:Y:S01]  /*a1900*/  STL [R1+0x270], R0 ;  /* 0x0002700001007387 */ /* 0x0003e20000100800 */
        /* <DEDUP_REMOVED lines=8> */
[----:B-1----:R-:W-:Y:S01]  /*a1990*/  VIADD R0, R51, 0x91 ;  /* 0x0000009133007836 */ /* 0x002fe20000000000 */
[----:B---3--:R-:W-:Y:S01]  /*a19a0*/  SHF.R.U32.HI R2, RZ, 0x8, R40 ;  /* 0x00000008ff027819 */ /* 0x008fe20000011628 */
[----:B------:R-:W-:Y:S01]  /*a19b0*/  UMOV UR66, 0x400 ;  /* 0x0000040000427882 */ /* 0x000fe20000000000 */
[----:B------:R-:W-:Y:S01]  /*a19c0*/  LOP3.LUT R4, R4, 0xffff, RZ, 0xc0, !PT ;  /* 0x0000ffff04047812 */ /* 0x000fe200078ec0ff */
[----:B------:R-:W1:Y:S02]  /*a19d0*/  LDCU UR65, c[0x0][0x398] ;  /* 0x00007300ff4177ac */ /* 0x000e640008000800 */
[----:B------:R-:W-:-:S02]  /*a19e0*/  @P3 LOP3.LUT R10, R10, 0x100000, RZ, 0xfc, !PT ;  /* 0x001000000a0a3812 */ /* 0x000fc400078efcff */
[----:B------:R-:W-:Y:S01]  /*a19f0*/  LOP3.LUT R3, R3, 0xffff, RZ, 0xc0, !PT ;  /* 0x0000ffff03037812 */ /* 0x000fe200078ec0ff */
[----:B------:R-:W3:Y:S01]  /*a1a00*/  LDCU UR62, c[0x0][0x398] ;  /* 0x00007300ff3e77ac */ /* 0x000ee20008000800 */
[----:B------:R-:W-:Y:S01]  /*a1a10*/  LOP3.LUT R10, R10, 0xfff7ffff, RZ, 0xc0, !PT ;  /* 0xfff7ffff0a0a7812 */ /* 0x000fe200078ec0ff */
[----:B------:R-:W1:Y:S03]  /*a1a20*/  LDCU UR61, c[0x0][0x398] ;  /* 0x00007300ff3d77ac */ /* 0x000e660008000800 */
[----:B------:R-:W-:Y:S02]  /*a1a30*/  @P2 LOP3.LUT R10, R10, 0x80000, RZ, 0xfc, !PT ;  /* 0x000800000a0a2812 */ /* 0x000fe400078efcff */
[----:B0-----:R-:W-:Y:S02]  /*a1a40*/  ISETP.LT.AND P0, PT, R55, UR32, !P0 ;  /* 0x0000002037007c0c */ /* 0x001fe4000c701270 */
        /* <DEDUP_REMOVED lines=19> */
[----:B------:R-:W-:Y:S02]  /*a1b80*/  @P1 LOP3.LUT R10, R10, 0x4000, RZ, 0xfc, !PT ;  /* 0x000040000a0a1812 */ /* 0x000fe400078efcff */
[----:B------:R-:W-:Y:S02]  /*a1b90*/  LOP3.LUT R2, R2, 0xffff, RZ, 0xc0, !PT ;  /* 0x0000ffff02027812 */ /* 0x000fe400078ec0ff */
[----:B------:R-:W-:-:S04]  /*a1ba0*/  LOP3.LUT R10, R10, 0xffffdfff, RZ, 0xc0, !PT ;  /* 0xffffdfff0a0a7812 */ /* 0x000fc800078ec0ff */
[----:B------:R-:W-:Y:S02]  /*a1bb0*/  @P0 LOP3.LUT R10, R10, 0x2000, RZ, 0xfc, !PT ;  /* 0x000020000a0a0812 */ /* 0x000fe400078efcff */
[----:B------:R-:W-:Y:S02]  /*a1bc0*/  ISETP.GE.AND P0, PT, R0, UR35, PT ;  /* 0x0000002300007c0c */ /* 0x000fe4000bf06270 */
[----:B------:R-:W-:-:S05]  /*a1bd0*/  PRMT R0, R2, 0x3340, R1 ;  /* 0x0000334002007816 */ /* 0x000fca0000000001 */
[----:B------:R0:W-:Y:S02]  /*a1be0*/  STL [R1+0x158], R0 ;  /* 0x0001580001007387 */ /* 0x0001e40000100800 */
[----:B0-----:R-:W-:Y:S02]  /*a1bf0*/  PRMT R0, R4, 0x3340, R3 ;  /* 0x0000334004007816 */ /* 0x001fe40000000003 */
[----:B------:R-:W-:-:S03]  /*a1c00*/  SHF.R.U32.HI R3, RZ, 0x8, R11 ;  /* 0x00000008ff037819 */ /* 0x000fc6000001160b */
[----:B------:R0:W-:Y:S04]  /*a1c10*/  STL [R1+0x2b8], R0 ;  /* 0x0002b80001007387 */ /* 0x0001e80000100800 */
[----:B------:R-:W3:Y:S04]  /*a1c20*/  LDL.LU R11, [R1+0x3b58] ;  /* 0x003b5800010b7983 */ /* 0x000ee80000300800 */
[----:B------:R-:W3:Y:S04]  /*a1c30*/  LDL.LU R39, [R1+0x6c8] ;  /* 0x0006c80001277983 */ /* 0x000ee80000300800 */
        /* <DEDUP_REMOVED lines=20> */
[----:B------:R-:W-:-:S04]  /*a1d80*/  ISETP.GE.AND P0, PT, R0, UR37, PT ;  /* 0x0000002500007c0c */ /* 0x000fc8000bf06270 */
[----:B------:R-:W-:Y:S02]  /*a1d90*/  ISETP.LT.AND P3, PT, R56, UR16, !P0 ;  /* 0x0000001038007c0c */ /* 0x000fe4000c761270 */
[----:B------:R-:W-:Y:S02]  /*a1da0*/  ISETP.LT.AND P2, PT, R53, UR15, !P0 ;  /* 0x0000000f35007c0c */ /* 0x000fe4000c741270 */
[----:B------:R-:W-:Y:S02]  /*a1db0*/  LOP3.LUT R10, R10, 0xfffffeff, RZ, 0xc0, !PT ;  /* 0xfffffeff0a0a7812 */ /* 0x000fe400078ec0ff */
[----:B------:R-:W-:Y:S01]  /*a1dc0*/  ISETP.LT.AND P1, PT, R54, UR14, !P0 ;  /* 0x0000000e36007c0c */ /* 0x000fe2000c721270 */
[----:B------:R-:W-:-:S06]  /*a1dd0*/  VIADD R0, R51, 0x8e ;  /* 0x0000008e33007836 */ /* 0x000fcc0000000000 */
[----:B------:R-:W-:Y:S01]  /*a1de0*/  @P3 LOP3.LUT R10, R10, 0x100, RZ, 0xfc, !PT ;  /* 0x000001000a0a3812 */ /* 0x000fe200078efcff */
[----:B------:R-:W1:Y:S03]  /*a1df0*/  LDCU.64 UR14, c[0x0][0x398] ;  /* 0x00007300ff0e77ac */ /* 0x000e660008000a00 */
        /* <DEDUP_REMOVED lines=23> */
[----:B------:R-:W-:-:S07]  /*a1f70*/  ISETP.LT.AND P1, PT, R54, UR4, !P0 ;  /* 0x0000000436007c0c */ /* 0x000fce000c721270 */
[----:B------:R-:W-:-:S04]  /*a1f80*/  @P3 LOP3.LUT R10, R10, 0x10, RZ, 0xfc, !PT ;  /* 0x000000100a0a3812 */ /* 0x000fc800078efcff */
[----:B------:R-:W-:-:S04]  /*a1f90*/  LOP3.LUT R10, R10, 0xfffffff7, RZ, 0xc0, !PT ;  /* 0xfffffff70a0a7812 */ /* 0x000fc800078ec0ff */
[----:B------:R-:W-:Y:S02]  /*a1fa0*/  @P2 LOP3.LUT R10, R10, 0x8, RZ, 0xfc, !PT ;  /* 0x000000080a0a2812 */ /* 0x000fe400078efcff */
[----:B------:R-:W-:Y:S01]  /*a1fb0*/  ISETP.LT.AND P0, PT, R55, UR14, !P0 ;  /* 0x0000000e37007c0c */ /* 0x000fe2000c701270 */
[----:B-1----:R-:W-:Y:S01]  /*a1fc0*/  VIADD R0, R51, 0x8d ;  /* 0x0000008d33007836 */ /* 0x002fe20000000000 */
[----:B------:R-:W-:Y:S01]  /*a1fd0*/  LOP3.LUT R10, R10, 0xfffffffb, RZ, 0xc0, !PT ;  /* 0xfffffffb0a0a7812 */ /* 0x000fe200078ec0ff */
[----:B------:R-:W-:Y:S01]  /*a1fe0*/  ULEA UR58, UR58, UR66, 0x18 ;  /* 0x000000423a3a7291 */ /* 0x000fe2000f8ec0ff */
[----:B---3--:R-:W-:Y:S01]  /*a1ff0*/  LOP3.LUT R11, R11, 0x7fffffff, RZ, 0xc0, !PT ;  /* 0x7fffffff0b0b7812 */ /* 0x008fe200078ec0ff */
[----:B------:R-:W1:Y:S01]  /*a2000*/  LDCU UR66, c[0x0][0x398] ;  /* 0x00007300ff4277ac */ /* 0x000e620008000800 */
[----:B------:R-:W-:Y:S02]  /*a2010*/  @P1 LOP3.LUT R10, R10, 0x4, RZ, 0xfc, !PT ;  /* 0x000000040a0a1812 */ /* 0x000fe400078efcff */
[----:B------:R-:W-:Y:S01]  /*a2020*/  SHF.R.U32.HI R5, RZ, 0x8, R40 ;  /* 0x00000008ff057819 */ /* 0x000fe20000011628 */
[----:B------:R-:W3:Y:S01]  /*a2030*/  LDCU UR14, c[0x0][0x398] ;  /* 0x00007300ff0e77ac */ /* 0x000ee20008000800 */
[----:B------:R-:W-:-:S04]  /*a2040*/  LOP3.LUT R10, R10, 0xfffffffd, RZ, 0xc0, !PT ;  /* 0xfffffffd0a0a7812 */ /* 0x000fc800078ec0ff */
[----:B------:R-:W-:Y:S02]  /*a2050*/  @P0 LOP3.LUT R10, R10, 0x2, RZ, 0xfc, !PT ;  /* 0x000000020a0a0812 */ /* 0x000fe400078efcff */
[----:B------:R-:W-:Y:S01]  /*a2060*/  ISETP.GE.AND P0, PT, R0, UR49, PT ;  /* 0x0000003100007c0c */ /* 0x000fe2000bf06270 */
[----:B------:R-:W-:Y:S01]  /*a2070*/  VIADD R0, R51, 0x8c ;  /* 0x0000008c33007836 */ /* 0x000fe20000000000 */
[----:B------:R-:W-:Y:S01]  /*a2080*/  LOP3.LUT R10, R10, 0xfffffffe, RZ, 0xc0, !PT ;  /* 0xfffffffe0a0a7812 */ /* 0x000fe200078ec0ff */
[----:B------:R-:W1:Y:S01]  /*a2090*/  LDCU UR49, c[0x0][0x398] ;  /* 0x00007300ff3177ac */ /* 0x000e620008000800 */
[----:B------:R-:W-:Y:S02]  /*a20a0*/  ISETP.LT.AND P2, PT, R53, UR59, !P0 ;  /* 0x0000003b35007c0c */ /* 0x000fe4000c741270 */
[----:B------:R-:W-:Y:S01]  /*a20b0*/  ISETP.LT.AND P1, PT, R54, UR5, !P0 ;  /* 0x0000000536007c0c */ /* 0x000fe2000c721270 */
[----:B------:R-:W1:Y:S01]  /*a20c0*/  LDCU.64 UR4, c[0x0][0x398] ;  /* 0x00007300ff0477ac */ /* 0x000e620008000a00 */
[----:B------:R-:W-:-:S02]  /*a20d0*/  ISETP.LT.AND P3, PT, R56, UR60, !P0 ;  /* 0x0000003c38007c0c */ /* 0x000fc4000c761270 */
[----:B0-----:R-:W-:Y:S01]  /*a20e0*/  ISETP.LT.AND P0, PT, R55, UR32, !P0 ;  /* 0x0000002037007c0c */ /* 0x001fe2000c701270 */
[----:B------:R-:W0:Y:S01]  /*a20f0*/  LDCU UR60, c[0x0][0x398] ;  /* 0x00007300ff3c77ac */ /* 0x000e220008000800 */
[----:B------:R-:W-:Y:S02]  /*a2100*/  LOP3.LUT R5, R5, 0xffff, RZ, 0xc0, !PT ;  /* 0x0000ffff05057812 */ /* 0x000fe400078ec0ff */
[----:B------:R-:W-:Y:S01]  /*a2110*/  LOP3.LUT R2, R2, 0xffff, RZ, 0xc0, !PT ;  /* 0x0000ffff02027812 */ /* 0x000fe200078ec0ff */
[----:B------:R-:W0:Y:S02]  /*a2120*/  LDCU UR59, c[0x0][0x398] ;  /* 0x00007300ff3b77ac */ /* 0x000e240008000800 */
[----:B------:R-:W-:-:S04]  /*a2130*/  @P2 LOP3.LUT R11, R11, 0x80000000, RZ, 0xfc, !PT ;  /* 0x800000000b0b2812 */ /* 0x000fc800078efcff */
[----:B------:R-:W-:-:S04]  /*a2140*/  LOP3.LUT R11, R11, 0xbfffffff, RZ, 0xc0, !PT ;  /* 0xbfffffff0b0b7812 */ /* 0x000fc800078ec0ff */
[----:B------:R-:W-:-:S04]  /*a2150*/  @P1 LOP3.LUT R11, R11, 0x40000000, RZ, 0xfc, !PT ;  /* 0x400000000b0b1812 */ /* 0x000fc800078efcff */
[----:B------:R-:W-:-:S04]  /*a2160*/  LOP3.LUT R11, R11, 0xdfffffff, RZ, 0xc0, !PT ;  /* 0xdfffffff0b0b7812 */ /* 0x000fc800078ec0ff */
[----:B------:R-:W-:Y:S02]  /*a2170*/  @P0 LOP3.LUT R11, R11, 0x20000000, RZ, 0xfc, !PT ;  /* 0x200000000b0b0812 */ /* 0x000fe400078efcff */
[----:B------:R-:W-:Y:S02]  /*a2180*/  ISETP.GE.AND P0, PT, R0, UR31, PT ;  /* 0x0000001f00007c0c */ /* 0x000fe4000bf06270 */
[----:B------:R-:W-:Y:S02]  /*a2190*/  @P3 LOP3.LUT R10, R10, 0x1, RZ, 0xfc, !PT ;  /* 0x000000010a0a3812 */ /* 0x000fe400078efcff */
[----:B------:R-:W-:Y:S02]  /*a21a0*/  ISETP.LT.AND P3, PT, R56, UR9, !P0 ;  /* 0x0000000938007c0c */ /* 0x000fe4000c761270 */
[----:B------:R-:W-:Y:S01]  /*a21b0*/  ISETP.LT.AND P2, PT, R53, UR12, !P0 ;  /* 0x0000000c35007c0c */ /* 0x000fe2000c741270 */
[----:B------:R-:W0:Y:S01]  /*a21c0*/  LDCU.64 UR12, c[0x0][0x398] ;  /* 0x00007300ff0c77ac */ /* 0x000e220008000a00 */
[----:B------:R-:W-:-:S02]  /*a21d0*/  LOP3.LUT R11, R11, 0xefffffff, RZ, 0xc0, !PT ;  /* 0xefffffff0b0b7812 */ /* 0x000fc400078ec0ff */
[----:B------:R-:W-:Y:S01]  /*a21e0*/  ISETP.LT.AND P1, PT, R54, UR10, !P0 ;  /* 0x0000000a36007c0c */ /* 0x000fe2000c721270 */
[----:B------:R-:W0:Y:S06]  /*a21f0*/  LDCU.64 UR10, c[0x0][0x398] ;  /* 0x00007300ff0a77ac */ /* 0x000e2c0008000a00 */
[----:B------:R-:W-:Y:S02]  /*a2200*/  @P3 LOP3.LUT R11, R11, 0x10000000, RZ, 0xfc, !PT ;  /* 0x100000000b0b3812 */ /* 0x000fe400078efcff */
[----:B------:R-:W-:Y:S02]  /*a2210*/  SHF.R.U32.HI R4, RZ, 0x8, R39 ;  /* 0x00000008ff047819 */ /* 0x000fe40000011627 */
[----:B------:R-:W-:-:S02]  /*a2220*/  LOP3.LUT R11, R11, 0xf7ffffff, RZ, 0xc0, !PT ;  /* 0xf7ffffff0b0b7812 */ /* 0x000fc400078ec0ff */
[----:B------:R-:W-:Y:S02]  /*a2230*/  PRMT R0, R5, 0x3340, R2 ;  /* 0x0000334005007816 */ /* 0x000fe40000000002 */
[----:B------:R-:W-:Y:S02]  /*a2240*/  @P2 LOP3.LUT R11, R11, 0x8000000, RZ, 0xfc, !PT ;  /* 0x080000000b0b2812 */ /* 0x000fe400078efcff */
[----:B------:R-:W-:Y:S02]  /*a2250*/  LOP3.LUT R4, R4, 0xffff, RZ, 0xc0, !PT ;  /* 0x0000ffff04047812 */ /* 0x000fe400078ec0ff */
[----:B------:R-:W-:Y:S02]  /*a2260*/  LOP3.LUT R3, R3, 0xffff, RZ, 0xc0, !PT ;  /* 0x0000ffff03037812 */ /* 0x000fe400078ec0ff */
[----:B-1----:R-:W-:Y:S01]  /*a2270*/  ISETP.LT.AND P0, PT, R55, UR4, !P0 ;  /* 0x0000000437007c0c */ /* 0x002fe2000c701270 */
[----:B------:R1:W-:Y:S01]  /*a2280*/  STL [R1+0x268], R0 ;  /* 0x0002680001007387 */ /* 0x0003e20000100800 */
[----:B------:R-:W-:Y:S01]  /*a2290*/  LOP3.LUT R11, R11, 0xfbffffff, RZ, 0xc0, !PT ;  /* 0xfbffffff0b0b7812 */ /* 0x000fe200078ec0ff */
[----:B------:R-:W-:Y:S01]  /*a22a0*/  VIADD R2, R51, 0x8a ;  /* 0x0000008a33027836 */ /* 0x000fe20000000000 */
[----:B------:R-:W-:Y:S01]  /*a22b0*/  SHF.R.U32.HI R5, RZ, 0x8, R24 ;  /* 0x00000008ff057819 */ /* 0x000fe20000011618 */
[----:B------:R-:W0:Y:S01]  /*a22c0*/  LDCU UR4, c[0x0][0x398] ;  /* 0x00007300ff0477ac */ /* 0x000e220008000800 */
[----:B------:R-:W-:-:S02]  /*a22d0*/  @P1 LOP3.LUT R11, R11, 0x4000000, RZ, 0xfc, !PT ;  /* 0x040000000b0b1812 */ /* 0x000fc400078efcff */
[----:B-1----:R-:W-:Y:S02]  /*a22e0*/  PRMT R0, R4, 0x3340, R3 ;  /* 0x0000334004007816 */ /* 0x002fe40000000003 */
[----:B------:R-:W-:-:S03]  /*a22f0*/  LOP3.LUT R11, R11, 0xfdffffff, RZ, 0xc0, !PT ;  /* 0xfdffffff0b0b7812 */ /* 0x000fc600078ec0ff */
[----:B------:R1:W-:Y:S01]  /*a2300*/  STL [R1+0x264], R0 ;  /* 0x0002640001007387 */ /* 0x0003e20000100800 */
[----:B------:R-:W-:Y:S01]  /*a2310*/  @P0 LOP3.LUT R11, R11, 0x2000000, RZ, 0xfc, !PT ;  /* 0x020000000b0b0812 */ /* 0x000fe200078efcff */
[----:B-1----:R-:W-:-:S05]  /*a2320*/  VIADD R0, R51, 0x8b ;  /* 0x0000008b33007836 */ /* 0x002fca0000000000 */
[----:B------:R-:W-:Y:S01]  /*a2330*/  ISETP.GE.AND P0, PT, R0, UR23, PT ;  /* 0x0000001700007c0c */ /* 0x000fe2000bf06270 */
[----:B------:R-:W1:Y:S01]  /*a2340*/  LDCU.64 UR22, c[0x0][0x398] ;  /* 0x00007300ff1677ac */ /* 0x000e620008000a00 */
[----:B----4-:R-:W-:Y:S02]  /*a2350*/  SHF.R.U32.HI R3, RZ, 0x8, R31 ;  /* 0x00000008ff037819 */ /* 0x010fe4000001161f */
[----:B------:R-:W4:Y:S01]  /*a2360*/  LDL.LU R31, [R1+0x214] ;  /* 0x00021400011f7983 */ /* 0x000f220000300800 */
[----:B--2---:R-:W-:-:S03]  /*a2370*/  SHF.R.U32.HI R0, RZ, 0x8, R30 ;  /* 0x00000008ff007819 */ /* 0x004fc6000001161e */
[----:B------:R-:W2:Y:S01]  /*a2380*/  LDL.LU R30, [R1+0xf8] ;  /* 0x0000f800011e7983 */ /* 0x000ea20000300800 */
[----:B------:R-:W-:Y:S02]  /*a2390*/  ISETP.LT.AND P3, PT, R56, UR7, !P0 ;  /* 0x0000000738007c0c */ /* 0x000fe4000c761270 */
[----:B------:R-:W-:Y:S01]  /*a23a0*/  ISETP.LT.AND P2, PT, R53, UR8, !P0 ;  /* 0x0000000835007c0c */ /* 0x000fe2000c741270 */
[----:B------:R-:W0:Y:S01]  /*a23b0*/  LDCU.64 UR8, c[0x0][0x398] ;  /* 0x00007300ff0877ac */ /* 0x000e220008000a00 */
[----:B------:R-:W-:Y:S02]  /*a23c0*/  LOP3.LUT R11, R11, 0xfeffffff, RZ, 0xc0, !PT ;  /* 0xfeffffff0b0b7812 */ /* 0x000fe400078ec0ff */
[----:B------:R-:W-:Y:S01]  /*a23d0*/  ISETP.LT.AND P1, PT, R54, UR6, !P0 ;  /* 0x0000000636007c0c */ /* 0x000fe2000c721270 */
[----:B------:R-:W1:Y:S06]  /*a23e0*/  LDCU.64 UR6, c[0x0][0x398] ;  /* 0x00007300ff0677ac */ /* 0x000e6c0008000a00 */
        /* <DEDUP_REMOVED lines=11> */
[----:B------:R-:W0:Y:S01]  /*a24a0*/  LDCU UR15, c[0x0][0x398] ;  /* 0x00007300ff0f77ac */ /* 0x000e220008000800 */
[----:B------:R-:W-:-:S02]  /*a24b0*/  PRMT R2, R3, 0x3340, R1 ;  /* 0x0000334003027816 */ /* 0x000fc40000000001 */
[----:B------:R-:W-:-:S03]  /*a24c0*/  PRMT R0, R0, 0x3340, R1 ;  /* 0x0000334000007816 */ /* 0x000fc60000000001 */
[----:B------:R4:W-:Y:S04]  /*a24d0*/  STL [R1+0x148], R2 ;  /* 0x0001480201007387 */ /* 0x0009e80000100800 */
        /* <DEDUP_REMOVED lines=9> */
[----:B0-----:R-:W-:Y:S01]  /*a2570*/  VIADD R0, R51, 0x89 ;  /* 0x0000008933007836 */ /* 0x001fe20000000000 */
[----:B------:R-:W-:Y:S01]  /*a2580*/  SHF.R.U32.HI R4, RZ, 0x8, R25 ;  /* 0x00000008ff047819 */ /* 0x000fe20000011619 */
[----:B------:R-:W0:Y:S04]  /*a2590*/  LDCU.64 UR16, c[0x0][0x398] ;  /* 0x00007300ff1077ac */ /* 0x000e280008000a00 */
        /* <DEDUP_REMOVED lines=18> */
[----:B------:R-:W0:Y:S01]  /*a26c0*/  LDCU.64 UR24, c[0x0][0x398] ;  /* 0x00007300ff1877ac */ /* 0x000e220008000a00 */
[----:B------:R-:W-:-:S02]  /*a26d0*/  LOP3.LUT R4, R4, 0xffff, RZ, 0xc0, !PT ;  /* 0x0000ffff04047812 */ /* 0x000fc400078ec0ff */
[----:B------:R-:W-:Y:S01]  /*a26e0*/  LOP3.LUT R5, R5, 0xffff, RZ, 0xc0, !PT ;  /* 0x0000ffff05057812 */ /* 0x000fe200078ec0ff */
[----:B------:R-:W0:Y:S04]  /*a26f0*/  LDCU.64 UR32, c[0x0][0x398] ;  /* 0x00007300ff2077ac */ /* 0x000e280008000a00 */
[----:B------:R-:W-:-:S04]  /*a2700*/  @P3 LOP3.LUT R11, R11, 0x10000, RZ, 0xfc, !PT ;  /* 0x000100000b0b3812 */ /* 0x000fc800078efcff */
[----:B------:R-:W-:-:S04]  /*a2710*/  LOP3.LUT R11, R11, 0xffff7fff, RZ, 0xc0, !PT ;  /* 0xffff7fff0b0b7812 */ /* 0x000fc800078ec0ff */
[----:B------:R-:W-:Y:S02]  /*a2720*/  @P2 LOP3.LUT R11, R11, 0x8000, RZ, 0xfc, !PT ;  /* 0x000080000b0b2812 */ /* 0x000fe400078efcff */
[----:B------:R-:W-:Y:S01]  /*a2730*/  ISETP.LT.AND P0, PT, R55, UR8, !P0 ;  /* 0x0000000837007c0c */ /* 0x000fe2000c701270 */
[----:B------:R-:W0:Y:S01]  /*a2740*/  LDCU UR8, c[0x0][0x398] ;  /* 0x00007300ff0877ac */ /* 0x000e220008000800 */
[----:B------:R-:W-:-:S04]  /*a2750*/  LOP3.LUT R11, R11, 0xffffbfff, RZ, 0xc0, !PT ;  /* 0xffffbfff0b0b7812 */ /* 0x000fc800078ec0ff */
[----:B------:R-:W-:-:S04]  /*a2760*/  @P1 LOP3.LUT R11, R11, 0x4000, RZ, 0xfc, !PT ;  /* 0x000040000b0b1812 */ /* 0x000fc800078efcff */
[----:B------:R-:W-:Y:S02]  /*a2770*/  LOP3.LUT R11, R11, 0xffffdfff, RZ, 0xc0, !PT ;  /* 0xffffdfff0b0b7812 */ /* 0x000fe400078ec0ff */
[----:B------:R-:W-:Y:S02]  /*a2780*/  LOP3.LUT R2, R2, 0xffff, RZ, 0xc0, !PT ;  /* 0x0000ffff02027812 */ /* 0x000fe400078ec0ff */
[----:B------:R-:W-:Y:S02]  /*a2790*/  LOP3.LUT R3, R3, 0xffff, RZ, 0xc0, !PT ;  /* 0x0000ffff03037812 */ /* 0x000fe400078ec0ff */
[----:B------:R-:W-:Y:S02]  /*a27a0*/  @P0 LOP3.LUT R11, R11, 0x2000, RZ, 0xfc, !PT ;  /* 0x000020000b0b0812 */ /* 0x000fe400078efcff */
[----:B------:R-:W-:Y:S01]  /*a27b0*/  ISETP.GE.AND P0, PT, R0, UR5, PT ;  /* 0x0000000500007c0c */ /* 0x000fe2000bf06270 */
[----:B------:R-:W0:Y:S01]  /*a27c0*/  LDCU UR5, c[0x0][0x398] ;  /* 0x00007300ff0577ac */ /* 0x000e220008000800 */
[----:B------:R-:W-:-:S02]  /*a27d0*/  PRMT R0, R4, 0x3340, R5 ;  /* 0x0000334004007816 */ /* 0x000fc40000000005 */
[----:B------:R-:W-:Y:S02]  /*a27e0*/  PRMT R2, R2, 0x3340, R3 ;  /* 0x0000334002027816 */ /* 0x000fe40000000003 */
[----:B------:R-:W-:Y:S01]  /*a27f0*/  SHF.R.U32.HI R3, RZ, 0x8, R32 ;  /* 0x00000008ff037819 */ /* 0x000fe20000011620 */
[----:B------:R-:W-:Y:S04]  /*a2800*/  STL [R1+0x29c], R0 ;  /* 0x00029c0001007387 */ /* 0x000fe80000100800 */
[----:B------:R4:W-:Y:S04]  /*a2810*/  STL [R1+0x25c], R2 ;  /* 0x00025c0201007387 */ /* 0x0009e80000100800 */
        /* <DEDUP_REMOVED lines=12> */
[----:B------:R-:W0:Y:S04]  /*a28e0*/  LDCU.64 UR26, c[0x0][0x398] ;  /* 0x00007300ff1a77ac */ /* 0x000e280008000a00 */
        /* <DEDUP_REMOVED lines=38> */
[----:B------:R-:W0:Y:S03]  /*a2b50*/  LDCU UR51, c[0x0][0x398] ;  /* 0x00007300ff3377ac */ /* 0x000e260008000800 */
[----:B------:R-:W-:Y:S02]  /*a2b60*/  LOP3.LUT R11, R11, 0xfffffff7, RZ, 0xc0, !PT ;  /* 0xfffffff70b0b7812 */ /* 0x000fe400078ec0ff */
[----:B------:R-:W-:Y:S02]  /*a2b70*/  LOP3.LUT R4, R4, 0xffff, RZ, 0xc0, !PT ;  /* 0x0000ffff04047812 */ /* 0x000fe400078ec0ff */
[----:B------:R-:W-:Y:S02]  /*a2b80*/  @P2 LOP3.LUT R11, R11, 0x8, RZ, 0xfc, !PT ;  /* 0x000000080b0b2812 */ /* 0x000fe400078efcff */
[----:B------:R-:W-:Y:S01]  /*a2b90*/  ISETP.LT.AND P0, PT, R55, UR10, !P0 ;  /* 0x0000000a37007c0c */ /* 0x000fe2000c701270 */
[----:B------:R-:W0:Y:S01]  /*a2ba0*/  LDCU UR10, c[0x0][0x398] ;  /* 0x00007300ff0a77ac */ /* 0x000e220008000800 */
[----:B------:R-:W-:-:S02]  /*a2bb0*/  LOP3.LUT R11, R11, 0xfffffffb, RZ, 0xc0, !PT ;  /* 0xfffffffb0b0b7812 */ /* 0x000fc400078ec0ff */
[----:B------:R-:W-:Y:S02]  /*a2bc0*/  PRMT R0, R2, 0x3340, R4 ;  /* 0x0000334002007816 */ /* 0x000fe40000000004 */
[----:B------:R-:W-:-:S03]  /*a2bd0*/  @P1 LOP3.LUT R11, R11, 0x4, RZ, 0xfc, !PT ;  /* 0x000000040b0b1812 */ /* 0x000fc600078efcff */
[----:B------:R0:W-:Y:S01]  /*a2be0*/  STL [R1+0x214], R0 ;  /* 0x0002140001007387 */ /* 0x0001e20000100800 */
[----:B------:R-:W-:-:S04]  /*a2bf0*/  LOP3.LUT R11, R11, 0xfffffffd, RZ, 0xc0, !PT ;  /* 0xfffffffd0b0b7812 */ /* 0x000fc800078ec0ff */
[----:B------:R-:W-:Y:S01]  /*a2c00*/  @P0 LOP3.LUT R11, R11, 0x2, RZ, 0xfc, !PT ;  /* 0x000000020b0b0812 */ /* 0x000fe200078efcff */
[----:B0-----:R-:W-:-:S05]  /*a2c10*/  VIADD R0, R51, 0x85 ;  /* 0x0000008533007836 */ /* 0x001fca0000000000 */
[----:B------:R-:W-:Y:S02]  /*a2c20*/  ISETP.GE.AND P0, PT, R0, UR9, PT ;  /* 0x0000000900007c0c */ /* 0x000fe4000bf06270 */
[----:B---3--:R-:W-:Y:S02]  /*a2c30*/  LOP3.LUT R32, R32, 0x7fffffff, RZ, 0xc0, !PT ;  /* 0x7fffffff20207812 */ /* 0x008fe400078ec0ff */
[----:B------:R-:W-:Y:S01]  /*a2c40*/  LOP3.LUT R3, R3, 0xffff, RZ, 0xc0, !PT ;  /* 0x0000ffff03037812 */ /* 0x000fe200078ec0ff */
[----:B------:R-:W-:Y:S01]  /*a2c50*/  VIADD R0, R51, 0x84 ;  /* 0x0000008433007836 */ /* 0x000fe20000000000 */
[----:B------:R-:W-:Y:S01]  /*a2c60*/  ISETP.LT.AND P2, PT, R53, UR54, !P0 ;  /* 0x0000003635007c0c */ /* 0x000fe2000c741270 */
[----:B------:R-:W0:Y:S01]  /*a2c70*/  LDCU UR54, c[0x0][0x398] ;  /* 0x00007300ff3677ac */ /* 0x000e220008000800 */
[----:B------:R-:W-:Y:S02]  /*a2c80*/  ISETP.LT.AND P1, PT, R54, UR55, !P0 ;  /* 0x0000003736007c0c */ /* 0x000fe4000c721270 */
[----:B------:R-:W-:Y:S01]  /*a2c90*/  ISETP.LT.AND P3, PT, R56, UR53, !P0 ;  /* 0x0000003538007c0c */ /* 0x000fe2000c761270 */
[----:B------:R-:W3:Y:S01]  /*a2ca0*/  LDCU UR53, c[0x0][0x398] ;  /* 0x00007300ff3577ac */ /* 0x000ee20008000800 */
[----:B------:R-:W-:-:S02]  /*a2cb0*/  ISETP.LT.AND P0, PT, R55, UR20, !P0 ;  /* 0x0000001437007c0c */ /* 0x000fc4000c701270 */
[----:B------:R-:W-:Y:S01]  /*a2cc0*/  PRMT R2, R3, 0x3340, R1 ;  /* 0x0000334003027816 */ /* 0x000fe20000000001 */
[----:B------:R-:W0:Y:S04]  /*a2cd0*/  LDCU UR55, c[0x0][0x398] ;  /* 0x00007300ff3777ac */ /* 0x000e280008000800 */
[----:B------:R-:W-:Y:S01]  /*a2ce0*/  @P2 LOP3.LUT R32, R32, 0x80000000, RZ, 0xfc, !PT ;  /* 0x8000000020202812 */ /* 0x000fe200078efcff */
[----:B------:R-:W0:Y:S03]  /*a2cf0*/  LDCU UR9, c[0x0][0x398] ;  /* 0x00007300ff0977ac */ /* 0x000e260008000800 */
[----:B------:R-:W-:Y:S01]  /*a2d00*/  LOP3.LUT R32, R32, 0xbfffffff, RZ, 0xc0, !PT ;  /* 0xbfffffff20207812 */ /* 0x000fe200078ec0ff */
[----:B------:R1:W-:Y:S01]  /*a2d10*/  STL [R1+0x130], R2 ;  /* 0x0001300201007387 */ /* 0x0003e20000100800 */
[----:B----4-:R-:W-:Y:S01]  /*a2d20*/  SHF.R.U32.HI R4, RZ, 0x8, R31 ;  /* 0x00000008ff047819 */ /* 0x010fe2000001161f */
[----:B------:R-:W4:Y:S01]  /*a2d30*/  LDCU UR20, c[0x0][0x398] ;  /* 0x00007300ff1477ac */ /* 0x000f220008000800 */
[----:B------:R-:W-:-:S04]  /*a2d40*/  @P1 LOP3.LUT R32, R32, 0x40000000, RZ, 0xfc, !PT ;  /* 0x4000000020201812 */ /* 0x000fc800078efcff */
[----:B------:R-:W-:Y:S02]  /*a2d50*/  LOP3.LUT R32, R32, 0xdfffffff, RZ, 0xc0, !PT ;  /* 0xdfffffff20207812 */ /* 0x000fe400078ec0ff */
[----:B-1----:R-:W-:Y:S02]  /*a2d60*/  SHF.R.U32.HI R2, RZ, 0x8, R40 ;  /* 0x00000008ff027819 */ /* 0x002fe40000011628 */
[----:B------:R-:W-:Y:S02]  /*a2d70*/  @P0 LOP3.LUT R32, R32, 0x20000000, RZ, 0xfc, !PT ;  /* 0x2000000020200812 */ /* 0x000fe400078efcff */
[----:B------:R-:W-:Y:S02]  /*a2d80*/  LOP3.LUT R2, R2, 0xffff, RZ, 0xc0, !PT ;  /* 0x0000ffff02027812 */ /* 0x000fe400078ec0ff */
[----:B------:R-:W-:Y:S01]  /*a2d90*/  ISETP.GE.AND P0, PT, R0, UR13, PT ;  /* 0x0000000d00007c0c */ /* 0x000fe2000bf06270 */
[----:B------:R-:W1:Y:S01]  /*a2da0*/  LDCU UR13, c[0x0][0x398] ;  /* 0x00007300ff0d77ac */ /* 0x000e620008000800 */
[----:B------:R-:W-:-:S02]  /*a2db0*/  PRMT R0, R2, 0x3340, R1 ;  /* 0x0000334002007816 */ /* 0x000fc40000000001 */
[----:B------:R-:W-:-:S03]  /*a2dc0*/  LOP3.LUT R4, R4, 0xffff, RZ, 0xc0, !PT ;  /* 0x0000ffff04047812 */ /* 0x000fc600078ec0ff */
[----:B------:R0:W-:Y:S04]  /*a2dd0*/  STL [R1+0x12c], R0 ;  /* 0x00012c0001007387 */ /* 0x0001e80000100800 */
[----:B------:R-:W3:Y:S04]  /*a2de0*/  LDL.LU R40, [R1+0x6f0] ;  /* 0x0006f00001287983 */ /* 0x000ee80000300800 */
[----:B------:R-:W3:Y:S01]  /*a2df0*/  LDL.LU R31, [R1+0x6e4] ;  /* 0x0006e400011f7983 */ /* 0x000ee20000300800 */
[----:B--2---:R-:W-:-:S04]  /*a2e00*/  SHF.R.U32.HI R3, RZ, 0x8, R30 ;  /* 0x00000008ff037819 */ /* 0x004fc8000001161e */
[----:B------:R-:W-:-:S04]  /*a2e10*/  LOP3.LUT R3, R3, 0xffff, RZ, 0xc0, !PT ;  /* 0x0000ffff03037812 */ /* 0x000fc800078ec0ff */
[----:B0-----:R-:W-:-:S05]  /*a2e20*/  PRMT R0, R4, 0x3340, R3 ;  /* 0x0000334004007816 */ /* 0x001fca0000000003 */
[----:B------:R0:W-:Y:S04]  /*a2e30*/  STL [R1+0x258], R0 ;  /* 0x0002580001007387 */ /* 0x0001e80000100800 */
[----:B------:R-:W2:Y:S01]  /*a2e40*/  LDL.LU R30, [R1+0x6e0] ;  /* 0x0006e000011e7983 */ /* 0x000ea20000300800 */
[----:B------:R-:W-:-:S04]  /*a2e50*/  LOP3.LUT R11, R11, 0xfffffffe, RZ, 0xc0, !PT ;  /* 0xfffffffe0b0b7812 */ /* 0x000fc800078ec0ff */
[----:B------:R-:W-:Y:S02]  /*a2e60*/  @P3 LOP3.LUT R11, R11, 0x1, RZ, 0xfc, !PT ;  /* 0x000000010b0b3812 */ /* 0x000fe400078efcff */
[----:B------:R-:W-:Y:S02]  /*a2e70*/  ISETP.LT.AND P3, PT, R56, UR63, !P0 ;  /* 0x0000003f38007c0c */ /* 0x000fe4000c761270 */
[----:B------:R-:W-:Y:S02]  /*a2e80*/  ISETP.LT.AND P2, PT, R53, UR57, !P0 ;  /* 0x0000003935007c0c */ /* 0x000fe4000c741270 */
[----:B------:R-:W-:Y:S02]  /*a2e90*/  LOP3.LUT R32, R32, 0xefffffff, RZ, 0xc0, !PT ;  /* 0xefffffff20207812 */ /* 0x000fe400078ec0ff */
[----:B------:R-:W-:Y:S01]  /*a2ea0*/  ISETP.LT.AND P1, PT, R54, UR56, !P0 ;  /* 0x0000003836007c0c */ /* 0x000fe2000c721270 */
[----:B0-----:R-:W-:Y:S01]  /*a2eb0*/  VIADD R0, R51, 0x83 ;  /* 0x0000008333007836 */ /* 0x001fe20000000000 */
[----:B------:R-:W-:Y:S01]  /*a2ec0*/  SHF.R.U32.HI R2, RZ, 0x8, R27 ;  /* 0x00000008ff027819 */ /* 0x000fe2000001161b */
[----:B------:R-:W0:Y:S04]  /*a2ed0*/  LDCU UR57, c[0x0][0x398] ;  /* 0x00007300ff3977ac */ /* 0x000e280008000800 */
        /* <DEDUP_REMOVED lines=12> */
[----:B------:R-:W-:Y:S02]  /*a2fa0*/  LOP3.LUT R32, R32, 0xfeffffff, RZ, 0xc0, !PT ;  /* 0xfeffffff20207812 */ /* 0x000fe400078ec0ff */
[----:B------:R-:W-:Y:S01]  /*a2fb0*/  SHF.R.U32.HI R4, RZ, 0x8, R26 ;  /* 0x00000008ff047819 */ /* 0x000fe2000001161a */
[----:B------:R-:W-:Y:S01]  /*a2fc0*/  VIADD R0, R51, 0x82 ;  /* 0x0000008233007836 */ /* 0x000fe20000000000 */
[----:B------:R-:W-:Y:S01]  /*a2fd0*/  ISETP.LT.AND P3, PT, R56, UR69, !P0 ;  /* 0x0000004538007c0c */ /* 0x000fe2000c761270 */
[----:B------:R-:W0:Y:S01]  /*a2fe0*/  LDCU UR69, c[0x0][0x398] ;  /* 0x00007300ff4577ac */ /* 0x000e220008000800 */
[----:B------:R-:W-:-:S02]  /*a2ff0*/  ISETP.LT.AND P2, PT, R53, UR68, !P0 ;  /* 0x0000004435007c0c */ /* 0x000fc4000c741270 */
[----:B------:R-:W-:Y:S01]  /*a3000*/  ISETP.LT.AND P1, PT, R54, UR64, !P0 ;  /* 0x0000004036007c0c */ /* 0x000fe2000c721270 */
[----:B------:R-:W0:Y:S01]  /*a3010*/  LDCU UR68, c[0x0][0x398] ;  /* 0x00007300ff4477ac */ /* 0x000e220008000800 */
[----:B------:R-:W-:Y:S02]  /*a3020*/  SHF.R.U32.HI R3, RZ, 0x8, R28 ;  /* 0x00000008ff037819 */ /* 0x000fe4000001161c */
        /* <DEDUP_REMOVED lines=28> */
[C---:B0-----:R-:W-:Y:S01]  /*a31f0*/  VIADD R0, R51.reuse, 0x81 ;  /* 0x0000008133007836 */ /* 0x041fe20000000000 */
[----:B------:R-:W-:Y:S01]  /*a3200*/  SHF.R.U32.HI R2, RZ, 0x8, R40 ;  /* 0x00000008ff027819 */ /* 0x000fe20000011628 */
[----:B------:R-:W-:Y:S01]  /*a3210*/  VIADD R24, R51, 0x56 ;  /* 0x0000005633187836 */ /* 0x000fe20000000000 */
[----:B------:R-:W-:Y:S01]  /*a3220*/  LOP3.LUT R4, R4, 0xffff, RZ, 0xc0, !PT ;  /* 0x0000ffff04047812 */ /* 0x000fe200078ec0ff */
[----:B------:R-:W0:Y:S02]  /*a3230*/  LDCU UR75, c[0x0][0x398] ;  /* 0x00007300ff4b77ac */ /* 0x000e240008000800 */
[----:B------:R-:W-:-:S02]  /*a3240*/  @P3 LOP3.LUT R32, R32, 0x100000, RZ, 0xfc, !PT ;  /* 0x0010000020203812 */ /* 0x000fc400078efcff */
[----:B------:R-:W-:Y:S01]  /*a3250*/  LOP3.LUT R3, R3, 0xffff, RZ, 0xc0, !PT ;  /* 0x0000ffff03037812 */ /* 0x000fe200078ec0ff */
[----:B------:R-:W0:Y:S01]  /*a3260*/  LDCU UR74, c[0x0][0x398] ;  /* 0x00007300ff4a77ac */ /* 0x000e220008000800 */
[----:B------:R-:W-:Y:S01]  /*a3270*/  LOP3.LUT R32, R32, 0xfff7ffff, RZ, 0xc0, !PT ;  /* 0xfff7ffff20207812 */ /* 0x000fe200078ec0ff */
[----:B------:R-:W0:Y:S03]  /*a3280*/  LDCU UR73, c[0x0][0x398] ;  /* 0x00007300ff4977ac */ /* 0x000e260008000800 */
        /* <DEDUP_REMOVED lines=11> */
[----:B------:R-:W0:Y:S01]  /*a3340*/  LDCU UR29, c[0x0][0x398] ;  /* 0x00007300ff1d77ac */ /* 0x000e220008000800 */
[----:B------:R-:W-:Y:S02]  /*a3350*/  ISETP.LT.AND P2, PT, R53, UR36, !P0 ;  /* 0x0000002435007c0c */ /* 0x000fe4000c741270 */
[----:B------:R-:W-:Y:S01]  /*a3360*/  ISETP.LT.AND P1, PT, R54, UR34, !P0 ;  /* 0x0000002236007c0c */ /* 0x000fe2000c721270 */
[----:B------:R-:W0:Y:S01]  /*a3370*/  LDCU UR34, c[0x0][0x398] ;  /* 0x00007300ff2277ac */ /* 0x000e220008000800 */
[----:B------:R-:W-:Y:S01]  /*a3380*/  LOP3.LUT R2, R2, 0xffff, RZ, 0xc0, !PT ;  /* 0x0000ffff02027812 */ /* 0x000fe200078ec0ff */
[----:B------:R-:W0:Y:S06]  /*a3390*/  LDCU UR21, c[0x0][0x398] ;  /* 0x00007300ff1577ac */ /* 0x000e2c0008000800 */
        /* <DEDUP_REMOVED lines=9> */
[----:B------:R-:W-:Y:S01]  /*a3430*/  ISETP.GE.AND P0, PT, R0, UR23, PT ;  /* 0x0000001700007c0c */ /* 0x000fe2000bf06270 */
[----:B------:R-:W0:Y:S01]  /*a3440*/  LDCU UR23, c[0x0][0x398] ;  /* 0x00007300ff1777ac */ /* 0x000e220008000800 */
[----:B------:R-:W-:Y:S02]  /*a3450*/  PRMT R0, R2, 0x3340, R1 ;  /* 0x0000334002007816 */ /* 0x000fe40000000001 */
[----:B------:R-:W-:Y:S02]  /*a3460*/  PRMT R2, R4, 0x3340, R3 ;  /* 0x0000334004027816 */ /* 0x000fe40000000003 */
[----:B------:R-:W-:Y:S01]  /*a3470*/  SHF.R.U32.HI R3, RZ, 0x8, R33 ;  /* 0x00000008ff037819 */ /* 0x000fe20000011621 */
[----:B------:R-:W-:Y:S04]  /*a3480*/  STL [R1+0x120], R0 ;  /* 0x0001200001007387 */ /* 0x000fe80000100800 */
[----:B------:R3:W-:Y:S04]  /*a3490*/  STL [R1+0x1f4], R2 ;  /* 0x0001f40201007387 */ /* 0x0007e80000100800 */
[----:B------:R-:W4:Y:S04]  /*a34a0*/  LDL.LU R33, [R1+0x3b50] ;  /* 0x003b500001217983 */ /* 0x000f280000300800 */
[----:B------:R-:W4:Y:S01]  /*a34b0*/  LDL.LU R40, [R1+0x6fc] ;  /* 0x0006fc0001287983 */ /* 0x000f220000300800 */
[----:B---3--:R-:W-:-:S03]  /*a34c0*/  SHF.R.U32.HI R2, RZ, 0x8, R31 ;  /* 0x00000008ff027819 */ /* 0x008fc6000001161f */
[----:B------:R-:W3:Y:S01]  /*a34d0*/  LDL.LU R31, [R1+0x6f4] ;  /* 0x0006f400011f7983 */ /* 0x000ee20000300800 */
[----:B--2---:R-:W-:-:S03]  /*a34e0*/  SHF.R.U32.HI R4, RZ, 0x8, R30 ;  /* 0x00000008ff047819 */ /* 0x004fc6000001161e */
[----:B------:R-:W2:Y:S01]  /*a34f0*/  LDL.LU R30, [R1+0x6f8] ;  /* 0x0006f800011e7983 */ /* 0x000ea20000300800 */
[----:B------:R-:W-:Y:S01]  /*a3500*/  ISETP.LT.AND P3, PT, R56, UR48, !P0 ;  /* 0x0000003038007c0c */ /* 0x000fe2000c761270 */
[----:B------:R-:W1:Y:S01]  /*a3510*/  LDCU UR48, c[0x0][0x398] ;  /* 0x00007300ff3077ac */ /* 0x000e620008000800 */
[----:B0-----:R-:W-:Y:S02]  /*a3520*/  ISETP.LT.AND P2, PT, R53, UR29, !P0 ;  /* 0x0000001d35007c0c */ /* 0x001fe4000c741270 */
[----:B------:R-:W-:Y:S01]  /*a3530*/  LOP3.LUT R32, R32, 0xffffefff, RZ, 0xc0, !PT ;  /* 0xffffefff20207812 */ /* 0x000fe200078ec0ff */
[----:B------:R-:W0:Y:S01]  /*a3540*/  LDCU UR29, c[0x0][0x398] ;  /* 0x00007300ff1d77ac */ /* 0x000e220008000800 */
[----:B------:R-:W-:-:S07]  /*a3550*/  ISETP.LT.AND P1, PT, R54, UR34, !P0 ;  /* 0x0000002236007c0c */ /* 0x000fce000c721270 */
[----:B------:R-:W-:Y:S01]  /*a3560*/  @P3 LOP3.LUT R32, R32, 0x1000, RZ, 0xfc, !PT ;  /* 0x0000100020203812 */ /* 0x000fe200078efcff */
[----:B------:R-:W-:Y:S01]  /*a3570*/  VIADD R0, R51, 0x7f ;  /* 0x0000007f33007836 */ /* 0x000fe20000000000 */
[----:B------:R-:W0:Y:S02]  /*a3580*/  LDCU UR34, c[0x0][0x398] ;  /* 0x00007300ff2277ac */ /* 0x000e240008000800 */
        /* <DEDUP_REMOVED lines=8> */
[----:B------:R-:W-:Y:S01]  /*a3610*/  LOP3.LUT R32, R32, 0xfffffeff, RZ, 0xc0, !PT ;  /* 0xfffffeff20207812 */ /* 0x000fe200078ec0ff */
[----:B------:R-:W-:Y:S01]  /*a3620*/  VIADD R0, R51, 0x7e ;  /* 0x0000007e33007836 */ /* 0x000fe20000000000 */
[----:B-1----:R-:W-:Y:S01]  /*a3630*/  ISETP.LT.AND P3, PT, R56, UR48, !P0 ;  /* 0x0000003038007c0c */ /* 0x002fe2000c761270 */
[----:B------:R-:W1:Y:S01]  /*a3640*/  LDCU UR48, c[0x0][0x398] ;  /* 0x00007300ff3077ac */ /* 0x000e620008000800 */
[----:B0-----:R-:W-:Y:S02]  /*a3650*/  ISETP.LT.AND P2, PT, R53, UR29, !P0 ;  /* 0x0000001d35007c0c */ /* 0x001fe4000c741270 */
[----:B------:R-:W-:Y:S01]  /*a3660*/  ISETP.LT.AND P1, PT, R54, UR34, !P0 ;  /* 0x0000002236007c0c */ /* 0x000fe2000c721270 */
[----:B------:R-:W0:Y:S01]  /*a3670*/  LDCU UR29, c[0x0][0x398] ;  /* 0x00007300ff1d77ac */ /* 0x000e220008000800 */
[----:B------:R-:W-:-:S02]  /*a3680*/  LOP3.LUT R2, R2, 0xffff, RZ, 0xc0, !PT ;  /* 0x0000ffff02027812 */ /* 0x000fc400078ec0ff */
[----:B------:R-:W-:Y:S01]  /*a3690*/  LOP3.LUT R4, R4, 0xffff, RZ, 0xc0, !PT ;  /* 0x0000ffff04047812 */ /* 0x000fe200078ec0ff */
[----:B------:R-:W0:Y:S04]  /*a36a0*/  LDCU.64 UR34, c[0x0][0x398] ;  /* 0x00007300ff2277ac */ /* 0x000e280008000a00 */
[----:B------:R-:W-:Y:S01]  /*a36b0*/  @P3 LOP3.LUT R32, R32, 0x100, RZ, 0xfc, !PT ;  /* 0x0000010020203812 */ /* 0x000fe200078efcff */
[----:B------:R-:W0:Y:S03]  /*a36c0*/  LDCU UR25, c[0x0][0x398] ;  /* 0x00007300ff1977ac */ /* 0x000e260008000800 */
[----:B------:R-:W-:-:S04]  /*a36d0*/  LOP3.LUT R32, R32, 0xffffff7f, RZ, 0xc0, !PT ;  /* 0xffffff7f20207812 */ /* 0x000fc800078ec0ff */
[----:B------:R-:W-:Y:S02]  /*a36e0*/  @P2 LOP3.LUT R32, R32, 0x80, RZ, 0xfc, !PT ;  /* 0x0000008020202812 */ /* 0x000fe400078efcff */
[----:B------:R-:W-:Y:S02]  /*a36f0*/  ISETP.LT.AND P0, PT, R55, UR32, !P0 ;  /* 0x0000002037007c0c */ /* 0x000fe4000c701270 */
[----:B------:R-:W-:-:S04]  /*a3700*/  LOP3.LUT R32, R32, 0xffffffbf, RZ, 0xc0, !PT ;  /* 0xffffffbf20207812 */ /* 0x000fc800078ec0ff */
[----:B------:R-:W-:-:S04]  /*a3710*/  @P1 LOP3.LUT R32, R32, 0x40, RZ, 0xfc, !PT ;  /* 0x0000004020201812 */ /* 0x000fc800078efcff */
[----:B------:R-:W-:Y:S02]  /*a3720*/  LOP3.LUT R32, R32, 0xffffffdf, RZ, 0xc0, !PT ;  /* 0xffffffdf20207812 */ /* 0x000fe400078ec0ff */
[----:B------:R-:W-:Y:S02]  /*a3730*/  LOP3.LUT R3, R3, 0xffff, RZ, 0xc0, !PT ;  /* 0x0000ffff03037812 */ /* 0x000fe400078ec0ff */
        /* <DEDUP_REMOVED lines=12> */
[----:B-1----:R-:W-:Y:S01]  /*a3800*/  ISETP.LT.AND P2, PT, R53, UR48, !P0 ;  /* 0x0000003035007c0c */ /* 0x002fe2000c741270 */
[----:B------:R-:W1:Y:S01]  /*a3810*/  LDCU UR48, c[0x0][0x398] ;  /* 0x00007300ff3077ac */ /* 0x000e620008000800 */
[----:B------:R-:W-:Y:S02]  /*a3820*/  LOP3.LUT R32, R32, 0xffffffef, RZ, 0xc0, !PT ;  /* 0xffffffef20207812 */ /* 0x000fe400078ec0ff */
[----:B0-----:R-:W-:Y:S01]  /*a3830*/  ISETP.LT.AND P1, PT, R54, UR29, !P0 ;  /* 0x0000001d36007c0c */ /* 0x001fe2000c721270 */
[----:B------:R-:W-:Y:S01]  /*a3840*/  VIADD R0, R51, 0x7d ;  /* 0x0000007d33007836 */ /* 0x000fe20000000000 */
[----:B------:R-:W0:Y:S05]  /*a3850*/  LDCU.64 UR30, c[0x0][0x398] ;  /* 0x00007300ff1e77ac */ /* 0x000e2a0008000a00 */
[----:B------:R-:W-:Y:S01]  /*a3860*/  @P3 LOP3.LUT R32, R32, 0x10, RZ, 0xfc, !PT ;  /* 0x0000001020203812 */ /* 0x000fe200078efcff */
[----:B------:R-:W0:Y:S03]  /*a3870*/  LDCU UR29, c[0x0][0x398] ;  /* 0x00007300ff1d77ac */ /* 0x000e260008000800 */
        /* <DEDUP_REMOVED lines=8> */
[----:B----4-:R-:W-:Y:S02]  /*a3900*/  LOP3.LUT R33, R33, 0x7fffffff, RZ, 0xc0, !PT ;  /* 0x7fffffff21217812 */ /* 0x010fe400078ec0ff */
[----:B------:R-:W-:Y:S01]  /*a3910*/  SHF.R.U32.HI R2, RZ, 0x8, R40 ;  /* 0x00000008ff027819 */ /* 0x000fe20000011628 */
[----:B------:R-:W-:Y:S01]  /*a3920*/  VIADD R0, R51, 0x7c ;  /* 0x0000007c33007836 */ /* 0x000fe20000000000 */
[----:B------:R-:W-:Y:S01]  /*a3930*/  ISETP.LT.AND P2, PT, R53, UR49, !P0 ;  /* 0x0000003135007c0c */ /* 0x000fe2000c741270 */
[----:B------:R-:W4:Y:S01]  /*a3940*/  LDCU UR49, c[0x0][0x398] ;  /* 0x00007300ff3177ac */ /* 0x000f220008000800 */
[----:B-1----:R-:W-:-:S02]  /*a3950*/  ISETP.LT.AND P1, PT, R54, UR48, !P0 ;  /* 0x0000003036007c0c */ /* 0x002fc4000c721270 */
[----:B------:R-:W-:Y:S01]  /*a3960*/  ISETP.LT.AND P3, PT, R56, UR47, !P0 ;  /* 0x0000002f38007c0c */ /* 0x000fe2000c761270 */
[----:B------:R-:W1:Y:S01]  /*a3970*/  LDCU UR47, c[0x0][0x398] ;  /* 0x00007300ff2f77ac */ /* 0x000e620008000800 */
[----:B0-----:R-:W-:Y:S02]  /*a3980*/  ISETP.LT.AND P0, PT, R55, UR30, !P0 ;  /* 0x0000001e37007c0c */ /* 0x001fe4000c701270 */
[----:B------:R-:W-:Y:S01]  /*a3990*/  LOP3.LUT R2, R2, 0xffff, RZ, 0xc0, !PT ;  /* 0x0000ffff02027812 */ /* 0x000fe200078ec0ff */
[----:B------:R-:W0:Y:S04]  /*a39a0*/  LDCU UR48, c[0x0][0x398] ;  /* 0x00007300ff3077ac */ /* 0x000e280008000800 */
[----:B------:R-:W-:Y:S01]  /*a39b0*/  @P2 LOP3.LUT R33, R33, 0x80000000, RZ, 0xfc, !PT ;  /* 0x8000000021212812 */ /* 0x000fe200078efcff */
[----:B------:R-:W0:Y:S03]  /*a39c0*/  LDCU.64 UR38, c[0x0][0x398] ;  /* 0x00007300ff2677ac */ /* 0x000e260008000a00 */
[----:B------:R-:W-:Y:S01]  /*a39d0*/  LOP3.LUT R33, R33, 0xbfffffff, RZ, 0xc0, !PT ;  /* 0xbfffffff21217812 */ /* 0x000fe200078ec0ff */
[----:B------:R-:W0:Y:S03]  /*a39e0*/  LDCU UR30, c[0x0][0x398] ;  /* 0x00007300ff1e77ac */ /* 0x000e260008000800 */
[----:B------:R-:W-:-:S02]  /*a39f0*/  @P1 LOP3.LUT R33, R33, 0x40000000, RZ, 0xfc, !PT ;  /* 0x4000000021211812 */ /* 0x000fc400078efcff */
[----:B------:R-:W-:Y:S02]  /*a3a00*/  LOP3.LUT R4, R4, 0xffff, RZ, 0xc0, !PT ;  /* 0x0000ffff04047812 */ /* 0x000fe400078ec0ff */
[----:B------:R-:W-:Y:S02]  /*a3a10*/  LOP3.LUT R33, R33, 0xdfffffff, RZ, 0xc0, !PT ;  /* 0xdfffffff21217812 */ /* 0x000fe400078ec0ff */
[----:B------:R-:W-:Y:S02]  /*a3a20*/  LOP3.LUT R3, R3, 0xffff, RZ, 0xc0, !PT ;  /* 0x0000ffff03037812 */ /* 0x000fe400078ec0ff */
[----:B------:R-:W-:Y:S02]  /*a3a30*/  @P0 LOP3.LUT R33, R33, 0x20000000, RZ, 0xfc, !PT ;  /* 0x2000000021210812 */ /* 0x000fe400078efcff */
[----:B------:R-:W-:Y:S01]  /*a3a40*/  ISETP.GE.AND P0, PT, R0, UR37, PT ;  /* 0x0000002500007c0c */ /* 0x000fe2000bf06270 */
[----:B------:R-:W0:Y:S01]  /*a3a50*/  LDCU.64 UR36, c[0x0][0x398] ;  /* 0x00007300ff2477ac */ /* 0x000e220008000a00 */
[----:B------:R-:W-:-:S02]  /*a3a60*/  PRMT R0, R2, 0x3340, R4 ;  /* 0x0000334002007816 */ /* 0x000fc40000000004 */
[----:B------:R-:W-:-:S03]  /*a3a70*/  PRMT R2, R3, 0x3340, R1 ;  /* 0x0000334003027816 */ /* 0x000fc60000000001 */
        /* <DEDUP_REMOVED lines=8> */
[----:B------:R-:W-:-:S04]  /*a3b00*/  LOP3.LUT R32, R32, 0xfffffffe, RZ, 0xc0, !PT ;  /* 0xfffffffe20207812 */ /* 0x000fc800078ec0ff */
[----:B------:R-:W-:Y:S02]  /*a3b10*/  @P3 LOP3.LUT R32, R32, 0x1, RZ, 0xfc, !PT ;  /* 0x0000000120203812 */ /* 0x000fe400078efcff */
[----:B-1----:R-:W-:Y:S02]  /*a3b20*/  ISETP.LT.AND P3, PT, R56, UR47, !P0 ;  /* 0x0000002f38007c0c */ /* 0x002fe4000c761270 */
[----:B----4-:R-:W-:Y:S02]  /*a3b30*/  ISETP.LT.AND P2, PT, R53, UR49, !P0 ;  /* 0x0000003135007c0c */ /* 0x010fe4000c741270 */
[----:B------:R-:W-:Y:S02]  /*a3b40*/  LOP3.LUT R33, R33, 0xefffffff, RZ, 0xc0, !PT ;  /* 0xefffffff21217812 */ /* 0x000fe400078ec0ff */
[----:B0-----:R-:W-:Y:S01]  /*a3b50*/  ISETP.LT.AND P1, PT, R54, UR48, !P0 ;  /* 0x0000003036007c0c */ /* 0x001fe2000c721270 */
[----:B------:R-:W-:Y:S01]  /*a3b60*/  VIADD R0, R51, 0x7b ;  /* 0x0000007b33007836 */ /* 0x000fe20000000000 */
[----:B------:R-:W-:Y:S01]  /*a3b70*/  SHF.R.U32.HI R3, RZ, 0x8, R47 ;  /* 0x00000008ff037819 */ /* 0x000fe2000001162f */
[----:B------:R-:W0:Y:S04]  /*a3b80*/  LDCU.64 UR48, c[0x0][0x398] ;  /* 0x00007300ff3077ac */ /* 0x000e280008000a00 */
[----:B------:R-:W-:Y:S01]  /*a3b90*/  @P3 LOP3.LUT R33, R33, 0x10000000, RZ, 0xfc, !PT ;  /* 0x1000000021213812 */ /* 0x000fe200078efcff */
[----:B------:R-:W1:Y:S03]  /*a3ba0*/  LDCU UR47, c[0x0][0x398] ;  /* 0x00007300ff2f77ac */ /* 0x000e660008000800 */
        /* <DEDUP_REMOVED lines=11> */
[----:B------:R-:W4:Y:S01]  /*a3c60*/  LDCU.64 UR32, c[0x0][0x398] ;  /* 0x00007300ff2077ac */ /* 0x000f220008000a00 */
        /* <DEDUP_REMOVED lines=20> */
[----:B------:R0:W-:Y:S04]  /*a3db0*/  STL [R1+0x10c], R0 ;  /* 0x00010c0001007387 */ /* 0x0001e80000100800 */
[----:B------:R3:W-:Y:S01]  /*a3dc0*/  STL [R1+0x274], R2 ;  /* 0x0002740201007387 */ /* 0x0007e20000100800 */
[----:B------:R-:W-:Y:S01]  /*a3dd0*/  ISETP.LT.AND P3, PT, R56, UR57, !P0 ;  /* 0x0000003938007c0c */ /* 0x000fe2000c761270 */
[----:B------:R-:W0:Y:S01]  /*a3de0*/  LDCU UR57, c[0x0][0x398] ;  /* 0x00007300ff3977ac */ /* 0x000e220008000800 */
[----:B------:R-:W-:Y:S02]  /*a3df0*/  ISETP.LT.AND P2, PT, R53, UR63, !P0 ;  /* 0x0000003f35007c0c */ /* 0x000fe4000c741270 */
[----:B------:R-:W-:Y:S02]  /*a3e00*/  LOP3.LUT R33, R33, 0xffefffff, RZ, 0xc0, !PT ;  /* 0xffefffff21217812 */ /* 0x000fe400078ec0ff */
[----:B--2---:R-:W-:-:S02]  /*a3e10*/  SHF.R.U32.HI R3, RZ, 0x8, R30 ;  /* 0x00000008ff037819 */ /* 0x004fc4000001161e */
[----:B------:R-:W-:Y:S01]  /*a3e20*/  ISETP.LT.AND P1, PT, R54, UR55, !P0 ;  /* 0x0000003736007c0c */ /* 0x000fe2000c721270 */
[----:B------:R-:W2:Y:S04]  /*a3e30*/  LDL.LU R30, [R1+0x714] ;  /* 0x00071400011e7983 */ /* 0x000ea80000300800 */
[----:B------:R-:W-:Y:S01]  /*a3e40*/  @P3 LOP3.LUT R33, R33, 0x100000, RZ, 0xfc, !PT ;  /* 0x0010000021213812 */ /* 0x000fe200078efcff */
[----:B0-----:R-:W-:Y:S01]  /*a3e50*/  VIADD R0, R51, 0x79 ;  /* 0x0000007933007836 */ /* 0x001fe20000000000 */
[----:B------:R-:W0:Y:S02]  /*a3e60*/  LDCU UR63, c[0x0][0x398] ;  /* 0x00007300ff3f77ac */ /* 0x000e240008000800 */
[----:B------:R-:W-:Y:S02]  /*a3e70*/  LOP3.LUT R33, R33, 0xfff7ffff, RZ, 0xc0, !PT ;  /* 0xfff7ffff21217812 */ /* 0x000fe400078ec0ff */
[----:B------:R-:W-:Y:S01]  /*a3e80*/  SHF.R.U32.HI R5, RZ, 0x8, R40 ;  /* 0x00000008ff057819 */ /* 0x000fe20000011628 */
[----:B------:R-:W0:Y:S01]  /*a3e90*/  LDCU UR55, c[0x0][0x398] ;  /* 0x00007300ff3777ac */ /* 0x000e220008000800 */
[----:B------:R-:W-:-:S02]  /*a3ea0*/  @P2 LOP3.LUT R33, R33, 0x80000, RZ, 0xfc, !PT ;  /* 0x0008000021212812 */ /* 0x000fc400078efcff */
[----:B----4-:R-:W-:Y:S02]  /*a3eb0*/  ISETP.LT.AND P0, PT, R55, UR32, !P0 ;  /* 0x0000002037007c0c */ /* 0x010fe4000c701270 */
        /* <DEDUP_REMOVED lines=8> */
[----:B------:R-:W4:Y:S01]  /*a3f40*/  LDCU UR68, c[0x0][0x398] ;  /* 0x00007300ff4477ac */ /* 0x000f220008000800 */
[----:B------:R-:W-:Y:S02]  /*a3f50*/  ISETP.LT.AND P2, PT, R53, UR69, !P0 ;  /* 0x0000004535007c0c */ /* 0x000fe4000c741270 */
[----:B0-----:R-:W-:Y:S01]  /*a3f60*/  ISETP.LT.AND P1, PT, R54, UR63, !P0 ;  /* 0x0000003f36007c0c */ /* 0x001fe2000c721270 */
[----:B------:R-:W0:Y:S01]  /*a3f70*/  LDCU UR69, c[0x0][0x398] ;  /* 0x00007300ff4577ac */ /* 0x000e220008000800 */
[----:B---3--:R-:W-:-:S02]  /*a3f80*/  SHF.R.U32.HI R2, RZ, 0x8, R31 ;  /* 0x00000008ff027819 */ /* 0x008fc4000001161f */
[----:B------:R-:W-:Y:S01]  /*a3f90*/  LOP3.LUT R5, R5, 0xffff, RZ, 0xc0, !PT ;  /* 0x0000ffff05057812 */ /* 0x000fe200078ec0ff */
[----:B------:R-:W3:Y:S04]  /*a3fa0*/  LDCU UR63, c[0x0][0x398] ;  /* 0x00007300ff3f77ac */ /* 0x000ee80008000800 */
        /* <DEDUP_REMOVED lines=10> */
[----:B------:R-:W1:Y:S03]  /*a4050*/  LDCU.64 UR38, c[0x0][0x398] ;  /* 0x00007300ff2677ac */ /* 0x000e660008000a00 */
[----:B----4-:R-:W-:Y:S01]  /*a4060*/  ISETP.LT.AND P3, PT, R56, UR68, !P0 ;  /* 0x0000004438007c0c */ /* 0x010fe2000c761270 */
[----:B------:R-:W4:Y:S01]  /*a4070*/  LDCU UR68, c[0x0][0x398] ;  /* 0x00007300ff4477ac */ /* 0x000f220008000800 */
[----:B0-----:R-:W-:Y:S02]  /*a4080*/  ISETP.LT.AND P2, PT, R53, UR69, !P0 ;  /* 0x0000004535007c0c */ /* 0x001fe4000c741270 */
[----:B------:R-:W-:Y:S01]  /*a4090*/  LOP3.LUT R33, R33, 0xffffefff, RZ, 0xc0, !PT ;  /* 0xffffefff21217812 */ /* 0x000fe200078ec0ff */
[----:B------:R-:W0:Y:S01]  /*a40a0*/  LDCU UR69, c[0x0][0x398] ;  /* 0x00007300ff4577ac */ /* 0x000e220008000800 */
[----:B---3--:R-:W-:-:S02]  /*a40b0*/  ISETP.LT.AND P1, PT, R54, UR63, !P0 ;  /* 0x0000003f36007c0c */ /* 0x008fc4000c721270 */
[----:B------:R-:W-:Y:S01]  /*a40c0*/  LOP3.LUT R2, R2, 0xffff, RZ, 0xc0, !PT ;  /* 0x0000ffff02027812 */ /* 0x000fe200078ec0ff */
[----:B------:R-:W3:Y:S04]  /*a40d0*/  LDCU UR63, c[0x0][0x398] ;  /* 0x00007300ff3f77ac */ /* 0x000ee80008000800 */
[----:B------:R-:W-:Y:S02]  /*a40e0*/  @P3 LOP3.LUT R33, R33, 0x1000, RZ, 0xfc, !PT ;  /* 0x0000100021213812 */ /* 0x000fe400078efcff */
[----:B------:R-:W-:Y:S02]  /*a40f0*/  SHF.R.U32.HI R4, RZ, 0x8, R39 ;  /* 0x00000008ff047819 */ /* 0x000fe40000011627 */
[----:B------:R-:W-:Y:S02]  /*a4100*/  LOP3.LUT R33, R33, 0xfffff7ff, RZ, 0xc0, !PT ;  /* 0xfffff7ff21217812 */ /* 0x000fe400078ec0ff */
[----:B------:R-:W-:-:S02]  /*a4110*/  PRMT R0, R5, 0x3340, R2 ;  /* 0x0000334005007816 */ /* 0x000fc40000000002 */
[----:B------:R-:W-:Y:S02]  /*a4120*/  @P2 LOP3.LUT R33, R33, 0x800, RZ, 0xfc, !PT ;  /* 0x0000080021212812 */ /* 0x000fe400078efcff */
[----:B------:R-:W-:Y:S02]  /*a4130*/  LOP3.LUT R4, R4, 0xffff, RZ, 0xc0, !PT ;  /* 0x0000ffff04047812 */ /* 0x000fe400078ec0ff */
[----:B------:R-:W-:Y:S02]  /*a4140*/  LOP3.LUT R3, R3, 0xffff, RZ, 0xc0, !PT ;  /* 0x0000ffff03037812 */ /* 0x000fe400078ec0ff */
[----:B------:R-:W-:Y:S01]  /*a4150*/  ISETP.LT.AND P0, PT, R55, UR36, !P0 ;  /* 0x0000002437007c0c */ /* 0x000fe2000c701270 */
[----:B------:R0:W-:Y:S01]  /*a4160*/  STL [R1+0x1cc], R0 ;  /* 0x0001cc0001007387 */ /* 0x0001e20000100800 */
[----:B------:R-:W-:-:S04]  /*a4170*/  LOP3.LUT R33, R33, 0xfffffbff, RZ, 0xc0, !PT ;  /* 0xfffffbff21217812 */ /* 0x000fc800078ec0ff */
[----:B------:R-:W-:Y:S02]  /*a4180*/  @P1 LOP3.LUT R33, R33, 0x400, RZ, 0xfc, !PT ;  /* 0x0000040021211812 */ /* 0x000fe400078efcff */
[----:B0-----:R-:W-:Y:S02]  /*a4190*/  PRMT R0, R4, 0x3340, R3 ;  /* 0x0000334004007816 */ /* 0x001fe40000000003 */
[----:B------:R-:W-:-:S03]  /*a41a0*/  LOP3.LUT R33, R33, 0xfffffdff, RZ, 0xc0, !PT ;  /* 0xfffffdff21217812 */ /* 0x000fc600078ec0ff */
[----:B------:R0:W-:Y:S01]  /*a41b0*/  STL [R1+0x1c4], R0 ;  /* 0x0001c40001007387 */ /* 0x0001e20000100800 */
[----:B------:R-:W-:Y:S01]  /*a41c0*/  @P0 LOP3.LUT R33, R33, 0x200, RZ, 0xfc, !PT ;  /* 0x0000020021210812 */ /* 0x000fe200078efcff */
[----:B0-----:R-:W-:-:S05]  /*a41d0*/  VIADD R0, R51, 0x77 ;  /* 0x0000007733007836 */ /* 0x001fca0000000000 */
[----:B------:R-:W-:Y:S01]  /*a41e0*/  ISETP.GE.AND P0, PT, R0, UR49, PT ;  /* 0x0000003100007c0c */ /* 0x000fe2000bf06270 */
[----:B------:R-:W-:Y:S01]  /*a41f0*/  VIADD R2, R51, 0x76 ;  /* 0x0000007633027836 */ /* 0x000fe20000000000 */
[----:B------:R-:W-:Y:S01]  /*a4200*/  SHF.R.U32.HI R0, RZ, 0x8, R34 ;  /* 0x00000008ff007819 */ /* 0x000fe20000011622 */
[----:B------:R-:W0:Y:S01]  /*a4210*/  LDCU.64 UR48, c[0x0][0x398] ;  /* 0x00007300ff3077ac */ /* 0x000e220008000a00 */
[----:B------:R-:W3:Y:S04]  /*a4220*/  LDL.LU R34, [R1+0x3b4c] ;  /* 0x003b4c0001227983 */ /* 0x000ee80000300800 */
[----:B------:R-:W3:Y:S01]  /*a4230*/  LDL.LU R31, [R1+0x5cc] ;  /* 0x0005cc00011f7983 */ /* 0x000ee20000300800 */
[----:B--2---:R-:W-:-:S03]  /*a4240*/  SHF.R.U32.HI R3, RZ, 0x8, R30 ;  /* 0x00000008ff037819 */ /* 0x004fc6000001161e */
[----:B------:R-:W2:Y:S01]  /*a4250*/  LDL.LU R30, [R1+0x124] ;  /* 0x00012400011e7983 */ /* 0x000ea20000300800 */
[----:B----4-:R-:W-:Y:S01]  /*a4260*/  ISETP.LT.AND P3, PT, R56, UR68, !P0 ;  /* 0x0000004438007c0c */ /* 0x010fe2000c761270 */
[----:B------:R-:W4:Y:S01]  /*a4270*/  LDCU UR68, c[0x0][0x398] ;  /* 0x00007300ff4477ac */ /* 0x000f220008000800 */
[----:B------:R-:W-:Y:S02]  /*a4280*/  ISETP.LT.AND P2, PT, R53, UR69, !P0 ;  /* 0x0000004535007c0c */ /* 0x000fe4000c741270 */
[----:B------:R-:W-:Y:S01]  /*a4290*/  LOP3.LUT R33, R33, 0xfffffeff, RZ, 0xc0, !PT ;  /* 0xfffffeff21217812 */ /* 0x000fe200078ec0ff */
[----:B------:R-:W0:Y:S01]  /*a42a0*/  LDCU UR69, c[0x0][0x398] ;  /* 0x00007300ff4577ac */ /* 0x000e220008000800 */
[----:B---3--:R-:W-:-:S07]  /*a42b0*/  ISETP.LT.AND P1, PT, R54, UR63, !P0 ;  /* 0x0000003f36007c0c */ /* 0x008fce000c721270 */
[----:B------:R-:W-:Y:S01]  /*a42c0*/  @P3 LOP3.LUT R33, R33, 0x100, RZ, 0xfc, !PT ;  /* 0x0000010021213812 */ /* 0x000fe200078efcff */
[----:B------:R-:W3:Y:S03]  /*a42d0*/  LDCU UR63, c[0x0][0x398] ;  /* 0x00007300ff3f77ac */ /* 0x000ee60008000800 */
[----:B------:R-:W-:-:S04]  /*a42e0*/  LOP3.LUT R33, R33, 0xffffff7f, RZ, 0xc0, !PT ;  /* 0xffffff7f21217812 */ /* 0x000fc800078ec0ff */
[----:B------:R-:W-:Y:S02]  /*a42f0*/  @P2 LOP3.LUT R33, R33, 0x80, RZ, 0xfc, !PT ;  /* 0x0000008021212812 */ /* 0x000fe400078efcff */
[----:B-1----:R-:W-:Y:S02]  /*a4300*/  ISETP.LT.AND P0, PT, R55, UR38, !P0 ;  /* 0x0000002637007c0c */ /* 0x002fe4000c701270 */
[----:B------:R-:W-:-:S04]  /*a4310*/  LOP3.LUT R33, R33, 0xffffffbf, RZ, 0xc0, !PT ;  /* 0xffffffbf21217812 */ /* 0x000fc800078ec0ff */
[----:B------:R-:W-:Y:S02]  /*a4320*/  @P1 LOP3.LUT R33, R33, 0x40, RZ, 0xfc, !PT ;  /* 0x0000004021211812 */ /* 0x000fe400078efcff */
[----:B------:R-:W-:Y:S02]  /*a4330*/  LOP3.LUT R3, R3, 0xffff, RZ, 0xc0, !PT ;  /* 0x0000ffff03037812 */ /* 0x000fe400078ec0ff */
[----:B------:R-:W-:Y:S02]  /*a4340*/  LOP3.LUT R33, R33, 0xffffffdf, RZ, 0xc0, !PT ;  /* 0xffffffdf21217812 */ /* 0x000fe400078ec0ff */
[----:B------:R-:W-:Y:S02]  /*a4350*/  LOP3.LUT R0, R0, 0xffff, RZ, 0xc0, !PT ;  /* 0x0000ffff00007812 */ /* 0x000fe400078ec0ff */
[----:B------:R-:W-:Y:S02]  /*a4360*/  @P0 LOP3.LUT R33, R33, 0x20, RZ, 0xfc, !PT ;  /* 0x0000002021210812 */ /* 0x000fe400078efcff */
[----:B------:R-:W-:Y:S01]  /*a4370*/  ISETP.GE.AND P0, PT, R2, UR33, PT ;  /* 0x0000002102007c0c */ /* 0x000fe2000bf06270 */
[----:B------:R-:W1:Y:S01]  /*a4380*/  LDCU.64 UR32, c[0x0][0x398] ;  /* 0x00007300ff2077ac */ /* 0x000e620008000a00 */
[----:B------:R-:W-:-:S02]  /*a4390*/  PRMT R2, R3, 0x3340, R1 ;  /* 0x0000334003027816 */ /* 0x000fc40000000001 */
[----:B------:R-:W-:-:S03]  /*a43a0*/  PRMT R0, R0, 0x3340, R1 ;  /* 0x0000334000007816 */ /* 0x000fc60000000001 */
[----:B------:R0:W-:Y:S04]  /*a43b0*/  STL [R1+0xf8], R2 ;  /* 0x0000f80201007387 */ /* 0x0001e80000100800 */
[----:B------:R0:W-:Y:S04]  /*a43c0*/  STL [R1+0xf4], R0 ;  /* 0x0000f40001007387 */ /* 0x0001e80000100800 */
[----:B------:R-:W3:Y:S04]  /*a43d0*/  LDL.LU R39, [R1+0x728] ;  /* 0x0007280001277983 */ /* 0x000ee80000300800 */
[----:B------:R-:W3:Y:S01]  /*a43e0*/  LDL.LU R40, [R1+0x718] ;  /* 0x0007180001287983 */ /* 0x000ee20000300800 */
[----:B0-----:R-:W-:-:S03]  /*a43f0*/  SHF.R.U32.HI R2, RZ, 0x8, R31 ;  /* 0x00000008ff027819 */ /* 0x001fc6000001161f */
[----:B------:R-:W3:Y:S01]  /*a4400*/  LDL.LU R31, [R1+0x734] ;  /* 0x00073400011f7983 */ /* 0x000ee20000300800 */
[----:B--2---:R-:W-:-:S03]  /*a4410*/  SHF.R.U32.HI R4, RZ, 0x8, R30 ;  /* 0x00000008ff047819 */ /* 0x004fc6000001161e */
[----:B------:R-:W2:Y:S01]  /*a4420*/  LDL.LU R30, [R1+0x72c] ;  /* 0x00072c00011e7983 */ /* 0x000ea20000300800 */
[----:B----4-:R-:W-:Y:S02]  /*a4430*/  ISETP.LT.AND P3, PT, R56, UR68, !P0 ;  /* 0x0000004438007c0c */ /* 0x010fe4000c761270 */
[----:B------:R-:W-:Y:S01]  /*a4440*/  ISETP.LT.AND P2, PT, R53, UR69, !P0 ;  /* 0x0000004535007c0c */ /* 0x000fe2000c741270 */
[----:B------:R-:W0:Y:S01]  /*a4450*/  LDCU UR69, c[0x0][0x398] ;  /* 0x00007300ff4577ac */ /* 0x000e220008000800 */
[----:B------:R-:W-:Y:S02]  /*a4460*/  LOP3.LUT R33, R33, 0xffffffef, RZ, 0xc0, !PT ;  /* 0xffffffef21217812 */ /* 0x000fe400078ec0ff */
[----:B---3--:R-:W-:Y:S01]  /*a4470*/  ISETP.LT.AND P1, PT, R54, UR63, !P0 ;  /* 0x0000003f36007c0c */ /* 0x008fe2000c721270 */
[----:B------:R-:W3:Y:S01]  /*a4480*/  LDCU UR63, c[0x0][0x398] ;  /* 0x00007300ff3f77ac */ /* 0x000ee20008000800 */
[----:B------:R-:W-:Y:S01]  /*a4490*/  VIADD R0, R51, 0x75 ;  /* 0x0000007533007836 */ /* 0x000fe20000000000 */
[----:B------:R-:W4:Y:S04]  /*a44a0*/  LDCU UR68, c[0x0][0x398] ;  /* 0x00007300ff4477ac */ /* 0x000f280008000800 */
        /* <DEDUP_REMOVED lines=11> */
[----:B0-----:R-:W-:Y:S01]  /*a4560*/  ISETP.LT.AND P2, PT, R53, UR69, !P0 ;  /* 0x0000004535007c0c */ /* 0x001fe2000c741270 */
[----:B------:R-:W0:Y:S01]  /*a4570*/  LDCU.64 UR34, c[0x0][0x398] ;  /* 0x00007300ff2277ac */ /* 0x000e220008000a00 */
[----:B---3--:R-:W-:Y:S02]  /*a4580*/  ISETP.LT.AND P1, PT, R54, UR63, !P0 ;  /* 0x0000003f36007c0c */ /* 0x008fe4000c721270 */
[----:B----4-:R-:W-:Y:S01]  /*a4590*/  ISETP.LT.AND P3, PT, R56, UR68, !P0 ;  /* 0x0000004438007c0c */ /* 0x010fe2000c761270 */
[----:B------:R-:W3:Y:S01]  /*a45a0*/  LDCU UR63, c[0x0][0x398] ;  /* 0x00007300ff3f77ac */ /* 0x000ee20008000800 */
[----:B-1----:R-:W-:-:S02]  /*a45b0*/  ISETP.LT.AND P0, PT, R55, UR32, !P0 ;  /* 0x0000002037007c0c */ /* 0x002fc4000c701270 */
[----:B------:R-:W-:Y:S01]  /*a45c0*/  LOP3.LUT R2, R2, 0xffff, RZ, 0xc0, !PT ;  /* 0x0000ffff02027812 */ /* 0x000fe200078ec0ff */
[----:B------:R-:W1:Y:S04]  /*a45d0*/  LDCU UR69, c[0x0][0x398] ;  /* 0x00007300ff4577ac */ /* 0x000e680008000800 */
[----:B------:R-:W-:Y:S01]  /*a45e0*/  @P2 LOP3.LUT R34, R34, 0x80000000, RZ, 0xfc, !PT ;  /* 0x8000000022222812 */ /* 0x000fe200078efcff */
[----:B------:R-:W4:Y:S03]  /*a45f0*/  LDCU UR68, c[0x0][0x398] ;  /* 0x00007300ff4477ac */ /* 0x000f260008000800 */
[----:B------:R-:W-:-:S04]  /*a4600*/  LOP3.LUT R34, R34, 0xbfffffff, RZ, 0xc0, !PT ;  /* 0xbfffffff22227812 */ /* 0x000fc800078ec0ff */
[----:B------:R-:W-:Y:S02]  /*a4610*/  @P1 LOP3.LUT R34, R34, 0x40000000, RZ, 0xfc, !PT ;  /* 0x4000000022221812 */ /* 0x000fe400078efcff */
[----:B------:R-:W-:Y:S02]  /*a4620*/  LOP3.LUT R4, R4, 0xffff, RZ, 0xc0, !PT ;  /* 0x0000ffff04047812 */ /* 0x000fe400078ec0ff */
[----:B------:R-:W-:Y:S02]  /*a4630*/  LOP3.LUT R34, R34, 0xdfffffff, RZ, 0xc0, !PT ;  /* 0xdfffffff22227812 */ /* 0x000fe400078ec0ff */
[----:B------:R-:W-:Y:S02]  /*a4640*/  SHF.R.U32.HI R3, RZ, 0x8, R48 ;  /* 0x00000008ff037819 */ /* 0x000fe40000011630 */
[----:B------:R-:W-:Y:S02]  /*a4650*/  @P0 LOP3.LUT R34, R34, 0x20000000, RZ, 0xfc, !PT ;  /* 0x2000000022220812 */ /* 0x000fe400078efcff */
[----:B------:R-:W-:Y:S01]  /*a4660*/  ISETP.GE.AND P0, PT, R0, UR37, PT ;  /* 0x0000002500007c0c */ /* 0x000fe2000bf06270 */
[----:B------:R-:W0:Y:S01]  /*a4670*/  LDCU.64 UR36, c[0x0][0x398] ;  /* 0x00007300ff2477ac */ /* 0x000e220008000a00 */
[----:B------:R-:W-:-:S02]  /*a4680*/  PRMT R0, R2, 0x3340, R4 ;  /* 0x0000334002007816 */ /* 0x000fc40000000004 */
[----:B------:R-:W-:Y:S02]  /*a4690*/  LOP3.LUT R3, R3, 0xffff, RZ, 0xc0, !PT ;  /* 0x0000ffff03037812 */ /* 0x000fe400078ec0ff */
[----:B------:R-:W-:Y:S01]  /*a46a0*/  SHF.R.U32.HI R5, RZ, 0x8, R40 ;  /* 0x00000008ff057819 */ /* 0x000fe20000011628 */
[----:B------:R0:W-:Y:S01]  /*a46b0*/  STL [R1+0x1bc], R0 ;  /* 0x0001bc0001007387 */ /* 0x0001e20000100800 */
[----:B------:R-:W-:-:S03]  /*a46c0*/  PRMT R52, R3, 0x3340, R1 ;  /* 0x0000334003347816 */ /* 0x000fc60000000001 */
[----:B------:R-:W4:Y:S01]  /*a46d0*/  LDL.LU R40, [R1+0x738] ;  /* 0x0007380001287983 */ /* 0x000f220000300800 */
[----:B------:R-:W-:-:S03]  /*a46e0*/  SHF.R.U32.HI R2, RZ, 0x8, R31 ;  /* 0x00000008ff027819 */ /* 0x000fc6000001161f */
[----:B------:R-:W4:Y:S01]  /*a46f0*/  LDL.LU R31, [R1+0x71c] ;  /* 0x00071c00011f7983 */ /* 0x000f220000300800 */
[----:B--2---:R-:W-:-:S03]  /*a4700*/  SHF.R.U32.HI R3, RZ, 0x8, R30 ;  /* 0x00000008ff037819 */ /* 0x004fc6000001161e */
[----:B------:R-:W2:Y:S01]  /*a4710*/  LDL.LU R30, [R1+0x13c] ;  /* 0x00013c00011e7983 */ /* 0x000ea20000300800 */
[----:B------:R-:W-:-:S04]  /*a4720*/  LOP3.LUT R33, R33, 0xfffffffe, RZ, 0xc0, !PT ;  /* 0xfffffffe21217812 */ /* 0x000fc800078ec0ff */
[----:B------:R-:W-:Y:S02]  /*a4730*/  @P3 LOP3.LUT R33, R33, 0x1, RZ, 0xfc, !PT ;  /* 0x0000000121213812 */ /* 0x000fe400078efcff */
[----:B---3--:R-:W-:Y:S02]  /*a4740*/  ISETP.LT.AND P3, PT, R56, UR63, !P0 ;  /* 0x0000003f38007c0c */ /* 0x008fe4000c761270 */
[----:B------:R-:W-:Y:S02]  /*a4750*/  ISETP.LT.AND P2, PT, R53, UR77, !P0 ;  /* 0x0000004d35007c0c */ /* 0x000fe4000c741270 */
[----:B------:R-:W-:Y:S02]  /*a4760*/  LOP3.LUT R34, R34, 0xefffffff, RZ, 0xc0, !PT ;  /* 0xefffffff22227812 */ /* 0x000fe400078ec0ff */
[----:B------:R-:W-:Y:S01]  /*a4770*/  ISETP.LT.AND P1, PT, R54, UR76, !P0 ;  /* 0x0000004c36007c0c */ /* 0x000fe2000c721270 */
[----:B0-----:R-:W-:Y:S01]  /*a4780*/  VIADD R0, R51, 0x73 ;  /* 0x0000007333007836 */ /* 0x001fe20000000000 */
[----:B------:R-:W-:Y:S01]  /*a4790*/  SHF.R.U32.HI R4, RZ, 0x8, R39 ;  /* 0x00000008ff047819 */ /* 0x000fe20000011627 */
[----:B------:R-:W0:Y:S04]  /*a47a0*/  LDCU UR63, c[0x0][0x3b8] ;  /* 0x00007700ff3f77ac */ /* 0x000e280008000800 */
[----:B------:R-:W-:Y:S01]  /*a47b0*/  @P3 LOP3.LUT R34, R34, 0x10000000, RZ, 0xfc, !PT ;  /* 0x1000000022223812 */ /* 0x000fe200078efcff */
[----:B------:R-:W3:Y:S03]  /*a47c0*/  LDCU UR76, c[0x0][0x398] ;  /* 0x00007300ff4c77ac */ /* 0x000ee60008000800 */
        /* <DEDUP_REMOVED lines=33> */
[----:B------:R-:W0:Y:S01]  /*a49e0*/  LDCU.64 UR48, c[0x0][0x398] ;  /* 0x00007300ff3077ac */ /* 0x000e220008000a00 */
[----:B------:R-:W-:Y:S02]  /*a49f0*/  PRMT R0, R4, 0x3340, R5 ;  /* 0x0000334004007816 */ /* 0x000fe40000000005 */
[----:B------:R-:W-:-:S03]  /*a4a00*/  PRMT R2, R2, 0x3340, R3 ;  /* 0x0000334002027816 */ /* 0x000fc60000000003 */
[----:B------:R-:W-:Y:S04]  /*a4a10*/  STL [R1+0x260], R0 ;  /* 0x0002600001007387 */ /* 0x000fe80000100800 */
[----:B------:R0:W-:Y:S01]  /*a4a20*/  STL [R1+0x1ac], R2 ;  /* 0x0001ac0201007387 */ /* 0x0001e20000100800 */
[----:B----4-:R-:W-:-:S03]  /*a4a30*/  SHF.R.U32.HI R4, RZ, 0x8, R31 ;  /* 0x00000008ff047819 */ /* 0x010fc6000001161f */
[----:B------:R-:W4:Y:S01]  /*a4a40*/  LDL.LU R31, [R1+0x730] ;  /* 0x00073000011f7983 */ /* 0x000f220000300800 */
[----:B--2---:R-:W-:-:S03]  /*a4a50*/  SHF.R.U32.HI R3, RZ, 0x8, R30 ;  /* 0x00000008ff037819 */ /* 0x004fc6000001161e */
[----:B------:R-:W2:Y:S01]  /*a4a60*/  LDL.LU R30, [R1+0x4e8] ;  /* 0x0004e800011e7983 */ /* 0x000ea20000300800 */
[----:B0-----:R-:W-:Y:S02]  /*a4a70*/  SHF.R.U32.HI R2, RZ, 0x8, R40 ;  /* 0x00000008ff027819 */ /* 0x001fe40000011628 */
[----:B------:R-:W-:Y:S02]  /*a4a80*/  LOP3.LUT R4, R4, 0xffff, RZ, 0xc0, !PT ;  /* 0x0000ffff04047812 */ /* 0x000fe400078ec0ff */
[----:B------:R-:W-:Y:S02]  /*a4a90*/  LOP3.LUT R2, R2, 0xffff, RZ, 0xc0, !PT ;  /* 0x0000ffff02027812 */ /* 0x000fe400078ec0ff */
[----:B------:R-:W-:Y:S02]  /*a4aa0*/  LOP3.LUT R3, R3, 0xffff, RZ, 0xc0, !PT ;  /* 0x0000ffff03037812 */ /* 0x000fe400078ec0ff */
[----:B------:R-:W-:Y:S02]  /*a4ab0*/  PRMT R48, R2, 0x3340, R1 ;  /* 0x0000334002307816 */ /* 0x000fe40000000001 */
[----:B------:R-:W-:-:S02]  /*a4ac0*/  PRMT R2, R4, 0x3340, R3 ;  /* 0x0000334004027816 */ /* 0x000fc40000000003 */
[----:B------:R-:W-:-:S03]  /*a4ad0*/  SHF.R.U32.HI R3, RZ, 0x8, R35 ;  /* 0x00000008ff037819 */ /* 0x000fc60000011623 */
[----:B------:R4:W-:Y:S04]  /*a4ae0*/  STL [R1+0x1a8], R2 ;  /* 0x0001a80201007387 */ /* 0x0009e80000100800 */
[----:B------:R-:W3:Y:S01]  /*a4af0*/  LDL.LU R35, [R1+0x3b48] ;  /* 0x003b480001237983 */ /* 0x000ee20000300800 */
[----:B------:R-:W-:Y:S02]  /*a4b00*/  ISETP.LT.AND P3, PT, R56, UR67, !P0 ;  /* 0x0000004338007c0c */ /* 0x000fe4000c761270 */
[----:B------:R-:W-:Y:S02]  /*a4b10*/  ISETP.LT.AND P2, PT, R53, UR66, !P0 ;  /* 0x0000004235007c0c */ /* 0x000fe4000c741270 */
[----:B------:R-:W-:Y:S02]  /*a4b20*/  LOP3.LUT R34, R34, 0xffefffff, RZ, 0xc0, !PT ;  /* 0xffefffff22227812 */ /* 0x000fe400078ec0ff */
[----:B------:R-:W-:Y:S01]  /*a4b30*/  ISETP.LT.AND P1, PT, R54, UR65, !P0 ;  /* 0x0000004136007c0c */ /* 0x000fe2000c721270 */
[----:B------:R-:W-:Y:S01]  /*a4b40*/  VIADD R0, R51, 0x71 ;  /* 0x0000007133007836 */ /* 0x000fe20000000000 */
[----:B--2---:R-:W-:Y:S01]  /*a4b50*/  SHF.R.U32.HI R4, RZ, 0x8, R30 ;  /* 0x00000008ff047819 */ /* 0x004fe2000001161e */
[----:B------:R-:W0:Y:S01]  /*a4b60*/  LDCU UR65, c[0x0][0x3b8] ;  /* 0x00007700ff4177ac */ /* 0x000e220008000800 */
[----:B------:R-:W2:Y:S03]  /*a4b70*/  LDL.LU R30, [R1+0x73c] ;  /* 0x00073c00011e7983 */ /* 0x000ea60000300800 */
[----:B------:R-:W-:-:S02]  /*a4b80*/  @P3 LOP3.LUT R34, R34, 0x100000, RZ, 0xfc, !PT ;  /* 0x0010000022223812 */ /* 0x000fc400078efcff */
[----:B----4-:R-:W-:Y:S01]  /*a4b90*/  SHF.R.U32.HI R2, RZ, 0x8, R31 ;  /* 0x00000008ff027819 */ /* 0x010fe2000001161f */
[----:B------:R-:W4:Y:S01]  /*a4ba0*/  LDCU UR67, c[0x0][0x398] ;  /* 0x00007300ff4377ac */ /* 0x000f220008000800 */
[----:B------:R-:W-:Y:S02]  /*a4bb0*/  LOP3.LUT R34, R34, 0xfff7ffff, RZ, 0xc0, !PT ;  /* 0xfff7ffff22227812 */ /* 0x000fe400078ec0ff */
[----:B------:R-:W-:Y:S01]  /*a4bc0*/  LOP3.LUT R3, R3, 0xffff, RZ, 0xc0, !PT ;  /* 0x0000ffff03037812 */ /* 0x000fe200078ec0ff */
[----:B------:R-:W0:Y:S01]  /*a4bd0*/  LDCU UR66, c[0x0][0x398] ;  /* 0x00007300ff4277ac */ /* 0x000e220008000800 */
        /* <DEDUP_REMOVED lines=14> */
[----:B------:R-:W0:Y:S01]  /*a4cc0*/  LDCU UR61, c[0x0][0x3b8] ;  /* 0x00007700ff3d77ac */ /* 0x000e220008000800 */
[----:B------:R-:W-:-:S02]  /*a4cd0*/  LOP3.LUT R4, R4, 0xffff, RZ, 0xc0, !PT ;  /* 0x0000ffff04047812 */ /* 0x000fc400078ec0ff */
        /* <DEDUP_REMOVED lines=19> */
[----:B------:R-:W0:Y:S08]  /*a4e10*/  LDCU.64 UR4, c[0x0][0x398] ;  /* 0x00007300ff0477ac */ /* 0x000e300008000a00 */
[----:B------:R-:W-:-:S04]  /*a4e20*/  @P3 LOP3.LUT R34, R34, 0x1000, RZ, 0xfc, !PT ;  /* 0x0000100022223812 */ /* 0x000fc800078efcff */
[----:B------:R-:W-:-:S04]  /*a4e30*/  LOP3.LUT R34, R34, 0xfffff7ff, RZ, 0xc0, !PT ;  /* 0xfffff7ff22227812 */ /* 0x000fc800078ec0ff */
[----:B------:R-:W-:Y:S02]  /*a4e40*/  @P2 LOP3.LUT R34, R34, 0x800, RZ, 0xfc, !PT ;  /* 0x0000080022222812 */ /* 0x000fe400078efcff */
[----:B0-----:R-:W-:Y:S01]  /*a4e50*/  ISETP.LT.AND P0, PT, R55, UR32, !P0 ;  /* 0x0000002037007c0c */ /* 0x001fe2000c701270 */
        /* <DEDUP_REMOVED lines=13> */
[----:B------:R-:W-:-:S02]  /*a4f30*/  PRMT R2, R2, 0x3340, R3 ;  /* 0x0000334002027816 */ /* 0x000fc40000000003 */
[----:B---3--:R-:W-:Y:S01]  /*a4f40*/  LOP3.LUT R35, R35, 0x7fffffff, RZ, 0xc0, !PT ;  /* 0x7fffffff23237812 */ /* 0x008fe200078ec0ff */
[----:B------:R-:W3:Y:S04]  /*a4f50*/  LDCU UR37, c[0x0][0x398] ;  /* 0x00007300ff2577ac */ /* 0x000ee80008000800 */
        /* <DEDUP_REMOVED lines=10> */
[----:B------:R-:W-:-:S05]  /*a5000*/  PRMT R0, R4, 0x3340, R1 ;  /* 0x0000334004007816 */ /* 0x000fca0000000001 */
[----:B------:R-:W-:Y:S04]  /*a5010*/  STL [R1+0xe8], R0 ;  /* 0x0000e80001007387 */ /* 0x000fe80000100800 */
[----:B------:R2:W-:Y:S04]  /*a5020*/  STL [R1+0x19c], R2 ;  /* 0x00019c0201007387 */ /* 0x0005e80000100800 */
[----:B------:R-:W3:Y:S04]  /*a5030*/  LDL.LU R40, [R1+0x754] ;  /* 0x0007540001287983 */ /* 0x000ee80000300800 */
[----:B------:R-:W4:Y:S01]  /*a5040*/  LDL.LU R31, [R1+0x750] ;  /* 0x00075000011f7983 */ /* 0x000f220000300800 */
[----:B--2---:R-:W-:-:S03]  /*a5050*/  SHF.R.U32.HI R2, RZ, 0x8, R30 ;  /* 0x00000008ff027819 */ /* 0x004fc6000001161e */
[----:B------:R-:W2:Y:S01]  /*a5060*/  LDL.LU R30, [R1+0x744] ;  /* 0x00074400011e7983 */ /* 0x000ea20000300800 */
[----:B------:R-:W-:Y:S02]  /*a5070*/  SHF.R.U32.HI R4, RZ, 0x8, R37 ;  /* 0x00000008ff047819 */ /* 0x000fe40000011625 */
[----:B------:R-:W-:Y:S02]  /*a5080*/  SHF.R.U32.HI R3, RZ, 0x8, R29 ;  /* 0x00000008ff037819 */ /* 0x000fe4000001161d */
[----:B------:R-:W-:Y:S02]  /*a5090*/  LOP3.LUT R2, R2, 0xffff, RZ, 0xc0, !PT ;  /* 0x0000ffff02027812 */ /* 0x000fe400078ec0ff */
[----:B------:R-:W-:Y:S02]  /*a50a0*/  LOP3.LUT R4, R4, 0xffff, RZ, 0xc0, !PT ;  /* 0x0000ffff04047812 */ /* 0x000fe400078ec0ff */
[----:B------:R-:W-:Y:S02]  /*a50b0*/  LOP3.LUT R3, R3, 0xffff, RZ, 0xc0, !PT ;  /* 0x0000ffff03037812 */ /* 0x000fe400078ec0ff */
[----:B------:R-:W-:-:S02]  /*a50c0*/  PRMT R49, R2, 0x3340, R1 ;  /* 0x0000334002317816 */ /* 0x000fc40000000001 */
[----:B------:R-:W-:-:S05]  /*a50d0*/  PRMT R2, R4, 0x3340, R3 ;  /* 0x0000334004027816 */ /* 0x000fca0000000003 */
[----:B------:R3:W-:Y:S01]  /*a50e0*/  STL [R1+0x204], R2 ;  /* 0x0002040201007387 */ /* 0x0007e20000100800 */
[----:B------:R-:W-:Y:S02]  /*a50f0*/  ISETP.LT.AND P3, PT, R56, UR18, !P0 ;  /* 0x0000001238007c0c */ /* 0x000fe4000c761270 */
[----:B------:R-:W-:Y:S02]  /*a5100*/  ISETP.LT.AND P2, PT, R53, UR15, !P0 ;  /* 0x0000000f35007c0c */ /* 0x000fe4000c741270 */
[----:B------:R-:W-:Y:S02]  /*a5110*/  LOP3.LUT R34, R34, 0xffffffef, RZ, 0xc0, !PT ;  /* 0xffffffef22227812 */ /* 0x000fe400078ec0ff */
[----:B------:R-:W-:Y:S01]  /*a5120*/  ISETP.LT.AND P1, PT, R54, UR16, !P0 ;  /* 0x0000001036007c0c */ /* 0x000fe2000c721270 */
[----:B------:R-:W-:Y:S01]  /*a5130*/  VIADD R0, R51, 0x6d ;  /* 0x0000006d33007836 */ /* 0x000fe20000000000 */
[----:B------:R-:W-:Y:S01]  /*a5140*/  SHF.R.U32.HI R5, RZ, 0x8, R36 ;  /* 0x00000008ff057819 */ /* 0x000fe20000011624 */
[----:B------:R-:W0:Y:S01]  /*a5150*/  LDCU UR18, c[0x0][0x398] ;  /* 0x00007300ff1277ac */ /* 0x000e220008000800 */
[----:B---3--:R-:W-:Y:S01]  /*a5160*/  SHF.R.U32.HI R2, RZ, 0x8, R40 ;  /* 0x00000008ff027819 */ /* 0x008fe20000011628 */
[----:B------:R-:W3:Y:S01]  /*a5170*/  LDCU UR16, c[0x0][0x398] ;  /* 0x00007300ff1077ac */ /* 0x000ee20008000800 */
[----:B------:R-:W3:Y:S01]  /*a5180*/  LDL.LU R40, [R1+0x740] ;  /* 0x0007400001287983 */ /* 0x000ee20000300800 */
[----:B----4-:R-:W-:-:S03]  /*a5190*/  SHF.R.U32.HI R4, RZ, 0x8, R31 ;  /* 0x00000008ff047819 */ /* 0x010fc6000001161f */
[----:B------:R-:W4:Y:S01]  /*a51a0*/  LDL.LU R31, [R1+0x4fc] ;  /* 0x0004fc00011f7983 */ /* 0x000f220000300800 */
[----:B--2---:R-:W-:-:S03]  /*a51b0*/  SHF.R.U32.HI R3, RZ, 0x8, R30 ;  /* 0x00000008ff037819 */ /* 0x004fc6000001161e */
[----:B------:R-:W2:Y:S01]  /*a51c0*/  LDL.LU R30, [R1+0x160] ;  /* 0x00016000011e7983 */ /* 0x000ea20000300800 */
[----:B------:R-:W-:-:S04]  /*a51d0*/  @P3 LOP3.LUT R34, R34, 0x10, RZ, 0xfc, !PT ;  /* 0x0000001022223812 */ /* 0x000fc800078efcff */
        /* <DEDUP_REMOVED lines=8> */
[----:B------:R-:W-:Y:S01]  /*a5260*/  VIADD R0, R51, 0x6c ;  /* 0x0000006c33007836 */ /* 0x000fe20000000000 */
[----:B------:R-:W-:Y:S01]  /*a5270*/  LOP3.LUT R34, R34, 0xfffffffe, RZ, 0xc0, !PT ;  /* 0xfffffffe22227812 */ /* 0x000fe200078ec0ff */
[----:B------:R-:W0:Y:S01]  /*a5280*/  LDCU UR49, c[0x0][0x3b8] ;  /* 0x00007700ff3177ac */ /* 0x000e220008000800 */
[----:B------:R-:W-:Y:S02]  /*a5290*/  ISETP.LT.AND P2, PT, R53, UR13, !P0 ;  /* 0x0000000d35007c0c */ /* 0x000fe4000c741270 */
[----:B------:R-:W-:Y:S01]  /*a52a0*/  ISETP.LT.AND P1, PT, R54, UR14, !P0 ;  /* 0x0000000e36007c0c */ /* 0x000fe2000c721270 */
[----:B------:R-:W0:Y:S01]  /*a52b0*/  LDCU.64 UR14, c[0x0][0x398] ;  /* 0x00007300ff0e77ac */ /* 0x000e220008000a00 */
[----:B------:R-:W-:-:S02]  /*a52c0*/  ISETP.LT.AND P3, PT, R56, UR59, !P0 ;  /* 0x0000003b38007c0c */ /* 0x000fc4000c761270 */
[----:B------:R-:W-:Y:S01]  /*a52d0*/  ISETP.LT.AND P0, PT, R55, UR8, !P0 ;  /* 0x0000000837007c0c */ /* 0x000fe2000c701270 */
        /* <DEDUP_REMOVED lines=17> */
[----:B------:R-:W0:Y:S01]  /*a53f0*/  LDCU.64 UR12, c[0x0][0x398] ;  /* 0x00007300ff0c77ac */ /* 0x000e220008000a00 */
[----:B------:R-:W-:Y:S02]  /*a5400*/  LOP3.LUT R3, R3, 0xffff, RZ, 0xc0, !PT ;  /* 0x0000ffff03037812 */ /* 0x000fe400078ec0ff */
[----:B------:R-:W-:Y:S01]  /*a5410*/  LOP3.LUT R5, R5, 0xffff, RZ, 0xc0, !PT ;  /* 0x0000ffff05057812 */ /* 0x000fe200078ec0ff */
[----:B------:R-:W1:Y:S04]  /*a5420*/  LDCU UR19, c[0x0][0x398] ;  /* 0x00007300ff1377ac */ /* 0x000e680008000800 */
        /* <DEDUP_REMOVED lines=17> */
[----:B------:R-:W0:Y:S07]  /*a5540*/  LDCU UR17, c[0x0][0x3b8] ;  /* 0x00007700ff1177ac */ /* 0x000e2e0008000800 */
        /* <DEDUP_REMOVED lines=9> */
[----:B------:R-:W0:Y:S01]  /*a55e0*/  LDCU.64 UR6, c[0x0][0x398] ;  /* 0x00007300ff0677ac */ /* 0x000e220008000a00 */
[----:B------:R-:W-:Y:S02]  /*a55f0*/  PRMT R0, R2, 0x3340, R4 ;  /* 0x0000334002007816 */ /* 0x000fe40000000004 */
[----:B------:R-:W-:-:S03]  /*a5600*/  PRMT R2, R3, 0x3340, R1 ;  /* 0x0000334003027816 */ /* 0x000fc60000000001 */
[----:B------:R0:W-:Y:S04]  /*a5610*/  STL [R1+0x18c], R0 ;  /* 0x00018c0001007387 */ /* 0x0001e80000100800 */
[----:B------:R3:W-:Y:S01]  /*a5620*/  STL [R1+0xd8], R2 ;  /* 0x0000d80201007387 */ /* 0x0007e20000100800 */
[----:B--2---:R-:W-:-:S03]  /*a5630*/  SHF.R.U32.HI R3, RZ, 0x8, R30 ;  /* 0x00000008ff037819 */ /* 0x004fc6000001161e */
[----:B------:R-:W2:Y:S01]  /*a5640*/  LDL.LU R30, [R1+0x758] ;  /* 0x00075800011e7983 */ /* 0x000ea20000300800 */
[----:B------:R-:W-:Y:S02]  /*a5650*/  ISETP.LT.AND P3, PT, R56, UR21, !P0 ;  /* 0x0000001538007c0c */ /* 0x000fe4000c761270 */
[----:B------:R-:W-:Y:S02]  /*a5660*/  ISETP.LT.AND P2, PT, R53, UR22, !P0 ;  /* 0x0000001635007c0c */ /* 0x000fe4000c741270 */
[----:B------:R-:W-:Y:S02]  /*a5670*/  LOP3.LUT R35, R35, 0xffefffff, RZ, 0xc0, !PT ;  /* 0xffefffff23237812 */ /* 0x000fe400078ec0ff */
[----:B------:R-:W-:Y:S01]  /*a5680*/  ISETP.LT.AND P1, PT, R54, UR23, !P0 ;  /* 0x0000001736007c0c */ /* 0x000fe2000c721270 */
[----:B0-----:R-:W-:Y:S01]  /*a5690*/  VIADD R0, R51, 0x69 ;  /* 0x0000006933007836 */ /* 0x001fe20000000000 */
[----:B---3--:R-:W-:Y:S01]  /*a56a0*/  SHF.R.U32.HI R2, RZ, 0x8, R40 ;  /* 0x00000008ff027819 */ /* 0x008fe20000011628 */
[----:B------:R-:W0:Y:S04]  /*a56b0*/  LDCU.64 UR20, c[0x0][0x398] ;  /* 0x00007300ff1477ac */ /* 0x000e280008000a00 */
[----:B------:R-:W-:Y:S01]  /*a56c0*/  @P3 LOP3.LUT R35, R35, 0x100000, RZ, 0xfc, !PT ;  /* 0x0010000023233812 */ /* 0x000fe200078efcff */
[----:B------:R-:W3:Y:S03]  /*a56d0*/  LDCU.64 UR22, c[0x0][0x398] ;  /* 0x00007300ff1677ac */ /* 0x000ee60008000a00 */
        /* <DEDUP_REMOVED lines=9> */
[----:B----4-:R-:W-:Y:S01]  /*a5770*/  SHF.R.U32.HI R4, RZ, 0x8, R31 ;  /* 0x00000008ff047819 */ /* 0x010fe2000001161f */
[----:B------:R-:W-:Y:S01]  /*a5780*/  VIADD R0, R51, 0x68 ;  /* 0x0000006833007836 */ /* 0x000fe20000000000 */
[----:B------:R-:W-:Y:S01]  /*a5790*/  ISETP.LT.AND P3, PT, R56, UR24, !P0 ;  /* 0x0000001838007c0c */ /* 0x000fe2000c761270 */
[----:B------:R-:W4:Y:S01]  /*a57a0*/  LDCU UR24, c[0x0][0x3b8] ;  /* 0x00007700ff1877ac */ /* 0x000f220008000800 */
[----:B------:R-:W-:-:S02]  /*a57b0*/  ISETP.LT.AND P2, PT, R53, UR25, !P0 ;  /* 0x0000001935007c0c */ /* 0x000fc4000c741270 */
        /* <DEDUP_REMOVED lines=17> */
[----:B------:R-:W0:Y:S01]  /*a58d0*/  LDCU UR15, c[0x0][0x3b8] ;  /* 0x00007700ff0f77ac */ /* 0x000e220008000800 */
[----:B------:R-:W-:Y:S02]  /*a58e0*/  PRMT R0, R2, 0x3340, R4 ;  /* 0x0000334002007816 */ /* 0x000fe40000000004 */
[----:B------:R-:W-:-:S03]  /*a58f0*/  PRMT R2, R3, 0x3340, R1 ;  /* 0x0000334003027816 */ /* 0x000fc60000000001 */
[----:B------:R0:W-:Y:S04]  /*a5900*/  STL [R1+0x184], R0 ;  /* 0x0001840001007387 */ /* 0x0001e80000100800 */
[----:B------:R0:W-:Y:S04]  /*a5910*/  STL [R1+0xd4], R2 ;  /* 0x0000d40201007387 */ /* 0x0001e80000100800 */
[----:B------:R-:W3:Y:S01]  /*a5920*/  LDL.LU R36, [R1+0x3b44] ;  /* 0x003b440001247983 */ /* 0x000ee20000300800 */
[----:B------:R-:W-:Y:S02]  /*a5930*/  ISETP.LT.AND P3, PT, R56, UR29, !P0 ;  /* 0x0000001d38007c0c */ /* 0x000fe4000c761270 */
[----:B------:R-:W-:-:S02]  /*a5940*/  ISETP.LT.AND P2, PT, R53, UR27, !P0 ;  /* 0x0000001b35007c0c */ /* 0x000fc4000c741270 */
[----:B------:R-:W-:Y:S02]  /*a5950*/  LOP3.LUT R35, R35, 0xffffefff, RZ, 0xc0, !PT ;  /* 0xffffefff23237812 */ /* 0x000fe400078ec0ff */
[----:B------:R-:W-:Y:S01]  /*a5960*/  ISETP.LT.AND P1, PT, R54, UR28, !P0 ;  /* 0x0000001c36007c0c */ /* 0x000fe2000c721270 */
[----:B0-----:R-:W-:Y:S01]  /*a5970*/  VIADD R0, R51, 0x67 ;  /* 0x0000006733007836 */ /* 0x001fe20000000000 */
[----:B--2---:R-:W-:Y:S01]  /*a5980*/  SHF.R.U32.HI R4, RZ, 0x8, R30 ;  /* 0x00000008ff047819 */ /* 0x004fe2000001161e */
[----:B------:R-:W0:Y:S01]  /*a5990*/  LDCU UR27, c[0x0][0x3b8] ;  /* 0x00007700ff1b77ac */ /* 0x000e220008000800 */
[----:B------:R-:W2:Y:S03]  /*a59a0*/  LDL.LU R30, [R1+0x75c] ;  /* 0x00075c00011e7983 */ /* 0x000ea60000300800 */
[----:B------:R-:W-:Y:S02]  /*a59b0*/  @P3 LOP3.LUT R35, R35, 0x1000, RZ, 0xfc, !PT ;  /* 0x0000100023233812 */ /* 0x000fe400078efcff */
[----:B------:R-:W-:Y:S01]  /*a59c0*/  SHF.R.U32.HI R2, RZ, 0x8, R41 ;  /* 0x00000008ff027819 */ /* 0x000fe20000011629 */
[----:B------:R-:W0:Y:S01]  /*a59d0*/  LDCU UR28, c[0x0][0x3b8] ;  /* 0x00007700ff1c77ac */ /* 0x000e220008000800 */
[----:B------:R-:W-:-:S02]  /*a59e0*/  LOP3.LUT R35, R35, 0xfffff7ff, RZ, 0xc0, !PT ;  /* 0xfffff7ff23237812 */ /* 0x000fc400078ec0ff */
[----:B------:R-:W-:Y:S01]  /*a59f0*/  SHF.R.U32.HI R3, RZ, 0x8, R38 ;  /* 0x00000008ff037819 */ /* 0x000fe20000011626 */
        /* <DEDUP_REMOVED lines=29> */
[----:B------:R-:W-:Y:S02]  /*a5bd0*/  @P0 LOP3.LUT R35, R35, 0x20, RZ, 0xfc, !PT ;  /* 0x0000002023230812 */ /* 0x000fe400078efcff */
[----:B------:R-:W-:Y:S01]  /*a5be0*/  ISETP.GE.AND P0, PT, R0, UR5, PT ;  /* 0x0000000500007c0c */ /* 0x000fe2000bf06270 */
[----:B------:R-:W0:Y:S01]  /*a5bf0*/  LDCU.64 UR4, c[0x0][0x398] ;  /* 0x00007300ff0477ac */ /* 0x000e220008000a00 */
[----:B------:R-:W-:Y:S02]  /*a5c00*/  PRMT R0, R4, 0x3340, R5 ;  /* 0x0000334004007816 */ /* 0x000fe40000000005 */
[----:B------:R-:W-:-:S03]  /*a5c10*/  PRMT R2, R2, 0x3340, R3 ;  /* 0x0000334002027816 */ /* 0x000fc60000000003 */
[----:B------:R0:W-:Y:S04]  /*a5c20*/  STL [R1+0x178], R0 ;  /* 0x0001780001007387 */ /* 0x0001e80000100800 */
[----:B------:R0:W-:Y:S04]  /*a5c30*/  STL [R1+0x174], R2 ;  /* 0x0001740201007387 */ /* 0x0001e80000100800 */
[----:B------:R-:W4:Y:S04]  /*a5c40*/  LDL.LU R17, [R1+0x778] ;  /* 0x0007780001117983 */ /* 0x000f280000300800 */
[----:B------:R-:W4:Y:S01]  /*a5c50*/  LDL.LU R39, [R1+0x770] ;  /* 0x0007700001277983 */ /* 0x000f220000300800 */
[----:B------:R-:W-:-:S02]  /*a5c60*/  ISETP.LT.AND P3, PT, R56, UR51, !P0 ;  /* 0x0000003338007c0c */ /* 0x000fc4000c761270 */
[----:B------:R-:W-:Y:S01]  /*a5c70*/  ISETP.LT.AND P2, PT, R53, UR47, !P0 ;  /* 0x0000002f35007c0c */ /* 0x000fe2000c741270 */
[----:B------:R-:W4:Y:S01]  /*a5c80*/  LDL.LU R31, [R1+0x76c] ;  /* 0x00076c00011f7983 */ /* 0x000f220000300800 */
[----:B------:R-:W-:Y:S02]  /*a5c90*/  LOP3.LUT R35, R35, 0xffffffef, RZ, 0xc0, !PT ;  /* 0xffffffef23237812 */ /* 0x000fe400078ec0ff */
[----:B------:R-:W-:Y:S01]  /*a5ca0*/  ISETP.LT.AND P1, PT, R54, UR50, !P0 ;  /* 0x0000003236007c0c */ /* 0x000fe2000c721270 */
[----:B0-----:R-:W-:Y:S01]  /*a5cb0*/  VIADD R0, R51, 0x65 ;  /* 0x0000006533007836 */ /* 0x001fe20000000000 */
[----:B------:R-:W4:Y:S01]  /*a5cc0*/  LDL.LU R18, [R1+0x768] ;  /* 0x0007680001127983 */ /* 0x000f220000300800 */
[----:B---3--:R-:W-:Y:S02]  /*a5cd0*/  LOP3.LUT R36, R36, 0x7fffffff, RZ, 0xc0, !PT ;  /* 0x7fffffff24247812 */ /* 0x008fe400078ec0ff */
[----:B------:R-:W-:Y:S01]  /*a5ce0*/  SHF.R.U32.HI R3, RZ, 0x8, R44 ;  /* 0x00000008ff037819 */ /* 0x000fe2000001162c */
[----:B------:R-:W3:Y:S01]  /*a5cf0*/  LDL.LU R40, [R1+0x764] ;  /* 0x0007640001287983 */ /* 0x000ee20000300800 */
[----:B------:R-:W-:Y:S01]  /*a5d00*/  @P3 LOP3.LUT R35, R35, 0x10, RZ, 0xfc, !PT ;  /* 0x0000001023233812 */ /* 0x000fe200078efcff */
[----:B------:R-:W-:Y:S01]  /*a5d10*/  VIADD R2, R51, 0x64 ;  /* 0x0000006433027836 */ /* 0x000fe20000000000 */
[----:B------:R-:W0:Y:S02]  /*a5d20*/  LDCU UR47, c[0x0][0x3b8] ;  /* 0x00007700ff2f77ac */ /* 0x000e240008000800 */
[----:B------:R-:W-:Y:S01]  /*a5d30*/  LOP3.LUT R35, R35, 0xfffffff7, RZ, 0xc0, !PT ;  /* 0xfffffff723237812 */ /* 0x000fe200078ec0ff */
[----:B------:R-:W-:Y:S01]  /*a5d40*/  VIADD R4, R6, UR61 ;  /* 0x0000003d06047c36 */ /* 0x000fe20008000000 */
[----:B------:R-:W-:Y:S01]  /*a5d50*/  ISETP.LT.AND P0, PT, R55, UR12, !P0 ;  /* 0x0000000c37007c0c */ /* 0x000fe2000c701270 */
[----:B------:R-:W0:Y:S01]  /*a5d60*/  LDCU UR12, c[0x0][0x3b8] ;  /* 0x00007700ff0c77ac */ /* 0x000e220008000800 */
[----:B------:R-:W-:-:S02]  /*a5d70*/  @P2 LOP3.LUT R35, R35, 0x8, RZ, 0xfc, !PT ;  /* 0x0000000823232812 */ /* 0x000fc400078efcff */
[----:B------:R-:W-:Y:S01]  /*a5d80*/  LOP3.LUT R3, R3, 0xffff, RZ, 0xc0, !PT ;  /* 0x0000ffff03037812 */ /* 0x000fe200078ec0ff */
[----:B------:R-:W0:Y:S01]  /*a5d90*/  LDCU UR50, c[0x0][0x3b8] ;  /* 0x00007700ff3277ac */ /* 0x000e220008000800 */
[----:B------:R-:W-:Y:S01]  /*a5da0*/  LOP3.LUT R35, R35, 0xfffffffb, RZ, 0xc0, !PT ;  /* 0xfffffffb23237812 */ /* 0x000fe200078ec0ff */
[----:B------:R-:W0:Y:S03]  /*a5db0*/  LDCU UR51, c[0x0][0x3b8] ;  /* 0x00007700ff3377ac */ /* 0x000e260008000800 */
[----:B------:R-:W-:Y:S01]  /*a5dc0*/  @P1 LOP3.LUT R35, R35, 0x4, RZ, 0xfc, !PT ;  /* 0x0000000423231812 */ /* 0x000fe200078efcff */
[----:B------:R-:W0:Y:S03]  /*a5dd0*/  LDCU UR61, c[0x0][0x3b8] ;  /* 0x00007700ff3d77ac */ /* 0x000e260008000800 */
[----:B------:R-:W-:-:S04]  /*a5de0*/  LOP3.LUT R35, R35, 0xfffffffd, RZ, 0xc0, !PT ;  /* 0xfffffffd23237812 */ /* 0x000fc800078ec0ff */
[----:B------:R-:W-:Y:S02]  /*a5df0*/  @P0 LOP3.LUT R35, R35, 0x2, RZ, 0xfc, !PT ;  /* 0x0000000223230812 */ /* 0x000fe400078efcff */
[----:B------:R-:W-:Y:S01]  /*a5e00*/  ISETP.GE.AND P0, PT, R0, UR7, PT ;  /* 0x0000000700007c0c */ /* 0x000fe2000bf06270 */
[----:B------:R-:W0:Y:S01]  /*a5e10*/  LDCU UR7, c[0x0][0x3b8] ;  /* 0x00007700ff0777ac */ /* 0x000e220008000800 */
[----:B--2---:R-:W-:Y:S02]  /*a5e20*/  SHF.R.U32.HI R0, RZ, 0x8, R30 ;  /* 0x00000008ff007819 */ /* 0x004fe4000001161e */
[----:B------:R-:W2:Y:S01]  /*a5e30*/  LDL.LU R30, [R1+0x760] ;  /* 0x00076000011e7983 */ /* 0x000ea20000300800 */
[----:B------:R-:W-:Y:S01]  /*a5e40*/  ISETP.LT.AND P2, PT, R53, UR54, !P0 ;  /* 0x0000003635007c0c */ /* 0x000fe2000c741270 */
[----:B------:R-:W0:Y:S01]  /*a5e50*/  LDCU UR54, c[0x0][0x3b8] ;  /* 0x00007700ff3677ac */ /* 0x000e220008000800 */
[----:B------:R-:W-:Y:S02]  /*a5e60*/  ISETP.LT.AND P1, PT, R54, UR52, !P0 ;  /* 0x0000003436007c0c */ /* 0x000fe4000c721270 */
[----:B------:R-:W-:Y:S01]  /*a5e70*/  ISETP.LT.AND P3, PT, R56, UR53, !P0 ;  /* 0x0000003538007c0c */ /* 0x000fe2000c761270 */
[----:B------:R0:W-:Y:S01]  /*a5e80*/  STL [R1+0x440], R4 ;  /* 0x0004400401007387 */ /* 0x0001e20000100800 */
[----:B------:R-:W-:Y:S01]  /*a5e90*/  ISETP.LT.AND P0, PT, R55, UR4, !P0 ;  /* 0x0000000437007c0c */ /* 0x000fe2000c701270 */
[----:B------:R-:W0:Y:S01]  /*a5ea0*/  LDCU UR4, c[0x0][0x3b8] ;  /* 0x00007700ff0477ac */ /* 0x000e220008000800 */
[----:B------:R-:W-:-:S02]  /*a5eb0*/  LOP3.LUT R0, R0, 0xffff, RZ, 0xc0, !PT ;  /* 0x0000ffff00007812 */ /* 0x000fc400078ec0ff */
[----:B------:R-:W-:Y:S01]  /*a5ec0*/  LOP3.LUT R35, R35, 0xfffffffe, RZ, 0xc0, !PT ;  /* 0xfffffffe23237812 */ /* 0x000fe200078ec0ff */
[----:B------:R-:W1:Y:S02]  /*a5ed0*/  LDCU UR53, c[0x0][0x3b8] ;  /* 0x00007700ff3577ac */ /* 0x000e640008000800 */
[----:B------:R-:W-:Y:S01]  /*a5ee0*/  @P2 LOP3.LUT R36, R36, 0x80000000, RZ, 0xfc, !PT ;  /* 0x8000000024242812 */ /* 0x000fe200078efcff */
[----:B------:R-:W1:Y:S03]  /*a5ef0*/  LDCU UR52, c[0x0][0x3b8] ;  /* 0x00007700ff3477ac */ /* 0x000e660008000800 */
[----:B------:R-:W-:-:S04]  /*a5f00*/  LOP3.LUT R36, R36, 0xbfffffff, RZ, 0xc0, !PT ;  /* 0xbfffffff24247812 */ /* 0x000fc800078ec0ff */
[----:B------:R-:W-:-:S04]  /*a5f10*/  @P1 LOP3.LUT R36, R36, 0x40000000, RZ, 0xfc, !PT ;  /* 0x4000000024241812 */ /* 0x000fc800078efcff */
[----:B------:R-:W-:Y:S01]  /*a5f20*/  LOP3.LUT R36, R36, 0xdfffffff, RZ, 0xc0, !PT ;  /* 0xdfffffff24247812 */ /* 0x000fe200078ec0ff */
[----:B0-----:R-:W-:Y:S01]  /*a5f30*/  VIADD R4, R4, UR49 ;  /* 0x0000003104047c36 */ /* 0x001fe20008000000 */
[--C-:B------:R-:W-:Y:S01]  /*a5f40*/  PRMT R46, R0, 0x3340, R1.reuse ;  /* 0x00003340002e7816 */ /* 0x100fe20000000001 */
[----:B------:R-:W0:Y:S01]  /*a5f50*/  LDCU UR49, c[0x0][0x3b8] ;  /* 0x00007700ff3177ac */ /* 0x000e220008000800 */
[----:B------:R-:W-:Y:S02]  /*a5f60*/  @P0 LOP3.LUT R36, R36, 0x20000000, RZ, 0xfc, !PT ;  /* 0x2000000024240812 */ /* 0x000fe400078efcff */
[----:B------:R-:W-:Y:S01]  /*a5f70*/  ISETP.GE.AND P0, PT, R2, UR11, PT ;  /* 0x0000000b02007c0c */ /* 0x000fe2000bf06270 */
[----:B------:R-:W0:Y:S01]  /*a5f80*/  LDCU UR11, c[0x0][0x3b8] ;  /* 0x00007700ff0b77ac */ /* 0x000e220008000800 */
[----:B------:R-:W-:-:S05]  /*a5f90*/  PRMT R2, R3, 0x3340, R1 ;  /* 0x0000334003027816 */ /* 0x000fca0000000001 */
[----:B------:R-:W-:Y:S04]  /*a5fa0*/  STL [R1+0xd0], R2 ;  /* 0x0000d00201007387 */ /* 0x000fe80000100800 */
[----:B------:R0:W-:Y:S01]  /*a5fb0*/  STL [R1+0x444], R4 ;  /* 0x0004440401007387 */ /* 0x0001e20000100800 */
[----:B----4-:R-:W-:-:S03]  /*a5fc0*/  SHF.R.U32.HI R0, RZ, 0x8, R17 ;  /* 0x00000008ff007819 */ /* 0x010fc60000011611 */
[----:B------:R-:W4:Y:S01]  /*a5fd0*/  LDL.LU R17, [R1+0x780] ;  /* 0x0007800001117983 */ /* 0x000f220000300800 */
[----:B------:R-:W-:-:S03]  /*a5fe0*/  SHF.R.U32.HI R3, RZ, 0x8, R39 ;  /* 0x00000008ff037819 */ /* 0x000fc60000011627 */
[----:B------:R-:W4:Y:S01]  /*a5ff0*/  LDL.LU R39, [R1+0x77c] ;  /* 0x00077c0001277983 */ /* 0x000f220000300800 */
[----:B0-----:R-:W-:Y:S01]  /*a6000*/  VIADD R4, R4, UR62 ;  /* 0x0000003e04047c36 */ /* 0x001fe20008000000 */
[----:B------:R-:W-:Y:S01]  /*a6010*/  SHF.R.U32.HI R2, RZ, 0x8, R31 ;  /* 0x00000008ff027819 */ /* 0x000fe2000001161f */
[----:B------:R-:W0:Y:S01]  /*a6020*/  LDCU UR62, c[0x0][0x398] ;  /* 0x00007300ff3e77ac */ /* 0x000e220008000800 */
[----:B------:R-:W4:Y:S01]  /*a6030*/  LDL.LU R31, [R1+0x774] ;  /* 0x00077400011f7983 */ /* 0x000f220000300800 */
[----:B------:R-:W-:-:S03]  /*a6040*/  LOP3.LUT R0, R0, 0xffff, RZ, 0xc0, !PT ;  /* 0x0000ffff00007812 */ /* 0x000fc600078ec0ff */
[----:B------:R1:W-:Y:S01]  /*a6050*/  STL [R1+0x44c], R4 ;  /* 0x00044c0401007387 */ /* 0x0003e20000100800 */
[----:B------:R-:W-:-:S04]  /*a6060*/  LOP3.LUT R3, R3, 0xffff, RZ, 0xc0, !PT ;  /* 0x0000ffff03037812 */ /* 0x000fc800078ec0ff */
[----:B------:R-:W-:Y:S01]  /*a6070*/  PRMT R0, R0, 0x3340, R3 ;  /* 0x0000334000007816 */ /* 0x000fe20000000003 */
[----:B-1----:R-:W-:Y:S01]  /*a6080*/  VIADD R4, R4, UR59 ;  /* 0x0000003b04047c36 */ /* 0x002fe20008000000 */
[----:B------:R-:W-:Y:S01]  /*a6090*/  LOP3.LUT R2, R2, 0xffff, RZ, 0xc0, !PT ;  /* 0x0000ffff02027812 */ /* 0x000fe200078ec0ff */
[----:B------:R-:W1:Y:S03]  /*a60a0*/  LDCU UR59, c[0x0][0x3b8] ;  /* 0x00007700ff3b77ac */ /* 0x000e660008000800 */
[----:B------:R0:W-:Y:S04]  /*a60b0*/  STL [R1+0x45c], R4 ;  /* 0x00045c0401007387 */ /* 0x0001e80000100800 */
[----:B------:R1:W-:Y:S01]  /*a60c0*/  STL [R1+0x168], R0 ;  /* 0x0001680001007387 */ /* 0x0003e20000100800 */
[----:B0-----:R-:W-:Y:S01]  /*a60d0*/  VIADD R4, R4, UR17 ;  /* 0x0000001104047c36 */ /* 0x001fe20008000000 */
[----:B---3--:R-:W-:Y:S01]  /*a60e0*/  SHF.R.U32.HI R3, RZ, 0x8, R40 ;  /* 0x00000008ff037819 */ /* 0x008fe20000011628 */
[----:B------:R-:W0:Y:S03]  /*a60f0*/  LDCU UR17, c[0x0][0x3b8] ;  /* 0x00007700ff1177ac */ /* 0x000e260008000800 */
[----:B------:R3:W-:Y:S01]  /*a6100*/  STL [R1+0x470], R4 ;  /* 0x0004700401007387 */ /* 0x0007e20000100800 */
[----:B-1----:R-:W-:-:S03]  /*a6110*/  SHF.R.U32.HI R0, RZ, 0x8, R18 ;  /* 0x00000008ff007819 */ /* 0x002fc60000011612 */
[----:B------:R-:W4:Y:S01]  /*a6120*/  LDL.LU R16, [R1+0x79c] ;  /* 0x00079c0001107983 */ /* 0x000f220000300800 */
[----:B------:R-:W-:-:S03]  /*a6130*/  PRMT R47, R2, 0x3340, R1 ;  /* 0x00003340022f7816 */ /* 0x000fc60000000001 */
[----:B------:R-:W4:Y:S01]  /*a6140*/  LDL.LU R18, [R1+0x78c] ;  /* 0x00078c0001127983 */ /* 0x000f220000300800 */
[----:B---3--:R-:W-:-:S03]  /*a6150*/  VIADD R4, R4, UR65 ;  /* 0x0000004104047c36 */ /* 0x008fc60008000000 */
[----:B------:R-:W3:Y:S04]  /*a6160*/  LDL.LU R40, [R1+0x620] ;  /* 0x0006200001287983 */ /* 0x000ee80000300800 */
[----:B------:R1:W-:Y:S01]  /*a6170*/  STL [R1+0x490], R4 ;  /* 0x0004900401007387 */ /* 0x0003e20000100800 */
[----:B--2---:R-:W-:-:S03]  /*a6180*/  SHF.R.U32.HI R2, RZ, 0x8, R30 ;  /* 0x00000008ff027819 */ /* 0x004fc6000001161e */
[----:B------:R-:W2:Y:S01]  /*a6190*/  LDL.LU R30, [R1+0x61c] ;  /* 0x00061c00011e7983 */ /* 0x000ea20000300800 */
[----:B------:R-:W-:Y:S01]  /*a61a0*/  LOP3.LUT R0, R0, 0xffff, RZ, 0xc0, !PT ;  /* 0x0000ffff00007812 */ /* 0x000fe200078ec0ff */
[----:B-1----:R-:W-:Y:S01]  /*a61b0*/  VIADD R4, R4, UR64 ;  /* 0x0000004004047c36 */ /* 0x002fe20008000000 */
[----:B------:R-:W-:Y:S01]  /*a61c0*/  LOP3.LUT R3, R3, 0xffff, RZ, 0xc0, !PT ;  /* 0x0000ffff03037812 */ /* 0x000fe200078ec0ff */
[----:B------:R-:W1:Y:S01]  /*a61d0*/  LDCU.64 UR64, c[0x0][0x398] ;  /* 0x00007300ff4077ac */ /* 0x000e620008000a00 */
[----:B------:R-:W-:Y:S02]  /*a61e0*/  LOP3.LUT R2, R2, 0xffff, RZ, 0xc0, !PT ;  /* 0x0000ffff02027812 */ /* 0x000fe400078ec0ff */
[----:B------:R-:W-:Y:S01]  /*a61f0*/  PRMT R3, R0, 0x3340, R3 ;  /* 0x0000334000037816 */ /* 0x000fe20000000003 */
[----:B------:R0:W-:Y:S01]  /*a6200*/  STL [R1+0x4ac], R4 ;  /* 0x0004ac0401007387 */ /* 0x0001e20000100800 */
[----:B------:R-:W-:-:S03]  /*a6210*/  PRMT R0, R2, 0x3340, R1 ;  /* 0x0000334002007816 */ /* 0x000fc60000000001 */
[----:B------:R-:W-:Y:S01]  /*a6220*/  STL [R1+0x160], R3 ;  /* 0x0001600301007387 */ /* 0x000fe20000100800 */
[----:B0-----:R-:W-:-:S03]  /*a6230*/  VIADD R4, R4, UR63 ;  /* 0x0000003f04047c36 */ /* 0x001fc60008000000 */
[----:B------:R-:W-:Y:S04]  /*a6240*/  STL [R1+0xcc], R0 ;  /* 0x0000cc0001007387 */ /* 0x000fe80000100800 */
[----:B------:R0:W-:Y:S02]  /*a6250*/  STL [R1+0x4c8], R4 ;  /* 0x0004c80401007387 */ /* 0x0001e40000100800 */
[----:B0-----:R-:W-:Y:S01]  /*a6260*/  VIADD R4, R4, UR24 ;  /* 0x0000001804047c36 */ /* 0x001fe20008000000 */
[----:B------:R-:W-:Y:S01]  /*a6270*/  @P3 LOP3.LUT R35, R35, 0x1, RZ, 0xfc, !PT ;  /* 0x0000000123233812 */ /* 0x000fe200078efcff */
[----:B------:R-:W0:Y:S01]  /*a6280*/  LDCU UR24, c[0x0][0x3b8] ;  /* 0x00007700ff1877ac */ /* 0x000e220008000800 */
[----:B----4-:R-:W-:Y:S02]  /*a6290*/  SHF.R.U32.HI R0, RZ, 0x8, R17 ;  /* 0x00000008ff007819 */ /* 0x010fe40000011611 */
[----:B------:R-:W4:Y:S01]  /*a62a0*/  LDL.LU R17, [R1+0x790] ;  /* 0x0007900001117983 */ /* 0x000f220000300800 */
[----:B------:R-:W-:-:S03]  /*a62b0*/  SHF.R.U32.HI R3, RZ, 0x8, R39 ;  /* 0x00000008ff037819 */ /* 0x000fc60000011627 */
[----:B------:R-:W4:Y:S01]  /*a62c0*/  LDL.LU R39, [R1+0x784] ;  /* 0x0007840001277983 */ /* 0x000f220000300800 */
[----:B------:R-:W-:-:S03]  /*a62d0*/  SHF.R.U32.HI R2, RZ, 0x8, R31 ;  /* 0x00000008ff027819 */ /* 0x000fc6000001161f */
[----:B------:R-:W4:Y:S01]  /*a62e0*/  LDL.LU R31, [R1+0x788] ;  /* 0x00078800011f7983 */ /* 0x000f220000300800 */
[----:B------:R-:W-:Y:S02]  /*a62f0*/  LOP3.LUT R0, R0, 0xffff, RZ, 0xc0, !PT ;  /* 0x0000ffff00007812 */ /* 0x000fe400078ec0ff */
[----:B------:R-:W-:Y:S01]  /*a6300*/  LOP3.LUT R3, R3, 0xffff, RZ, 0xc0, !PT ;  /* 0x0000ffff03037812 */ /* 0x000fe200078ec0ff */
[----:B------:R0:W-:Y:S01]  /*a6310*/  STL [R1+0x4e8], R4 ;  /* 0x0004e80401007387 */ /* 0x0001e20000100800 */
[----:B------:R-:W-:Y:S02]  /*a6320*/  LOP3.LUT R2, R2, 0xffff, RZ, 0xc0, !PT ;  /* 0x0000ffff02027812 */ /* 0x000fe400078ec0ff */
[----:B------:R-:W-:Y:S02]  /*a6330*/  PRMT R3, R0, 0x3340, R3 ;  /* 0x0000334000037816 */ /* 0x000fe40000000003 */
[----:B------:R-:W-:Y:S01]  /*a6340*/  PRMT R0, R2, 0x3340, R1 ;  /* 0x0000334002007816 */ /* 0x000fe20000000001 */
[----:B0-----:R-:W-:Y:S01]  /*a6350*/  VIADD R4, R4, UR9 ;  /* 0x0000000904047c36 */ /* 0x001fe20008000000 */
[----:B------:R-:W-:Y:S01]  /*a6360*/  ISETP.LT.AND P3, PT, R56, UR55, !P0 ;  /* 0x0000003738007c0c */ /* 0x000fe2000c761270 */
[----:B------:R-:W0:Y:S02]  /*a6370*/  LDCU UR9, c[0x0][0x3b8] ;  /* 0x00007700ff0977ac */ /* 0x000e240008000800 */
[----:B------:R-:W-:Y:S01]  /*a6380*/  VIADD R5, R4, UR6 ;  /* 0x0000000604057c36 */ /* 0x000fe20008000000 */
[----:B------:R0:W-:Y:S01]  /*a6390*/  STL [R1+0x4fc], R4 ;  /* 0x0004fc0401007387 */ /* 0x0001e20000100800 */
[----:B------:R-:W-:Y:S01]  /*a63a0*/  ISETP.LT.AND P2, PT, R53, UR56, !P0 ;  /* 0x0000003835007c0c */ /* 0x000fe2000c741270 */
[----:B------:R-:W0:Y:S02]  /*a63b0*/  LDCU UR6, c[0x0][0x3b8] ;  /* 0x00007700ff0677ac */ /* 0x000e240008000800 */
[----:B------:R-:W-:Y:S01]  /*a63c0*/  STL [R1+0x15c], R3 ;  /* 0x00015c0301007387 */ /* 0x000fe20000100800 */
[----:B------:R-:W-:Y:S01]  /*a63d0*/  ISETP.LT.AND P1, PT, R54, UR57, !P0 ;  /* 0x0000003936007c0c */ /* 0x000fe2000c721270 */
[----:B------:R-:W1:Y:S02]  /*a63e0*/  LDCU UR57, c[0x0][0x3b8] ;  /* 0x00007700ff3977ac */ /* 0x000e640008000800 */
[----:B------:R3:W-:Y:S01]  /*a63f0*/  STL [R1+0xc0], R0 ;  /* 0x0000c00001007387 */ /* 0x0007e20000100800 */
[----:B------:R-:W1:Y:S03]  /*a6400*/  LDCU UR56, c[0x0][0x3b8] ;  /* 0x00007700ff3877ac */ /* 0x000e660008000800 */
[----:B------:R1:W-:Y:S01]  /*a6410*/  STL [R1+0x510], R5 ;  /* 0x0005100501007387 */ /* 0x0003e20000100800 */
[----:B------:R-:W1:Y:S01]  /*a6420*/  LDCU UR55, c[0x0][0x3b8] ;  /* 0x00007700ff3777ac */ /* 0x000e620008000800 */
[----:B0-----:R-:W-:-:S02]  /*a6430*/  SHF.R.U32.HI R4, RZ, 0x8, R18 ;  /* 0x00000008ff047819 */ /* 0x001fc40000011612 */
[----:B------:R-:W4:Y:S01]  /*a6440*/  LDL.LU R18, [R1+0x7a4] ;  /* 0x0007a40001127983 */ /* 0x000f220000300800 */
[----:B---3--:R-:W-:-:S03]  /*a6450*/  SHF.R.U32.HI R0, RZ, 0x8, R40 ;  /* 0x00000008ff007819 */ /* 0x008fc60000011628 */
[----:B------:R-:W3:Y:S01]  /*a6460*/  LDL.LU R40, [R1+0x798] ;  /* 0x0007980001287983 */ /* 0x000ee20000300800 */
[----:B--2---:R-:W-:-:S03]  /*a6470*/  SHF.R.U32.HI R2, RZ, 0x8, R30 ;  /* 0x00000008ff027819 */ /* 0x004fc6000001161e */
[----:B------:R-:W2:Y:S01]  /*a6480*/  LDL.LU R30, [R1+0x7a0] ;  /* 0x0007a000011e7983 */ /* 0x000ea20000300800 */
[----:B------:R-:W-:Y:S02]  /*a6490*/  SHF.R.U32.HI R3, RZ, 0x8, R16 ;  /* 0x00000008ff037819 */ /* 0x000fe40000011610 */
[----:B------:R-:W-:Y:S02]  /*a64a0*/  LOP3.LUT R4, R4, 0xffff, RZ, 0xc0, !PT ;  /* 0x0000ffff04047812 */ /* 0x000fe400078ec0ff */
[----:B------:R-:W-:Y:S01]  /*a64b0*/  LOP3.LUT R3, R3, 0xffff, RZ, 0xc0, !PT ;  /* 0x0000ffff03037812 */ /* 0x000fe200078ec0ff */
[----:B-1----:R-:W-:Y:S01]  /*a64c0*/  VIADD R5, R5, UR25 ;  /* 0x0000001905057c36 */ /* 0x002fe20008000000 */
[----:B------:R-:W-:Y:S01]  /*a64d0*/  LOP3.LUT R0, R0, 0xffff, RZ, 0xc0, !PT ;  /* 0x0000ffff00007812 */ /* 0x000fe200078ec0ff */
[----:B------:R-:W0:Y:S01]  /*a64e0*/  LDCU UR25, c[0x0][0x3b8] ;  /* 0x00007700ff1977ac */ /* 0x000e220008000800 */
[----:B------:R-:W-:Y:S02]  /*a64f0*/  LOP3.LUT R2, R2, 0xffff, RZ, 0xc0, !PT ;  /* 0x0000ffff02027812 */ /* 0x000fe400078ec0ff */
[----:B------:R-:W-:Y:S01]  /*a6500*/  PRMT R3, R3, 0x3340, R4 ;  /* 0x0000334003037816 */ /* 0x000fe20000000004 */
[----:B------:R-:W-:Y:S01]  /*a6510*/  VIADD R4, R5, UR15 ;  /* 0x0000000f05047c36 */ /* 0x000fe20008000000 */
[----:B------:R-:W-:Y:S01]  /*a6520*/  PRMT R0, R0, 0x3340, R2 ;  /* 0x0000334000007816 */ /* 0x000fe20000000002 */
[----:B------:R-:W-:Y:S01]  /*a6530*/  STL [R1+0x518], R5 ;  /* 0x0005180501007387 */ /* 0x000fe20000100800 */
[----:B------:R-:W-:Y:S01]  /*a6540*/  ISETP.LT.AND P0, PT, R55, UR22, !P0 ;  /* 0x0000001637007c0c */ /* 0x000fe2000c701270 */
[----:B------:R-:W1:Y:S02]  /*a6550*/  LDCU UR22, c[0x0][0x3b8] ;  /* 0x00007700ff1677ac */ /* 0x000e640008000800 */
[----:B------:R-:W-:Y:S01]  /*a6560*/  STL [R1+0x1b8], R3 ;  /* 0x0001b80301007387 */ /* 0x000fe20000100800 */
[----:B------:R-:W0:Y:S03]  /*a6570*/  LDCU UR15, c[0x0][0x3b8] ;  /* 0x00007700ff0f77ac */ /* 0x000e260008000800 */
[----:B------:R-:W-:Y:S04]  /*a6580*/  STL [R1+0x154], R0 ;  /* 0x0001540001007387 */ /* 0x000fe80000100800 */
[----:B------:R1:W-:Y:S02]  /*a6590*/  STL [R1+0x51c], R4 ;  /* 0x00051c0401007387 */ /* 0x0003e40000100800 */
[----:B-1----:R-:W-:Y:S01]  /*a65a0*/  VIADD R4, R4, UR10 ;  /* 0x0000000a04047c36 */ /* 0x002fe20008000000 */
[----:B------:R-:W1:Y:S01]  /*a65b0*/  LDCU UR10, c[0x0][0x3b8] ;  /* 0x00007700ff0a77ac */ /* 0x000e620008000800 */
[----:B----4-:R-:W-:-:S02]  /*a65c0*/  SHF.R.U32.HI R0, RZ, 0x8, R17 ;  /* 0x00000008ff007819 */ /* 0x010fc40000011611 */
[----:B------:R-:W4:Y:S01]  /*a65d0*/  LDL.LU R17, [R1+0x794] ;  /* 0x0007940001117983 */ /* 0x000f220000300800 */
[----:B------:R-:W-:-:S03]  /*a65e0*/  SHF.R.U32.HI R3, RZ, 0x8, R39 ;  /* 0x00000008ff037819 */ /* 0x000fc60000011627 */
[----:B------:R-:W4:Y:S01]  /*a65f0*/  LDL.LU R39, [R1+0x7b4] ;  /* 0x0007b40001277983 */ /* 0x000f220000300800 */
[----:B------:R-:W-:-:S03]  /*a6600*/  SHF.R.U32.HI R2, RZ, 0x8, R31 ;  /* 0x00000008ff027819 */ /* 0x000fc6000001161f */
[----:B------:R-:W4:Y:S01]  /*a6610*/  LDL.LU R31, [R1+0x630] ;  /* 0x00063000011f7983 */ /* 0x000f220000300800 */
[----:B------:R-:W-:-:S03]  /*a6620*/  LOP3.LUT R3, R3, 0xffff, RZ, 0xc0, !PT ;  /* 0x0000ffff03037812 */ /* 0x000fc600078ec0ff */
[----:B------:R0:W-:Y:S01]  /*a6630*/  STL [R1+0x528], R4 ;  /* 0x0005280401007387 */ /* 0x0001e20000100800 */
[----:B------:R-:W-:Y:S02]  /*a6640*/  LOP3.LUT R0, R0, 0xffff, RZ, 0xc0, !PT ;  /* 0x0000ffff00007812 */ /* 0x000fe400078ec0ff */
[----:B------:R-:W-:Y:S02]  /*a6650*/  LOP3.LUT R2, R2, 0xffff, RZ, 0xc0, !PT ;  /* 0x0000ffff02027812 */ /* 0x000fe400078ec0ff */
[----:B------:R-:W-:Y:S01]  /*a6660*/  PRMT R3, R3, 0x3340, R1 ;  /* 0x0000334003037816 */ /* 0x000fe20000000001 */
[----:B0-----:R-:W-:Y:S01]  /*a6670*/  VIADD R4, R4, UR27 ;  /* 0x0000001b04047c36 */ /* 0x001fe20008000000 */
[----:B------:R-:W-:Y:S01]  /*a6680*/  PRMT R0, R0, 0x3340, R2 ;  /* 0x0000334000007816 */ /* 0x000fe20000000002 */
[----:B------:R-:W0:Y:S03]  /*a6690*/  LDCU UR27, c[0x0][0x3b8] ;  /* 0x00007700ff1b77ac */ /* 0x000e260008000800 */
[----:B------:R1:W-:Y:S04]  /*a66a0*/  STL [R1+0x530], R4 ;  /* 0x0005300401007387 */ /* 0x0003e80000100800 */
[----:B------:R-:W-:Y:S01]  /*a66b0*/  STL [R1+0xb8], R3 ;  /* 0x0000b80301007387 */ /* 0x000fe20000100800 */
[----:B-1----:R-:W-:-:S03]  /*a66c0*/  VIADD R4, R4, UR26 ;  /* 0x0000001a04047c36 */ /* 0x002fc60008000000 */
[----:B------:R1:W-:Y:S01]  /*a66d0*/  STL [R1+0x14c], R0 ;  /* 0x00014c0001007387 */ /* 0x0003e20000100800 */
[----:B------:R-:W0:Y:S03]  /*a66e0*/  LDCU UR26, c[0x0][0x3b8] ;  /* 0x00007700ff1a77ac */ /* 0x000e260008000800 */
[----:B------:R0:W-:Y:S01]  /*a66f0*/  STL [R1+0x538], R4 ;  /* 0x0005380401007387 */ /* 0x0001e20000100800 */
[----:B-1----:R-:W-:-:S03]  /*a6700*/  SHF.R.U32.HI R0, RZ, 0x8, R18 ;  /* 0x00000008ff007819 */ /* 0x002fc60000011612 */
[----:B------:R-:W4:Y:S01]  /*a6710*/  LDL.LU R18, [R1+0x7b0] ;  /* 0x0007b00001127983 */ /* 0x000f220000300800 */
[----:B---3--:R-:W-:-:S03]  /*a6720*/  SHF.R.U32.HI R3, RZ, 0x8, R40 ;  /* 0x00000008ff037819 */ /* 0x008fc60000011628 */
[----:B------:R-:W3:Y:S01]  /*a6730*/  LDL.LU R40, [R1+0x7ac] ;  /* 0x0007ac0001287983 */ /* 0x000ee20000300800 */
[----:B--2---:R-:W-:-:S03]  /*a6740*/  SHF.R.U32.HI R2, RZ, 0x8, R30 ;  /* 0x00000008ff027819 */ /* 0x004fc6000001161e */
[----:B------:R-:W2:Y:S01]  /*a6750*/  LDL.LU R30, [R1+0x7a8] ;  /* 0x0007a800011e7983 */ /* 0x000ea20000300800 */
[----:B0-----:R-:W-:Y:S01]  /*a6760*/  VIADD R4, R4, UR20 ;  /* 0x0000001404047c36 */ /* 0x001fe20008000000 */
[----:B------:R-:W-:Y:S01]  /*a6770*/  LOP3.LUT R0, R0, 0xffff, RZ, 0xc0, !PT ;  /* 0x0000ffff00007812 */ /* 0x000fe200078ec0ff */
[----:B------:R-:W0:Y:S01]  /*a6780*/  LDCU UR20, c[0x0][0x3b8] ;  /* 0x00007700ff1477ac */ /* 0x000e220008000800 */
[----:B------:R-:W-:Y:S02]  /*a6790*/  LOP3.LUT R3, R3, 0xffff, RZ, 0xc0, !PT ;  /* 0x0000ffff03037812 */ /* 0x000fe400078ec0ff */
[----:B------:R1:W-:Y:S01]  /*a67a0*/  STL [R1+0x548], R4 ;  /* 0x0005480401007387 */ /* 0x0003e20000100800 */
[----:B------:R-:W-:Y:S02]  /*a67b0*/  LOP3.LUT R2, R2, 0xffff, RZ, 0xc0, !PT ;  /* 0x0000ffff02027812 */ /* 0x000fe400078ec0ff */
[----:B------:R-:W-:Y:S02]  /*a67c0*/  PRMT R3, R0, 0x3340, R3 ;  /* 0x0000334000037816 */ /* 0x000fe40000000003 */
[----:B------:R-:W-:Y:S01]  /*a67d0*/  PRMT R0, R2, 0x3340, R1 ;  /* 0x0000334002007816 */ /* 0x000fe20000000001 */
[----:B-1----:R-:W-:Y:S01]  /*a67e0*/  VIADD R4, R4, UR28 ;  /* 0x0000001c04047c36 */ /* 0x002fe20008000000 */
[----:B------:R-:W1:Y:S04]  /*a67f0*/  LDCU UR28, c[0x0][0x3b8] ;  /* 0x00007700ff1c77ac */ /* 0x000e680008000800 */
[----:B------:R0:W-:Y:S04]  /*a6800*/  STL [R1+0x54c], R4 ;  /* 0x00054c0401007387 */ /* 0x0001e80000100800 */
[----:B------:R-:W-:Y:S01]  /*a6810*/  STL [R1+0x140], R3 ;  /* 0x0001400301007387 */ /* 0x000fe20000100800 */
[----:B0-----:R-:W-:-:S03]  /*a6820*/  VIADD R4, R4, UR12 ;  /* 0x0000000c04047c36 */ /* 0x001fc60008000000 */
[----:B------:R4:W-:Y:S01]  /*a6830*/  STL [R1+0xb0], R0 ;  /* 0x0000b00001007387 */ /* 0x0009e20000100800 */
[----:B------:R-:W0:Y:S03]  /*a6840*/  LDCU UR12, c[0x0][0x3b8] ;  /* 0x00007700ff0c77ac */ /* 0x000e260008000800 */
        /* <DEDUP_REMOVED lines=11> */
[----:B------:R-:W-:Y:S02]  /*a6900*/  LOP3.LUT R0, R0, 0xffff, RZ, 0xc0, !PT ;  /* 0x0000ffff00007812 */ /* 0x000fe400078ec0ff */
[----:B------:R-:W-:Y:S02]  /*a6910*/  LOP3.LUT R2, R2, 0xffff, RZ, 0xc0, !PT ;  /* 0x0000ffff02027812 */ /* 0x000fe400078ec0ff */
[----:B------:R-:W-:Y:S01]  /*a6920*/  PRMT R3, R3, 0x3340, R1 ;  /* 0x0000334003037816 */ /* 0x000fe20000000001 */
[----:B-1----:R-:W-:Y:S01]  /*a6930*/  VIADD R4, R4, UR7 ;  /* 0x0000000704047c36 */ /* 0x002fe20008000000 */
[----:B------:R-:W-:Y:S01]  /*a6940*/  PRMT R0, R0, 0x3340, R2 ;  /* 0x0000334000007816 */ /* 0x000fe20000000002 */
[----:B------:R-:W1:Y:S03]  /*a6950*/  LDCU UR7, c[0x0][0x3b8] ;  /* 0x00007700ff0777ac */ /* 0x000e660008000800 */
[----:B------:R0:W-:Y:S04]  /*a6960*/  STL [R1+0x598], R4 ;  /* 0x0005980401007387 */ /* 0x0001e80000100800 */
[----:B------:R-:W-:Y:S01]  /*a6970*/  STL [R1+0x9c], R3 ;  /* 0x00009c0301007387 */ /* 0x000fe20000100800 */
[----:B0-----:R-:W-:-:S03]  /*a6980*/  VIADD R4, R4, UR4 ;  /* 0x0000000404047c36 */ /* 0x001fc60008000000 */
[----:B------:R0:W-:Y:S01]  /*a6990*/  STL [R1+0x1a4], R0 ;  /* 0x0001a40001007387 */ /* 0x0001e20000100800 */
[----:B------:R-:W1:Y:S03]  /*a69a0*/  LDCU UR4, c[0x0][0x3b8] ;  /* 0x00007700ff0477ac */ /* 0x000e660008000800 */
[----:B------:R1:W-:Y:S01]  /*a69b0*/  STL [R1+0x59c], R4 ;  /* 0x00059c0401007387 */ /* 0x0003e20000100800 */
[----:B0-----:R-:W-:-:S03]  /*a69c0*/  SHF.R.U32.HI R0, RZ, 0x8, R18 ;  /* 0x00000008ff007819 */ /* 0x001fc60000011612 */
[----:B------:R-:W4:Y:S01]  /*a69d0*/  LDL.LU R18, [R1+0x7c8] ;  /* 0x0007c80001127983 */ /* 0x000f220000300800 */
[----:B---3--:R-:W-:-:S03]  /*a69e0*/  SHF.R.U32.HI R3, RZ, 0x8, R40 ;  /* 0x00000008ff037819 */ /* 0x008fc60000011628 */
[----:B------:R-:W3:Y:S01]  /*a69f0*/  LDL.LU R40, [R1+0x7c4] ;  /* 0x0007c40001287983 */ /* 0x000ee20000300800 */
[----:B--2---:R-:W-:-:S03]  /*a6a00*/  SHF.R.U32.HI R2, RZ, 0x8, R30 ;  /* 0x00000008ff027819 */ /* 0x004fc6000001161e */
[----:B------:R-:W2:Y:S01]  /*a6a10*/  LDL.LU R30, [R1+0x7c0] ;  /* 0x0007c000011e7983 */ /* 0x000ea20000300800 */
[----:B-1----:R-:W-:Y:S01]  /*a6a20*/  VIADD R4, R4, UR30 ;  /* 0x0000001e04047c36 */ /* 0x002fe20008000000 */
[----:B------:R-:W-:Y:S01]  /*a6a30*/  LOP3.LUT R0, R0, 0xffff, RZ, 0xc0, !PT ;  /* 0x0000ffff00007812 */ /* 0x000fe200078ec0ff */
[----:B------:R-:W0:Y:S01]  /*a6a40*/  LDCU UR30, c[0x0][0x3b8] ;  /* 0x00007700ff1e77ac */ /* 0x000e220008000800 */
[----:B------:R-:W-:Y:S02]  /*a6a50*/  LOP3.LUT R3, R3, 0xffff, RZ, 0xc0, !PT ;  /* 0x0000ffff03037812 */ /* 0x000fe400078ec0ff */
[----:B------:R1:W-:Y:S02]  /*a6a60*/  STL [R1+0x5a0], R4 ;  /* 0x0005a00401007387 */ /* 0x0003e40000100800 */
[----:B------:R-:W-:Y:S01]  /*a6a70*/  PRMT R0, R0, 0x3340, R3 ;  /* 0x0000334000007816 */ /* 0x000fe20000000003 */
[----:B-1----:R-:W-:Y:S01]  /*a6a80*/  VIADD R4, R4, UR11 ;  /* 0x0000000b04047c36 */ /* 0x002fe20008000000 */
[----:B------:R-:W-:Y:S01]  /*a6a90*/  LOP3.LUT R2, R2, 0xffff, RZ, 0xc0, !PT ;  /* 0x0000ffff02027812 */ /* 0x000fe200078ec0ff */
[----:B------:R-:W1:Y:S03]  /*a6aa0*/  LDCU UR11, c[0x0][0x3b8] ;  /* 0x00007700ff0b77ac */ /* 0x000e660008000800 */
[----:B------:R0:W-:Y:S04]  /*a6ab0*/  STL [R1+0x5a4], R4 ;  /* 0x0005a40401007387 */ /* 0x0001e80000100800 */
[----:B------:R4:W-:Y:S01]  /*a6ac0*/  STL [R1+0x13c], R0 ;  /* 0x00013c0001007387 */ /* 0x0009e20000100800 */
[----:B0-----:R-:W-:Y:S01]  /*a6ad0*/  VIADD R4, R4, UR22 ;  /* 0x0000001604047c36 */ /* 0x001fe20008000000 */
[----:B------:R-:W-:Y:S01]  /*a6ae0*/  PRMT R26, R2, 0x3340, R1 ;  /* 0x00003340021a7816 */ /* 0x000fe20000000001 */
[----:B------:R-:W0:Y:S03]  /*a6af0*/  LDCU UR22, c[0x0][0x3b8] ;  /* 0x00007700ff1677ac */ /* 0x000e260008000800 */
[----:B------:R0:W-:Y:S04]  /*a6b00*/  STL [R1+0x5c8], R4 ;  /* 0x0005c80401007387 */ /* 0x0001e80000100800 */
[----:B------:R-:W2:Y:S01]  /*a6b10*/  LDL.LU R16, [R1+0x8] ;  /* 0x0000080001107983 */ /* 0x000ea20000300800 */
[----:B----4-:R-:W-:-:S03]  /*a6b20*/  SHF.R.U32.HI R0, RZ, 0x8, R17 ;  /* 0x00000008ff007819 */ /* 0x010fc60000011611 */
[----:B------:R-:W4:Y:S01]  /*a6b30*/  LDL.LU R17, [R1+0x4] ;  /* 0x0000040001117983 */ /* 0x000f220000300800 */
[----:B------:R-:W-:-:S03]  /*a6b40*/  SHF.R.U32.HI R3, RZ, 0x8, R39 ;  /* 0x00000008ff037819 */ /* 0x000fc60000011627 */
[----:B------:R-:W4:Y:S01]  /*a6b50*/  LDL.LU R39, [R1+0x7bc] ;  /* 0x0007bc0001277983 */ /* 0x000f220000300800 */
[----:B0-----:R-:W-:Y:S01]  /*a6b60*/  VIADD R4, R4, UR43 ;  /* 0x0000002b04047c36 */ /* 0x001fe20008000000 */
[----:B------:R-:W-:Y:S01]  /*a6b70*/  SHF.R.U32.HI R2, RZ, 0x8, R31 ;  /* 0x00000008ff027819 */ /* 0x000fe2000001161f */
[----:B------:R-:W0:Y:S03]  /*a6b80*/  LDCU UR43, c[0x0][0x3b8] ;  /* 0x00007700ff2b77ac */ /* 0x000e260008000800 */
[----:B------:R1:W-:Y:S01]  /*a6b90*/  STL [R1+0x5cc], R4 ;  /* 0x0005cc0401007387 */ /* 0x0003e20000100800 */
[----:B------:R-:W-:-:S03]  /*a6ba0*/  LOP3.LUT R0, R0, 0xffff, RZ, 0xc0, !PT ;  /* 0x0000ffff00007812 */ /* 0x000fc600078ec0ff */
[----:B------:R-:W4:Y:S01]  /*a6bb0*/  LDL.LU R31, [R1+0x7b8] ;  /* 0x0007b800011f7983 */ /* 0x000f220000300800 */
[----:B------:R-:W-:Y:S02]  /*a6bc0*/  LOP3.LUT R3, R3, 0xffff, RZ, 0xc0, !PT ;  /* 0x0000ffff03037812 */ /* 0x000fe400078ec0ff */
[----:B------:R-:W-:Y:S01]  /*a6bd0*/  LOP3.LUT R2, R2, 0xffff, RZ, 0xc0, !PT ;  /* 0x0000ffff02027812 */ /* 0x000fe200078ec0ff */
[----:B-1----:R-:W-:Y:S01]  /*a6be0*/  VIADD R4, R4, UR45 ;  /* 0x0000002d04047c36 */ /* 0x002fe20008000000 */
[----:B------:R-:W-:Y:S01]  /*a6bf0*/  PRMT R3, R0, 0x3340, R3 ;  /* 0x0000334000037816 */ /* 0x000fe20000000003 */
[----:B------:R-:W1:Y:S01]  /*a6c00*/  LDCU UR45, c[0x0][0x3b8] ;  /* 0x00007700ff2d77ac */ /* 0x000e620008000800 */
[----:B------:R-:W-:Y:S02]  /*a6c10*/  PRMT R0, R2, 0x3340, R1 ;  /* 0x0000334002007816 */ /* 0x000fe40000000001 */
        /* <DEDUP_REMOVED lines=21> */
[----:B------:R-:W1:Y:S03]  /*a6d70*/  LDCU UR49, c[0x0][0x3b8] ;  /* 0x00007700ff3177ac */ /* 0x000e660008000800 */
[----:B------:R-:W-:Y:S01]  /*a6d80*/  VIADD R5, R4, UR50 ;  /* 0x0000003204057c36 */ /* 0x000fe20008000000 */
[----:B------:R4:W-:Y:S01]  /*a6d90*/  STL [R1+0x61c], R4 ;  /* 0x00061c0401007387 */ /* 0x0009e20000100800 */
[----:B------:R-:W0:Y:S03]  /*a6da0*/  LDCU UR50, c[0x0][0x3b8] ;  /* 0x00007700ff3277ac */ /* 0x000e260008000800 */
[----:B------:R-:W-:Y:S04]  /*a6db0*/  STL [R1+0x124], R3 ;  /* 0x0001240301007387 */ /* 0x000fe80000100800 */
[----:B------:R0:W-:Y:S04]  /*a6dc0*/  STL [R1+0xa0], R0 ;  /* 0x0000a00001007387 */ /* 0x0001e80000100800 */
[----:B------:R0:W-:Y:S01]  /*a6dd0*/  STL [R1+0x620], R5 ;  /* 0x0006200501007387 */ /* 0x0001e20000100800 */
[----:B----4-:R-:W-:-:S03]  /*a6de0*/  SHF.R.U32.HI R4, RZ, 0x8, R17 ;  /* 0x00000008ff047819 */ /* 0x010fc60000011611 */
[----:B------:R-:W4:Y:S01]  /*a6df0*/  LDL.LU R17, [R1+0x20] ;  /* 0x0000200001117983 */ /* 0x000f220000300800 */
[----:B0-----:R-:W-:-:S03]  /*a6e00*/  SHF.R.U32.HI R0, RZ, 0x8, R39 ;  /* 0x00000008ff007819 */ /* 0x001fc60000011627 */
[----:B------:R-:W4:Y:S01]  /*a6e10*/  LDL.LU R39, [R1+0x7d8] ;  /* 0x0007d80001277983 */ /* 0x000f220000300800 */
[----:B------:R-:W-:Y:S02]  /*a6e20*/  SHF.R.U32.HI R3, RZ, 0x8, R16 ;  /* 0x00000008ff037819 */ /* 0x000fe40000011610 */
[----:B------:R-:W-:Y:S02]  /*a6e30*/  LOP3.LUT R4, R4, 0xffff, RZ, 0xc0, !PT ;  /* 0x0000ffff04047812 */ /* 0x000fe400078ec0ff */
[----:B------:R-:W-:Y:S02]  /*a6e40*/  SHF.R.U32.HI R2, RZ, 0x8, R31 ;  /* 0x00000008ff027819 */ /* 0x000fe4000001161f */
[----:B------:R-:W4:Y:S01]  /*a6e50*/  LDL.LU R31, [R1+0x18] ;  /* 0x00001800011f7983 */ /* 0x000f220000300800 */
        /* <DEDUP_REMOVED lines=11> */
[----:B------:R0:W-:Y:S04]  /*a6f10*/  STL [R1+0x11c], R0 ;  /* 0x00011c0001007387 */ /* 0x0001e80000100800 */
[----:B------:R0:W-:Y:S02]  /*a6f20*/  STL [R1+0x718], R4 ;  /* 0x0007180401007387 */ /* 0x0001e40000100800 */
[----:B0-----:R-:W-:-:S02]  /*a6f30*/  SHF.R.U32.HI R0, RZ, 0x8, R18 ;  /* 0x00000008ff007819 */ /* 0x001fc40000011612 */
[----:B------:R-:W4:Y:S01]  /*a6f40*/  LDL.LU R18, [R1+0x648] ;  /* 0x0006480001127983 */ /* 0x000f220000300800 */
[----:B---3--:R-:W-:-:S03]  /*a6f50*/  SHF.R.U32.HI R3, RZ, 0x8, R40 ;  /* 0x00000008ff037819 */ /* 0x008fc60000011628 */
[----:B------:R-:W3:Y:S01]  /*a6f60*/  LDL.LU R40, [R1+0x64] ;  /* 0x0000640001287983 */ /* 0x000ee20000300800 */
[----:B--2---:R-:W-:-:S03]  /*a6f70*/  SHF.R.U32.HI R2, RZ, 0x8, R30 ;  /* 0x00000008ff027819 */ /* 0x004fc6000001161e */
[----:B------:R-:W2:Y:S01]  /*a6f80*/  LDL.LU R30, [R1+0x644] ;  /* 0x00064400011e7983 */ /* 0x000ea20000300800 */
[----:B------:R-:W-:Y:S01]  /*a6f90*/  VIADD R4, R4, UR9 ;  /* 0x0000000904047c36 */ /* 0x000fe20008000000 */
[----:B------:R-:W-:Y:S01]  /*a6fa0*/  LOP3.LUT R0, R0, 0xffff, RZ, 0xc0, !PT ;  /* 0x0000ffff00007812 */ /* 0x000fe200078ec0ff */
[----:B------:R-:W0:Y:S01]  /*a6fb0*/  LDCU UR9, c[0x0][0x3b8] ;  /* 0x00007700ff0977ac */ /* 0x000e220008000800 */
[----:B------:R-:W-:Y:S02]  /*a6fc0*/  LOP3.LUT R3, R3, 0xffff, RZ, 0xc0, !PT ;  /* 0x0000ffff03037812 */ /* 0x000fe400078ec0ff */
[----:B------:R1:W-:Y:S01]  /*a6fd0*/  STL [R1+0x798], R4 ;  /* 0x0007980401007387 */ /* 0x0003e20000100800 */
[----:B------:R-:W-:Y:S02]  /*a6fe0*/  LOP3.LUT R2, R2, 0xffff, RZ, 0xc0, !PT ;  /* 0x0000ffff02027812 */ /* 0x000fe400078ec0ff */
[----:B------:R-:W-:Y:S01]  /*a6ff0*/  PRMT R3, R0, 0x3340, R3 ;  /* 0x0000334000037816 */ /* 0x000fe20000000003 */
[----:B-1----:R-:W-:Y:S01]  /*a7000*/  VIADD R4, R4, UR6 ;  /* 0x0000000604047c36 */ /* 0x002fe20008000000 */
[----:B------:R-:W-:Y:S01]  /*a7010*/  PRMT R0, R2, 0x3340, R1 ;  /* 0x0000334002007816 */ /* 0x000fe20000000001 */
[----:B------:R-:W1:Y:S03]  /*a7020*/  LDCU UR6, c[0x0][0x3b8] ;  /* 0x00007700ff0677ac */ /* 0x000e660008000800 */
[----:B------:R-:W-:Y:S04]  /*a7030*/  STL [R1+0x818], R4 ;  /* 0x0008180401007387 */ /* 0x000fe80000100800 */
[----:B------:R0:W-:Y:S04]  /*a7040*/  STL [R1+0x110], R3 ;  /* 0x0001100301007387 */ /* 0x0001e80000100800 */
[----:B------:R4:W-:Y:S01]  /*a7050*/  STL [R1+0x90], R0 ;  /* 0x0000900001007387 */ /* 0x0009e20000100800 */
[----:B0-----:R-:W-:Y:S01]  /*a7060*/  VIADD R3, R4, UR25 ;  /* 0x0000001904037c36 */ /* 0x001fe20008000000 */
[----:B------:R-:W0:Y:S04]  /*a7070*/  LDCU UR25, c[0x0][0x3b8] ;  /* 0x00007700ff1977ac */ /* 0x000e280008000800 */
[----:B------:R0:W-:Y:S04]  /*a7080*/  STL [R1+0x898], R3 ;  /* 0x0008980301007387 */ /* 0x0001e80000100800 */
[----:B------:R-:W2:Y:S01]  /*a7090*/  LDL.LU R16, [R1+0x7e8] ;  /* 0x0007e80001107983 */ /* 0x000ea20000300800 */
[----:B----4-:R-:W-:-:S02]  /*a70a0*/  SHF.R.U32.HI R0, RZ, 0x8, R17 ;  /* 0x00000008ff007819 */ /* 0x010fc40000011611 */
[----:B------:R-:W-:Y:S02]  /*a70b0*/  SHF.R.U32.HI R17, RZ, 0x8, R39 ;  /* 0x00000008ff117819 */ /* 0x000fe40000011627 */
[----:B------:R-:W4:Y:S01]  /*a70c0*/  LDL.LU R39, [R1+0x7e0] ;  /* 0x0007e00001277983 */ /* 0x000f220000300800 */
[----:B0-----:R-:W-:Y:S01]  /*a70d0*/  VIADD R3, R3, UR15 ;  /* 0x0000000f03037c36 */ /* 0x001fe20008000000 */
[----:B------:R-:W-:Y:S01]  /*a70e0*/  LOP3.LUT R0, R0, 0xffff, RZ, 0xc0, !PT ;  /* 0x0000ffff00007812 */ /* 0x000fe200078ec0ff */
[----:B------:R-:W0:Y:S01]  /*a70f0*/  LDCU UR15, c[0x0][0x3b8] ;  /* 0x00007700ff0f77ac */ /* 0x000e220008000800 */
[----:B------:R-:W-:Y:S02]  /*a7100*/  SHF.R.U32.HI R2, RZ, 0x8, R31 ;  /* 0x00000008ff027819 */ /* 0x000fe4000001161f */
[----:B------:R-:W4:Y:S02]  /*a7110*/  LDL.LU R31, [R1+0x7e4] ;  /* 0x0007e400011f7983 */ /* 0x000f240000300800 */
[----:B------:R-:W-:-:S02]  /*a7120*/  LOP3.LUT R2, R2, 0xffff, RZ, 0xc0, !PT ;  /* 0x0000ffff02027812 */ /* 0x000fc400078ec0ff */
[----:B------:R0:W-:Y:S02]  /*a7130*/  STL [R1+0x918], R3 ;  /* 0x0009180301007387 */ /* 0x0001e40000100800 */
[----:B------:R-:W-:Y:S01]  /*a7140*/  PRMT R0, R0, 0x3340, R2 ;  /* 0x0000334000007816 */ /* 0x000fe20000000002 */
[----:B0-----:R-:W-:Y:S01]  /*a7150*/  VIADD R3, R3, UR10 ;  /* 0x0000000a03037c36 */ /* 0x001fe20008000000 */
[----:B------:R-:W0:Y:S04]  /*a7160*/  LDCU UR10, c[0x0][0x3b8] ;  /* 0x00007700ff0a77ac */ /* 0x000e280008000800 */
[----:B------:R1:W-:Y:S04]  /*a7170*/  STL [R1+0x998], R3 ;  /* 0x0009980301007387 */ /* 0x0003e80000100800 */
[----:B------:R0:W-:Y:S01]  /*a7180*/  STL [R1+0x108], R0 ;  /* 0x0001080001007387 */ /* 0x0001e20000100800 */
[----:B-1----:R-:W-:Y:S01]  /*a7190*/  VIADD R3, R3, UR27 ;  /* 0x0000001b03037c36 */ /* 0x002fe20008000000 */
[----:B------:R-:W1:Y:S01]  /*a71a0*/  LDCU UR27, c[0x0][0x3b8] ;  /* 0x00007700ff1b77ac */ /* 0x000e620008000800 */
[----:B0-----:R-:W-:-:S03]  /*a71b0*/  SHF.R.U32.HI R0, RZ, 0x8, R18 ;  /* 0x00000008ff007819 */ /* 0x001fc60000011612 */
[----:B------:R0:W-:Y:S01]  /*a71c0*/  STL [R1+0xa18], R3 ;  /* 0x000a180301007387 */ /* 0x0001e20000100800 */
[----:B---3--:R-:W-:-:S03]  /*a71d0*/  SHF.R.U32.HI R37, RZ, 0x8, R40 ;  /* 0x00000008ff257819 */ /* 0x008fc60000011628 */
[----:B------:R-:W3:Y:S04]  /*a71e0*/  LDL.LU R18, [R1+0x7dc] ;  /* 0x0007dc0001127983 */ /* 0x000ee80000300800 */
[----:B------:R-:W3:Y:S01]  /*a71f0*/  LDL.LU R40, [R1+0x7f0] ;  /* 0x0007f00001287983 */ /* 0x000ee20000300800 */
[----:B--2---:R-:W-:-:S03]  /*a7200*/  SHF.R.U32.HI R2, RZ, 0x8, R30 ;  /* 0x00000008ff027819 */ /* 0x004fc6000001161e */
[----:B------:R-:W2:Y:S01]  /*a7210*/  LDL.LU R30, [R1+0x64c] ;  /* 0x00064c00011e7983 */ /* 0x000ea20000300800 */
[----:B0-----:R-:W-:Y:S01]  /*a7220*/  VIADD R3, R3, UR26 ;  /* 0x0000001a03037c36 */ /* 0x001fe20008000000 */
[----:B------:R-:W-:Y:S01]  /*a7230*/  LOP3.LUT R0, R0, 0xffff, RZ, 0xc0, !PT ;  /* 0x0000ffff00007812 */ /* 0x000fe200078ec0ff */
[----:B------:R-:W0:Y:S01]  /*a7240*/  LDCU UR26, c[0x0][0x3b8] ;  /* 0x00007700ff1a77ac */ /* 0x000e220008000800 */
[----:B------:R-:W-:Y:S02]  /*a7250*/  LOP3.LUT R2, R2, 0xffff, RZ, 0xc0, !PT ;  /* 0x0000ffff02027812 */ /* 0x000fe400078ec0ff */
[----:B------:R1:W-:Y:S02]  /*a7260*/  STL [R1+0xa98], R3 ;  /* 0x000a980301007387 */ /* 0x0003e40000100800 */
[----:B------:R-:W-:Y:S01]  /*a7270*/  PRMT R0, R0, 0x3340, R2 ;  /* 0x0000334000007816 */ /* 0x000fe20000000002 */
[----:B-1----:R-:W-:Y:S01]  /*a7280*/  VIADD R3, R3, UR20 ;  /* 0x0000001403037c36 */ /* 0x002fe20008000000 */
[----:B------:R-:W1:Y:S04]  /*a7290*/  LDCU UR20, c[0x0][0x3b8] ;  /* 0x00007700ff1477ac */ /* 0x000e680008000800 */
[----:B------:R0:W-:Y:S04]  /*a72a0*/  STL [R1+0xb18], R3 ;  /* 0x000b180301007387 */ /* 0x0001e80000100800 */
[----:B------:R1:W-:Y:S01]  /*a72b0*/  STL [R1+0x100], R0 ;  /* 0x0001000001007387 */ /* 0x0003e20000100800 */
[----:B0-----:R-:W-:Y:S01]  /*a72c0*/  VIADD R3, R3, UR28 ;  /* 0x0000001c03037c36 */ /* 0x001fe20008000000 */
[----:B------:R-:W0:Y:S04]  /*a72d0*/  LDCU UR28, c[0x0][0x3b8] ;  /* 0x00007700ff1c77ac */ /* 0x000e280008000800 */
[----:B------:R0:W-:Y:S01]  /*a72e0*/  STL [R1+0xb98], R3 ;  /* 0x000b980301007387 */ /* 0x0001e20000100800 */
[----:B-1----:R-:W-:-:S03]  /*a72f0*/  SHF.R.U32.HI R0, RZ, 0x8, R16 ;  /* 0x00000008ff007819 */ /* 0x002fc60000011610 */
[----:B------:R-:W2:Y:S01]  /*a7300*/  LDL.LU R16, [R1+0x824] ;  /* 0x0008240001107983 */ /* 0x000ea20000300800 */
[----:B----4-:R-:W-:-:S03]  /*a7310*/  SHF.R.U32.HI R7, RZ, 0x8, R39 ;  /* 0x00000008ff077819 */ /* 0x010fc60000011627 */
[----:B------:R-:W4:Y:S01]  /*a7320*/  LDL.LU R39, [R1+0xac] ;  /* 0x0000ac0001277983 */ /* 0x000f220000300800 */
[----:B0-----:R-:W-:Y:S01]  /*a7330*/  VIADD R3, R3, UR12 ;  /* 0x0000000c03037c36 */ /* 0x001fe20008000000 */
[----:B------:R-:W-:Y:S01]  /*a7340*/  LOP3.LUT R0, R0, 0xffff, RZ, 0xc0, !PT ;  /* 0x0000ffff00007812 */ /* 0x000fe200078ec0ff */
[----:B------:R-:W0:Y:S01]  /*a7350*/  LDCU UR12, c[0x0][0x3b8] ;  /* 0x00007700ff0c77ac */ /* 0x000e220008000800 */
[----:B------:R-:W-:Y:S02]  /*a7360*/  SHF.R.U32.HI R2, RZ, 0x8, R31 ;  /* 0x00000008ff027819 */ /* 0x000fe4000001161f */
[----:B------:R-:W4:Y:S02]  /*a7370*/  LDL.LU R31, [R1+0x810] ;  /* 0x00081000011f7983 */ /* 0x000f240000300800 */
        /* <DEDUP_REMOVED lines=10> */
[----:B---3--:R-:W-:-:S03]  /*a7420*/  SHF.R.U32.HI R0, RZ, 0x8, R18 ;  /* 0x00000008ff007819 */ /* 0x008fc60000011612 */
[----:B------:R-:W3:Y:S01]  /*a7430*/  LDL.LU R18, [R1+0x800] ;  /* 0x0008000001127983 */ /* 0x000ee20000300800 */
[----:B------:R-:W-:-:S03]  /*a7440*/  SHF.R.U32.HI R5, RZ, 0x8, R40 ;  /* 0x00000008ff057819 */ /* 0x000fc60000011628 */
        /* <DEDUP_REMOVED lines=15> */
[----:B------:R0:W-:Y:S04]  /*a7540*/  STL [R1+0xe98], R3 ;  /* 0x000e980301007387 */ /* 0x0001e80000100800 */
[----:B------:R-:W2:Y:S01]  /*a7550*/  LDL.LU R42, [R1+0x834] ;  /* 0x00083400012a7983 */ /* 0x000ea20000300800 */
[----:B-1----:R-:W-:-:S02]  /*a7560*/  SHF.R.U32.HI R0, RZ, 0x8, R16 ;  /* 0x00000008ff007819 */ /* 0x002fc40000011610 */
[----:B----4-:R-:W-:Y:S02]  /*a7570*/  SHF.R.U32.HI R6, RZ, 0x8, R39 ;  /* 0x00000008ff067819 */ /* 0x010fe40000011627 */
        /* <DEDUP_REMOVED lines=9> */
[----:B-1----:R-:W-:Y:S01]  /*a7610*/  VIADD R3, R3, UR43 ;  /* 0x0000002b03037c36 */ /* 0x002fe20008000000 */
[----:B------:R-:W1:Y:S03]  /*a7620*/  LDCU UR43, c[0x0][0x3b8] ;  /* 0x00007700ff2b77ac */ /* 0x000e660008000800 */
[----:B------:R-:W-:Y:S01]  /*a7630*/  VIADD R4, R3, UR45 ;  /* 0x0000002d03047c36 */ /* 0x000fe20008000000 */
[----:B------:R-:W-:Y:S01]  /*a7640*/  STL [R1+0xf98], R3 ;  /* 0x000f980301007387 */ /* 0x000fe20000100800 */
[----:B------:R-:W0:Y:S03]  /*a7650*/  LDCU UR45, c[0x0][0x3b8] ;  /* 0x00007700ff2d77ac */ /* 0x000e260008000800 */
[----:B------:R3:W-:Y:S04]  /*a7660*/  STL [R1+0xec], R0 ;  /* 0x0000ec0001007387 */ /* 0x0007e80000100800 */
[----:B------:R0:W-:Y:S04]  /*a7670*/  STL [R1+0xfc0], R4 ;  /* 0x000fc00401007387 */ /* 0x0001e80000100800 */
[----:B------:R-:W4:Y:S01]  /*a7680*/  LDL.LU R16, [R1+0x80c] ;  /* 0x00080c0001107983 */ /* 0x000f220000300800 */
        /* <DEDUP_REMOVED lines=20> */
[----:B------:R-:W1:Y:S03]  /*a77d0*/  LDCU UR49, c[0x0][0x3b8] ;  /* 0x00007700ff3177ac */ /* 0x000e660008000800 */
[----:B------:R1:W-:Y:S01]  /*a77e0*/  STL [R1+0x1020], R4 ;  /* 0x0010200401007387 */ /* 0x0003e20000100800 */
[----:B0-----:R-:W-:Y:S02]  /*a77f0*/  SHF.R.U32.HI R0, RZ, 0x8, R42 ;  /* 0x00000008ff007819 */ /* 0x001fe4000001162a */
[----:B----4-:R-:W-:Y:S02]  /*a7800*/  SHF.R.U32.HI R3, RZ, 0x8, R39 ;  /* 0x00000008ff037819 */ /* 0x010fe40000011627 */
[----:B------:R-:W4:Y:S01]  /*a7810*/  LDL.LU R39, [R1+0x830] ;  /* 0x0008300001277983 */ /* 0x000f220000300800 */
[----:B-1----:R-:W-:Y:S01]  /*a7820*/  VIADD R4, R4, UR50 ;  /* 0x0000003204047c36 */ /* 0x002fe20008000000 */
[----:B------:R-:W-:Y:S01]  /*a7830*/  LOP3.LUT R0, R0, 0xffff, RZ, 0xc0, !PT ;  /* 0x0000ffff00007812 */ /* 0x000fe200078ec0ff */
[----:B------:R-:W0:Y:S01]  /*a7840*/  LDCU UR50, c[0x0][0x3b8] ;  /* 0x00007700ff3277ac */ /* 0x000e220008000800 */
[----:B------:R-:W-:-:S02]  /*a7850*/  LOP3.LUT R3, R3, 0xffff, RZ, 0xc0, !PT ;  /* 0x0000ffff03037812 */ /* 0x000fc400078ec0ff */
[----:B------:R-:W-:Y:S02]  /*a7860*/  SHF.R.U32.HI R2, RZ, 0x8, R31 ;  /* 0x00000008ff027819 */ /* 0x000fe4000001161f */
[----:B------:R-:W4:Y:S01]  /*a7870*/  LDL.LU R31, [R1+0x83c] ;  /* 0x00083c00011f7983 */ /* 0x000f220000300800 */
[----:B------:R-:W-:Y:S01]  /*a7880*/  VIADD R12, R4, UR51 ;  /* 0x00000033040c7c36 */ /* 0x000fe20008000000 */
[----:B------:R-:W-:Y:S01]  /*a7890*/  PRMT R0, R0, 0x3340, R3 ;  /* 0x0000334000007816 */ /* 0x000fe20000000003 */
[----:B------:R-:W1:Y:S02]  /*a78a0*/  LDCU UR51, c[0x0][0x3b8] ;  /* 0x00007700ff3377ac */ /* 0x000e640008000800 */
[----:B------:R-:W-:Y:S01]  /*a78b0*/  VIADD R13, R12, UR24 ;  /* 0x000000180c0d7c36 */ /* 0x000fe20008000000 */
[----:B------:R0:W-:Y:S01]  /*a78c0*/  STL [R1+0x1040], R4 ;  /* 0x0010400401007387 */ /* 0x0001e20000100800 */
[----:B------:R-:W-:Y:S01]  /*a78d0*/  LOP3.LUT R2, R2, 0xffff, RZ, 0xc0, !PT ;  /* 0x0000ffff02027812 */ /* 0x000fe200078ec0ff */
[----:B------:R-:W1:Y:S02]  /*a78e0*/  LDCU UR24, c[0x0][0x3b8] ;  /* 0x00007700ff1877ac */ /* 0x000e640008000800 */
[----:B------:R3:W-:Y:S04]  /*a78f0*/  STL [R1+0x1060], R12 ;  /* 0x0010600c01007387 */ /* 0x0007e80000100800 */
[----:B------:R1:W-:Y:S01]  /*a7900*/  STL [R1+0xdc], R0 ;  /* 0x0000dc0001007387 */ /* 0x0003e20000100800 */
[----:B0-----:R-:W-:-:S03]  /*a7910*/  PRMT R4, R2, 0x3340, R1 ;  /* 0x0000334002047816 */ /* 0x001fc60000000001 */
[----:B------:R0:W-:Y:S04]  /*a7920*/  STL [R1+0x1080], R13 ;  /* 0x0010800d01007387 */ /* 0x0001e80000100800 */
[----:B------:R-:W4:Y:S01]  /*a7930*/  LDL.LU R42, [R1+0x858] ;  /* 0x00085800012a7983 */ /* 0x000f220000300800 */
[----:B---3--:R-:W-:-:S03]  /*a7940*/  SHF.R.U32.HI R12, RZ, 0x8, R18 ;  /* 0x00000008ff0c7819 */ /* 0x008fc60000011612 */
[----:B------:R-:W3:Y:S01]  /*a7950*/  LDL.LU R18, [R1+0x848] ;  /* 0x0008480001127983 */ /* 0x000ee20000300800 */
[----:B-1----:R-:W-:-:S03]  /*a7960*/  SHF.R.U32.HI R0, RZ, 0x8, R40 ;  /* 0x00000008ff007819 */ /* 0x002fc60000011628 */
[----:B------:R-:W3:Y:S01]  /*a7970*/  LDL.LU R40, [R1+0x828] ;  /* 0x0008280001287983 */ /* 0x000ee20000300800 */
[----:B--2---:R-:W-:-:S03]  /*a7980*/  SHF.R.U32.HI R2, RZ, 0x8, R30 ;  /* 0x00000008ff027819 */ /* 0x004fc6000001161e */
[----:B------:R-:W2:Y:S01]  /*a7990*/  LDL.LU R30, [R1+0x654] ;  /* 0x00065400011e7983 */ /* 0x000ea20000300800 */
[----:B------:R-:W-:Y:S02]  /*a79a0*/  SHF.R.U32.HI R3, RZ, 0x8, R16 ;  /* 0x00000008ff037819 */ /* 0x000fe40000011610 */
[----:B------:R-:W-:Y:S02]  /*a79b0*/  LOP3.LUT R12, R12, 0xffff, RZ, 0xc0, !PT ;  /* 0x0000ffff0c0c7812 */ /* 0x000fe400078ec0ff */
[----:B------:R-:W-:Y:S01]  /*a79c0*/  LOP3.LUT R3, R3, 0xffff, RZ, 0xc0, !PT ;  /* 0x0000ffff03037812 */ /* 0x000fe200078ec0ff */
[----:B0-----:R-:W-:Y:S01]  /*a79d0*/  VIADD R13, R13, UR9 ;  /* 0x000000090d0d7c36 */ /* 0x001fe20008000000 */
[----:B------:R-:W-:Y:S01]  /*a79e0*/  LOP3.LUT R0, R0, 0xffff, RZ, 0xc0, !PT ;  /* 0x0000ffff00007812 */ /* 0x000fe200078ec0ff */
[----:B------:R-:W0:Y:S01]  /*a79f0*/  LDCU UR9, c[0x0][0x3b8] ;  /* 0x00007700ff0977ac */ /* 0x000e220008000800 */
[----:B------:R-:W-:Y:S02]  /*a7a00*/  LOP3.LUT R2, R2, 0xffff, RZ, 0xc0, !PT ;  /* 0x0000ffff02027812 */ /* 0x000fe400078ec0ff */
[----:B------:R-:W-:Y:S01]  /*a7a10*/  PRMT R3, R3, 0x3340, R12 ;  /* 0x0000334003037816 */ /* 0x000fe2000000000c */
[----:B------:R-:W-:Y:S01]  /*a7a20*/  STL [R1+0x10a0], R13 ;  /* 0x0010a00d01007387 */ /* 0x000fe20000100800 */
[----:B------:R-:W-:-:S03]  /*a7a30*/  PRMT R0, R0, 0x3340, R2 ;  /* 0x0000334000007816 */ /* 0x000fc60000000002 */
[----:B------:R1:W-:Y:S04]  /*a7a40*/  STL [R1+0xc8], R3 ;  /* 0x0000c80301007387 */ /* 0x0003e80000100800 */
[----:B------:R-:W-:Y:S04]  /*a7a50*/  STL [R1+0xc4], R0 ;  /* 0x0000c40001007387 */ /* 0x000fe80000100800 */
[----:B------:R-:W2:Y:S01]  /*a7a60*/  LDL.LU R16, [R1+0x850] ;  /* 0x0008500001107983 */ /* 0x000ea20000300800 */
[----:B-1----:R-:W-:Y:S01]  /*a7a70*/  VIADD R3, R13, UR6 ;  /* 0x000000060d037c36 */ /* 0x002fe20008000000 */
[----:B------:R-:W1:Y:S04]  /*a7a80*/  LDCU UR6, c[0x0][0x3b8] ;  /* 0x00007700ff0677ac */ /* 0x000e680008000800 */
[----:B------:R0:W-:Y:S02]  /*a7a90*/  STL [R1+0x10c0], R3 ;  /* 0x0010c00301007387 */ /* 0x0001e40000100800 */
[----:B0-----:R-:W-:Y:S01]  /*a7aa0*/  VIADD R3, R3, UR25 ;  /* 0x0000001903037c36 */ /* 0x001fe20008000000 */
[----:B------:R-:W0:Y:S01]  /*a7ab0*/  LDCU UR25, c[0x0][0x3b8] ;  /* 0x00007700ff1977ac */ /* 0x000e220008000800 */
[----:B----4-:R-:W-:-:S02]  /*a7ac0*/  SHF.R.U32.HI R0, RZ, 0x8, R39 ;  /* 0x00000008ff007819 */ /* 0x010fc40000011627 */
[----:B------:R-:W4:Y:S01]  /*a7ad0*/  LDL.LU R39, [R1+0x840] ;  /* 0x0008400001277983 */ /* 0x000f220000300800 */
[----:B------:R-:W-:-:S03]  /*a7ae0*/  SHF.R.U32.HI R2, RZ, 0x8, R31 ;  /* 0x00000008ff027819 */ /* 0x000fc6000001161f */
[----:B------:R-:W4:Y:S04]  /*a7af0*/  LDL.LU R31, [R1+0x84c] ;  /* 0x00084c00011f7983 */ /* 0x000f280000300800 */
[----:B------:R0:W-:Y:S02]  /*a7b00*/  STL [R1+0x10e0], R3 ;  /* 0x0010e00301007387 */ /* 0x0001e40000100800 */
[----:B0-----:R-:W-:Y:S01]  /*a7b10*/  VIADD R3, R3, UR15 ;  /* 0x0000000f03037c36 */ /* 0x001fe20008000000 */
[----:B------:R-:W0:Y:S03]  /*a7b20*/  LDCU UR15, c[0x0][0x3b8] ;  /* 0x00007700ff0f77ac */ /* 0x000e260008000800 */
[----:B------:R-:W-:Y:S01]  /*a7b30*/  VIADD R15, R3, UR10 ;  /* 0x0000000a030f7c36 */ /* 0x000fe20008000000 */
[----:B------:R0:W-:Y:S01]  /*a7b40*/  STL [R1+0x1100], R3 ;  /* 0x0011000301007387 */ /* 0x0001e20000100800 */
[----:B---3--:R-:W-:-:S03]  /*a7b50*/  SHF.R.U32.HI R14, RZ, 0x8, R18 ;  /* 0x00000008ff0e7819 */ /* 0x008fc60000011612 */
[----:B------:R3:W-:Y:S01]  /*a7b60*/  STL [R1+0x1120], R15 ;  /* 0x0011200f01007387 */ /* 0x0007e20000100800 */
[----:B--2---:R-:W-:-:S03]  /*a7b70*/  SHF.R.U32.HI R12, RZ, 0x8, R30 ;  /* 0x00000008ff0c7819 */ /* 0x004fc6000001161e */
[----:B------:R-:W2:Y:S01]  /*a7b80*/  LDL.LU R18, [R1+0x844] ;  /* 0x0008440001127983 */ /* 0x000ea20000300800 */
[----:B0-----:R-:W-:Y:S01]  /*a7b90*/  SHF.R.U32.HI R3, RZ, 0x8, R40 ;  /* 0x00000008ff037819 */ /* 0x001fe20000011628 */
[----:B------:R-:W0:Y:S02]  /*a7ba0*/  LDCU UR10, c[0x0][0x3b8] ;  /* 0x00007700ff0a77ac */ /* 0x000e240008000800 */
[----:B------:R-:W2:Y:S04]  /*a7bb0*/  LDL.LU R40, [R1+0x860] ;  /* 0x0008600001287983 */ /* 0x000ea80000300800 */
[----:B------:R-:W2:Y:S01]  /*a7bc0*/  LDL.LU R30, [R1+0x65c] ;  /* 0x00065c00011e7983 */ /* 0x000ea20000300800 */
[----:B------:R-:W-:Y:S02]  /*a7bd0*/  SHF.R.U32.HI R13, RZ, 0x8, R42 ;  /* 0x00000008ff0d7819 */ /* 0x000fe4000001162a */
[----:B------:R-:W-:-:S02]  /*a7be0*/  LOP3.LUT R14, R14, 0xffff, RZ, 0xc0, !PT ;  /* 0x0000ffff0e0e7812 */ /* 0x000fc400078ec0ff */
[----:B------:R-:W-:Y:S01]  /*a7bf0*/  LOP3.LUT R13, R13, 0xffff, RZ, 0xc0, !PT ;  /* 0x0000ffff0d0d7812 */ /* 0x000fe200078ec0ff */
[----:B---3--:R-:W-:Y:S01]  /*a7c00*/  VIADD R15, R15, UR27 ;  /* 0x0000001b0f0f7c36 */ /* 0x008fe20008000000 */
[----:B------:R-:W-:Y:S01]  /*a7c10*/  LOP3.LUT R3, R3, 0xffff, RZ, 0xc0, !PT ;  /* 0x0000ffff03037812 */ /* 0x000fe200078ec0ff */
[----:B------:R-:W3:Y:S01]  /*a7c20*/  LDCU UR27, c[0x0][0x3b8] ;  /* 0x00007700ff1b77ac */ /* 0x000ee20008000800 */
[----:B------:R-:W-:Y:S02]  /*a7c30*/  PRMT R13, R13, 0x3340, R14 ;  /* 0x000033400d0d7816 */ /* 0x000fe4000000000e */
[----:B------:R-:W-:Y:S01]  /*a7c40*/  LOP3.LUT R12, R12, 0xffff, RZ, 0xc0, !PT ;  /* 0x0000ffff0c0c7812 */ /* 0x000fe200078ec0ff */
[----:B------:R-:W-:Y:S03]  /*a7c50*/  STL [R1+0x1140], R15 ;  /* 0x0011400f01007387 */ /* 0x000fe60000100800 */
[----:B------:R-:W-:Y:S01]  /*a7c60*/  PRMT R3, R3, 0x3340, R12 ;  /* 0x0000334003037816 */ /* 0x000fe2000000000c */
[----:B------:R0:W-:Y:S04]  /*a7c70*/  STL [R1+0x104], R13 ;  /* 0x0001040d01007387 */ /* 0x0001e80000100800 */
[----:B------:R1:W-:Y:S01]  /*a7c80*/  STL [R1+0xbc], R3 ;  /* 0x0000bc0301007387 */ /* 0x0003e20000100800 */
[----:B0-----:R-:W-:Y:S01]  /*a7c90*/  VIADD R13, R15, UR26 ;  /* 0x0000001a0f0d7c36 */ /* 0x001fe20008000000 */
[----:B------:R-:W0:Y:S01]  /*a7ca0*/  LDCU UR26, c[0x0][0x3b8] ;  /* 0x00007700ff1a77ac */ /* 0x000e220008000800 */
[----:B-1----:R-:W-:-:S03]  /*a7cb0*/  SHF.R.U32.HI R3, RZ, 0x8, R16 ;  /* 0x00000008ff037819 */ /* 0x002fc60000011610 */
[----:B------:R1:W-:Y:S04]  /*a7cc0*/  STL [R1+0x1160], R13 ;  /* 0x0011600d01007387 */ /* 0x0003e80000100800 */
[----:B------:R-:W3:Y:S01]  /*a7cd0*/  LDL.LU R16, [R1+0x3ac] ;  /* 0x0003ac0001107983 */ /* 0x000ee20000300800 */
[----:B----4-:R-:W-:-:S03]  /*a7ce0*/  SHF.R.U32.HI R27, RZ, 0x8, R39 ;  /* 0x00000008ff1b7819 */ /* 0x010fc60000011627 */
[----:B------:R-:W4:Y:S01]  /*a7cf0*/  LDL.LU R39, [R1+0x88] ;  /* 0x0000880001277983 */ /* 0x000f220000300800 */
[----:B-1----:R-:W-:Y:S01]  /*a7d00*/  VIADD R13, R13, UR20 ;  /* 0x000000140d0d7c36 */ /* 0x002fe20008000000 */
[----:B------:R-:W-:Y:S01]  /*a7d10*/  LOP3.LUT R3, R3, 0xffff, RZ, 0xc0, !PT ;  /* 0x0000ffff03037812 */ /* 0x000fe200078ec0ff */
[----:B------:R-:W1:Y:S01]  /*a7d20*/  LDCU UR20, c[0x0][0x3b8] ;  /* 0x00007700ff1477ac */ /* 0x000e620008000800 */
[----:B------:R-:W-:Y:S02]  /*a7d30*/  SHF.R.U32.HI R12, RZ, 0x8, R31 ;  /* 0x00000008ff0c7819 */ /* 0x000fe4000001161f */
[----:B------:R-:W4:Y:S02]  /*a7d40*/  LDL.LU R31, [R1+0x85c] ;  /* 0x00085c00011f7983 */ /* 0x000f240000300800 */
[----:B------:R-:W-:Y:S02]  /*a7d50*/  LOP3.LUT R12, R12, 0xffff, RZ, 0xc0, !PT ;  /* 0x0000ffff0c0c7812 */ /* 0x000fe400078ec0ff */
[----:B------:R0:W-:Y:S02]  /*a7d60*/  STL [R1+0x1180], R13 ;  /* 0x0011800d01007387 */ /* 0x0001e40000100800 */
[----:B------:R-:W-:Y:S01]  /*a7d70*/  PRMT R3, R3, 0x3340, R12 ;  /* 0x0000334003037816 */ /* 0x000fe2000000000c */
[----:B0-----:R-:W-:Y:S01]  /*a7d80*/  VIADD R13, R13, UR28 ;  /* 0x0000001c0d0d7c36 */ /* 0x001fe20008000000 */
[----:B------:R-:W0:Y:S03]  /*a7d90*/  LDCU UR28, c[0x0][0x3b8] ;  /* 0x00007700ff1c77ac */ /* 0x000e260008000800 */
[----:B------:R-:W-:Y:S01]  /*a7da0*/  VIADD R14, R13, UR12 ;  /* 0x0000000c0d0e7c36 */ /* 0x000fe20008000000 */
[----:B------:R-:W-:Y:S01]  /*a7db0*/  STL [R1+0x11a0], R13 ;  /* 0x0011a00d01007387 */ /* 0x000fe20000100800 */
[----:B------:R-:W0:Y:S03]  /*a7dc0*/  LDCU UR12, c[0x0][0x3b8] ;  /* 0x00007700ff0c77ac */ /* 0x000e260008000800 */
[----:B------:R0:W-:Y:S04]  /*a7dd0*/  STL [R1+0xb4], R3 ;  /* 0x0000b40301007387 */ /* 0x0001e80000100800 */
[----:B------:R0:W-:Y:S01]  /*a7de0*/  STL [R1+0x11c0], R14 ;  /* 0x0011c00e01007387 */ /* 0x0001e20000100800 */
[----:B--2---:R-:W-:-:S03]  /*a7df0*/  SHF.R.U32.HI R12, RZ, 0x8, R18 ;  /* 0x00000008ff0c7819 */ /* 0x004fc60000011612 */
[----:B------:R-:W2:Y:S01]  /*a7e00*/  LDL.LU R18, [R1+0x87c] ;  /* 0x00087c0001127983 */ /* 0x000ea20000300800 */
[----:B0-----:R-:W-:-:S03]  /*a7e10*/  SHF.R.U32.HI R3, RZ, 0x8, R40 ;  /* 0x00000008ff037819 */ /* 0x001fc60000011628 */
[----:B------:R-:W2:Y:S01]  /*a7e20*/  LDL.LU R40, [R1+0x878] ;  /* 0x0008780001287983 */ /* 0x000ea20000300800 */
[----:B------:R-:W-:-:S03]  /*a7e30*/  SHF.R.U32.HI R13, RZ, 0x8, R30 ;  /* 0x00000008ff0d7819 */ /* 0x000fc6000001161e */
[----:B------:R-:W2:Y:S01]  /*a7e40*/  LDL.LU R30, [R1+0x870] ;  /* 0x00087000011e7983 */ /* 0x000ea20000300800 */
[----:B------:R-:W-:Y:S01]  /*a7e50*/  VIADD R14, R14, UR29 ;  /* 0x0000001d0e0e7c36 */ /* 0x000fe20008000000 */
        /* <DEDUP_REMOVED lines=10> */
[----:B------:R-:W0:Y:S01]  /*a7f00*/  LDCU UR4, c[0x0][0x3b8] ;  /* 0x00007700ff0477ac */ /* 0x000e220008000800 */
[----:B---3--:R-:W-:-:S03]  /*a7f10*/  SHF.R.U32.HI R12, RZ, 0x8, R16 ;  /* 0x00000008ff0c7819 */ /* 0x008fc60000011610 */
[----:B------:R3:W-:Y:S04]  /*a7f20*/  STL [R1+0x1220], R14 ;  /* 0x0012200e01007387 */ /* 0x0007e80000100800 */
[----:B------:R-:W2:Y:S01]  /*a7f30*/  LDL.LU R16, [R1+0x874] ;  /* 0x0008740001107983 */ /* 0x000ea20000300800 */
[----:B----4-:R-:W-:-:S03]  /*a7f40*/  SHF.R.U32.HI R13, RZ, 0x8, R39 ;  /* 0x00000008ff0d7819 */ /* 0x010fc60000011627 */
[----:B------:R-:W4:Y:S01]  /*a7f50*/  LDL.LU R39, [R1+0x660] ;  /* 0x0006600001277983 */ /* 0x000f220000300800 */
[----:B---3--:R-:W-:Y:S01]  /*a7f60*/  VIADD R14, R14, UR30 ;  /* 0x0000001e0e0e7c36 */ /* 0x008fe20008000000 */
[----:B------:R-:W-:Y:S01]  /*a7f70*/  LOP3.LUT R12, R12, 0xffff, RZ, 0xc0, !PT ;  /* 0x0000ffff0c0c7812 */ /* 0x000fe200078ec0ff */
[----:B------:R-:W3:Y:S01]  /*a7f80*/  LDCU UR30, c[0x0][0x3b8] ;  /* 0x00007700ff1e77ac */ /* 0x000ee20008000800 */
[----:B------:R-:W-:Y:S02]  /*a7f90*/  LOP3.LUT R13, R13, 0xffff, RZ, 0xc0, !PT ;  /* 0x0000ffff0d0d7812 */ /* 0x000fe400078ec0ff */
[----:B------:R-:W-:Y:S02]  /*a7fa0*/  SHF.R.U32.HI R29, RZ, 0x8, R31 ;  /* 0x00000008ff1d7819 */ /* 0x000fe4000001161f */
[----:B------:R-:W3:Y:S04]  /*a7fb0*/  LDL.LU R31, [R1+0x86c] ;  /* 0x00086c00011f7983 */ /* 0x000ee80000300800 */
[----:B------:R0:W-:Y:S01]  /*a7fc0*/  STL [R1+0x1240], R14 ;  /* 0x0012400e01007387 */ /* 0x0001e20000100800 */
[----:B------:R-:W-:Y:S01]  /*a7fd0*/  PRMT R12, R12, 0x3340, R13 ;  /* 0x000033400c0c7816 */ /* 0x000fe2000000000d */
[----:B0-----:R-:W-:Y:S01]  /*a7fe0*/  VIADD R14, R14, UR11 ;  /* 0x0000000b0e0e7c36 */ /* 0x001fe20008000000 */
[----:B------:R-:W0:Y:S03]  /*a7ff0*/  LDCU UR11, c[0x0][0x3b8] ;  /* 0x00007700ff0b77ac */ /* 0x000e260008000800 */
[----:B------:R-:W-:Y:S01]  /*a8000*/  VIADD R15, R14, UR22 ;  /* 0x000000160e0f7c36 */ /* 0x000fe20008000000 */
[----:B------:R-:W-:Y:S01]  /*a8010*/  STL [R1+0x1260], R14 ;  /* 0x0012600e01007387 */ /* 0x000fe20000100800 */
[----:B------:R-:W0:Y:S03]  /*a8020*/  LDCU UR22, c[0x0][0x3b8] ;  /* 0x00007700ff1677ac */ /* 0x000e260008000800 */
[----:B------:R-:W-:Y:S04]  /*a8030*/  STL [R1+0xe0], R12 ;  /* 0x0000e00c01007387 */ /* 0x000fe80000100800 */
[----:B------:R1:W-:Y:S02]  /*a8040*/  STL [R1+0x1280], R15 ;  /* 0x0012800f01007387 */ /* 0x0003e40000100800 */
[----:B-1----:R-:W-:Y:S01]  /*a8050*/  VIADD R15, R15, UR43 ;  /* 0x0000002b0f0f7c36 */ /* 0x002fe20008000000 */
[----:B------:R-:W1:Y:S01]  /*a8060*/  LDCU UR43, c[0x0][0x3b8] ;  /* 0x00007700ff2b77ac */ /* 0x000e620008000800 */
[----:B--2---:R-:W-:-:S02]  /*a8070*/  SHF.R.U32.HI R12, RZ, 0x8, R18 ;  /* 0x00000008ff0c7819 */ /* 0x004fc40000011612 */
[----:B------:R-:W2:Y:S01]  /*a8080*/  LDL.LU R18, [R1+0x888] ;  /* 0x0008880001127983 */ /* 0x000ea20000300800 */
[----:B------:R-:W-:-:S03]  /*a8090*/  SHF.R.U32.HI R14, RZ, 0x8, R40 ;  /* 0x00000008ff0e7819 */ /* 0x000fc60000011628 */
[----:B------:R-:W2:Y:S01]  /*a80a0*/  LDL.LU R40, [R1+0x880] ;  /* 0x0008800001287983 */ /* 0x000ea20000300800 */
[----:B------:R-:W-:-:S03]  /*a80b0*/  SHF.R.U32.HI R13, RZ, 0x8, R30 ;  /* 0x00000008ff0d7819 */ /* 0x000fc6000001161e */
[----:B------:R-:W3:Y:S01]  /*a80c0*/  LDL.LU R30, [R1+0x884] ;  /* 0x00088400011e7983 */ /* 0x000ee20000300800 */
[----:B------:R-:W-:-:S03]  /*a80d0*/  LOP3.LUT R12, R12, 0xffff, RZ, 0xc0, !PT ;  /* 0x0000ffff0c0c7812 */ /* 0x000fc600078ec0ff */
[----:B------:R0:W-:Y:S01]  /*a80e0*/  STL [R1+0x12a0], R15 ;  /* 0x0012a00f01007387 */ /* 0x0001e20000100800 */
[----:B------:R-:W-:-:S04]  /*a80f0*/  LOP3.LUT R14, R14, 0xffff, RZ, 0xc0, !PT ;  /* 0x0000ffff0e0e7812 */ /* 0x000fc800078ec0ff */
[----:B------:R-:W-:Y:S01]  /*a8100*/  PRMT R12, R12, 0x3340, R14 ;  /* 0x000033400c0c7816 */ /* 0x000fe2000000000e */
[----:B0-----:R-:W-:Y:S01]  /*a8110*/  VIADD R15, R15, UR45 ;  /* 0x0000002d0f0f7c36 */ /* 0x001fe20008000000 */
[----:B------:R-:W-:Y:S01]  /*a8120*/  LOP3.LUT R13, R13, 0xffff, RZ, 0xc0, !PT ;  /* 0x0000ffff0d0d7812 */ /* 0x000fe200078ec0ff */
[----:B------:R-:W0:Y:S03]  /*a8130*/  LDCU UR45, c[0x0][0x3b8] ;  /* 0x00007700ff2d77ac */ /* 0x000e260008000800 */
[----:B------:R1:W-:Y:S04]  /*a8140*/  STL [R1+0x12b8], R15 ;  /* 0x0012b80f01007387 */ /* 0x0003e80000100800 */
[----:B------:R0:W-:Y:S01]  /*a8150*/  STL [R1+0xa4], R12 ;  /* 0x0000a40c01007387 */ /* 0x0001e20000100800 */
[----:B-1----:R-:W-:Y:S01]  /*a8160*/  VIADD R15, R15, UR47 ;  /* 0x0000002f0f0f7c36 */ /* 0x002fe20008000000 */
[----:B----4-:R-:W-:-:S04]  /*a8170*/  SHF.R.U32.HI R14, RZ, 0x8, R39 ;  /* 0x00000008ff0e7819 */ /* 0x010fc80000011627 */
[----:B------:R1:W-:Y:S01]  /*a8180*/  STL [R1+0x12bc], R15 ;  /* 0x0012bc0f01007387 */ /* 0x0003e20000100800 */
[----:B0-----:R-:W-:Y:S01]  /*a8190*/  SHF.R.U32.HI R12, RZ, 0x8, R16 ;  /* 0x00000008ff0c7819 */ /* 0x001fe20000011610 */
[----:B------:R-:W0:Y:S02]  /*a81a0*/  LDCU UR47, c[0x0][0x3b8] ;  /* 0x00007700ff2f77ac */ /* 0x000e240008000800 */
[----:B------:R-:W4:Y:S04]  /*a81b0*/  LDL.LU R43, [R1+0x628] ;  /* 0x00062800012b7983 */ /* 0x000f280000300800 */
[----:B------:R-:W4:Y:S01]  /*a81c0*/  LDL.LU R42, [R1+0x5fc] ;  /* 0x0005fc00012a7983 */ /* 0x000f220000300800 */
[----:B-1----:R-:W-:Y:S01]  /*a81d0*/  VIADD R15, R15, UR17 ;  /* 0x000000110f0f7c36 */ /* 0x002fe20008000000 */
[----:B------:R-:W-:-:S02]  /*a81e0*/  LOP3.LUT R12, R12, 0xffff, RZ, 0xc0, !PT ;  /* 0x0000ffff0c0c7812 */ /* 0x000fc400078ec0ff */
[----:B------:R-:W4:Y:S01]  /*a81f0*/  LDL.LU R39, [R1+0x624] ;  /* 0x0006240001277983 */ /* 0x000f220000300800 */
[----:B------:R-:W-:Y:S01]  /*a8200*/  LOP3.LUT R14, R14, 0xffff, RZ, 0xc0, !PT ;  /* 0x0000ffff0e0e7812 */ /* 0x000fe200078ec0ff */
[----:B------:R-:W1:Y:S02]  /*a8210*/  LDCU UR17, c[0x0][0x3b8] ;  /* 0x00007700ff1177ac */ /* 0x000e640008000800 */
[----:B------:R0:W-:Y:S01]  /*a8220*/  STL [R1+0x1300], R15 ;  /* 0x0013000f01007387 */ /* 0x0001e20000100800 */
[----:B------:R-:W-:Y:S01]  /*a8230*/  PRMT R12, R12, 0x3340, R14 ;  /* 0x000033400c0c7816 */ /* 0x000fe2000000000e */
[----:B0-----:R-:W-:Y:S01]  /*a8240*/  VIADD R15, R15, UR49 ;  /* 0x000000310f0f7c36 */ /* 0x001fe20008000000 */
[----:B------:R-:W-:Y:S01]  /*a8250*/  PRMT R28, R13, 0x3340, R1 ;  /* 0x000033400d1c7816 */ /* 0x000fe20000000001 */
[----:B------:R-:W0:Y:S03]  /*a8260*/  LDCU UR49, c[0x0][0x3b8] ;  /* 0x00007700ff3177ac */ /* 0x000e260008000800 */
[----:B------:R1:W-:Y:S04]  /*a8270*/  STL [R1+0x1304], R15 ;  /* 0x0013040f01007387 */ /* 0x0003e80000100800 */
[----:B------:R0:W-:Y:S01]  /*a8280*/  STL [R1+0x98], R12 ;  /* 0x0000980c01007387 */ /* 0x0001e20000100800 */
[----:B-1----:R-:W-:Y:S01]  /*a8290*/  VIADD R15, R15, UR50 ;  /* 0x000000320f0f7c36 */ /* 0x002fe20008000000 */
[----:B--2---:R-:W-:-:S04]  /*a82a0*/  SHF.R.U32.HI R14, RZ, 0x8, R40 ;  /* 0x00000008ff0e7819 */ /* 0x004fc80000011628 */
[----:B------:R1:W-:Y:S01]  /*a82b0*/  STL [R1+0x1350], R15 ;  /* 0x0013500f01007387 */ /* 0x0003e20000100800 */
[----:B0-----:R-:W-:Y:S01]  /*a82c0*/  SHF.R.U32.HI R12, RZ, 0x8, R18 ;  /* 0x00000008ff0c7819 */ /* 0x001fe20000011612 */
[----:B------:R-:W0:Y:S02]  /*a82d0*/  LDCU UR50, c[0x0][0x3b8] ;  /* 0x00007700ff3277ac */ /* 0x000e240008000800 */
[----:B------:R-:W2:Y:S04]  /*a82e0*/  LDL.LU R45, [R1+0x89c] ;  /* 0x00089c00012d7983 */ /* 0x000ea80000300800 */
[----:B------:R-:W2:Y:S01]  /*a82f0*/  LDL.LU R16, [R1+0x88c] ;  /* 0x00088c0001107983 */ /* 0x000ea20000300800 */
[----:B-1----:R-:W-:Y:S01]  /*a8300*/  VIADD R15, R15, UR51 ;  /* 0x000000330f0f7c36 */ /* 0x002fe20008000000 */
[----:B------:R-:W-:-:S02]  /*a8310*/  LOP3.LUT R12, R12, 0xffff, RZ, 0xc0, !PT ;  /* 0x0000ffff0c0c7812 */ /* 0x000fc400078ec0ff */
[----:B------:R-:W2:Y:S01]  /*a8320*/  LDL.LU R40, [R1+0x894] ;  /* 0x0008940001287983 */ /* 0x000ea20000300800 */
[----:B------:R-:W-:Y:S01]  /*a8330*/  LOP3.LUT R14, R14, 0xffff, RZ, 0xc0, !PT ;  /* 0x0000ffff0e0e7812 */ /* 0x000fe200078ec0ff */
[----:B------:R-:W1:Y:S02]  /*a8340*/  LDCU UR51, c[0x0][0x3b8] ;  /* 0x00007700ff3377ac */ /* 0x000e640008000800 */
[----:B------:R0:W-:Y:S01]  /*a8350*/  STL [R1+0x1360], R15 ;  /* 0x0013600f01007387 */ /* 0x0001e20000100800 */
[----:B------:R-:W-:Y:S01]  /*a8360*/  PRMT R12, R12, 0x3340, R14 ;  /* 0x000033400c0c7816 */ /* 0x000fe2000000000e */
[----:B0-----:R-:W-:Y:S01]  /*a8370*/  VIADD R15, R15, UR24 ;  /* 0x000000180f0f7c36 */ /* 0x001fe20008000000 */
[----:B---3--:R-:W-:Y:S01]  /*a8380*/  SHF.R.U32.HI R13, RZ, 0x8, R31 ;  /* 0x00000008ff0d7819 */ /* 0x008fe2000001161f */
[----:B------:R-:W0:Y:S02]  /*a8390*/  LDCU UR24, c[0x0][0x3b8] ;  /* 0x00007700ff1877ac */ /* 0x000e240008000800 */
[----:B------:R-:W-:Y:S01]  /*a83a0*/  VIADD R18, R15, UR9 ;  /* 0x000000090f127c36 */ /* 0x000fe20008000000 */
[----:B------:R3:W-:Y:S01]  /*a83b0*/  STL [R1+0x1364], R15 ;  /* 0x0013640f01007387 */ /* 0x0007e20000100800 */
[----:B----4-:R-:W-:-:S03]  /*a83c0*/  SHF.R.U32.HI R14, RZ, 0x8, R42 ;  /* 0x00000008ff0e7819 */ /* 0x010fc6000001162a */
[----:B------:R4:W-:Y:S01]  /*a83d0*/  STL [R1+0x94], R12 ;  /* 0x0000940c01007387 */ /* 0x0009e20000100800 */
[----:B------:R-:W-:Y:S01]  /*a83e0*/  VIADD R19, R18, UR6 ;  /* 0x0000000612137c36 */ /* 0x000fe20008000000 */
[----:B------:R-:W-:Y:S01]  /*a83f0*/  LOP3.LUT R13, R13, 0xffff, RZ, 0xc0, !PT ;  /* 0x0000ffff0d0d7812 */ /* 0x000fe200078ec0ff */
[----:B------:R-:W0:Y:S01]  /*a8400*/  LDCU UR6, c[0x0][0x3b8] ;  /* 0x00007700ff0677ac */ /* 0x000e220008000800 */
[----:B------:R0:W-:Y:S01]  /*a8410*/  STL [R1+0x13d0], R18 ;  /* 0x0013d01201007387 */ /* 0x0001e20000100800 */
[----:B------:R-:W-:Y:S01]  /*a8420*/  LOP3.LUT R36, R36, 0xefffffff, RZ, 0xc0, !PT ;  /* 0xefffffff24247812 */ /* 0x000fe200078ec0ff */
[----:B------:R-:W1:Y:S02]  /*a8430*/  LDCU UR9, c[0x0][0x3b8] ;  /* 0x00007700ff0977ac */ /* 0x000e640008000800 */
[----:B---3--:R-:W3:Y:S01]  /*a8440*/  LDL.LU R15, [R1+0x890] ;  /* 0x00089000010f7983 */ /* 0x008ee20000300800 */
[----:B----4-:R-:W-:-:S03]  /*a8450*/  SHF.R.U32.HI R12, RZ, 0x8, R43 ;  /* 0x00000008ff0c7819 */ /* 0x010fc6000001162b */
[----:B------:R-:W4:Y:S04]  /*a8460*/  LDL.LU R43, [R1+0x8bc] ;  /* 0x0008bc00012b7983 */ /* 0x000f280000300800 */
[----:B------:R-:W4:Y:S04]  /*a8470*/  LDL.LU R42, [R1+0x8b8] ;  /* 0x0008b800012a7983 */ /* 0x000f280000300800 */
[----:B0-----:R-:W4:Y:S01]  /*a8480*/  LDL.LU R18, [R1+0x664] ;  /* 0x0006640001127983 */ /* 0x001f220000300800 */
[----:B------:R-:W-:-:S03]  /*a8490*/  LOP3.LUT R12, R12, 0xffff, RZ, 0xc0, !PT ;  /* 0x0000ffff0c0c7812 */ /* 0x000fc600078ec0ff */
[----:B------:R0:W-:Y:S01]  /*a84a0*/  STL [R1+0x13d4], R19 ;  /* 0x0013d41301007387 */ /* 0x0001e20000100800 */
[----:B------:R-:W-:-:S04]  /*a84b0*/  LOP3.LUT R14, R14, 0xffff, RZ, 0xc0, !PT ;  /* 0x0000ffff0e0e7812 */ /* 0x000fc800078ec0ff */
[----:B------:R-:W-:Y:S01]  /*a84c0*/  PRMT R12, R12, 0x3340, R14 ;  /* 0x000033400c0c7816 */ /* 0x000fe2000000000e */
[----:B0-----:R-:W-:Y:S01]  /*a84d0*/  VIADD R19, R19, UR25 ;  /* 0x0000001913137c36 */ /* 0x001fe20008000000 */
[----:B------:R-:W-:Y:S01]  /*a84e0*/  PRMT R31, R13, 0x3340, R1 ;  /* 0x000033400d1f7816 */ /* 0x000fe20000000001 */
[----:B------:R-:W0:Y:S03]  /*a84f0*/  LDCU UR25, c[0x0][0x3b8] ;  /* 0x00007700ff1977ac */ /* 0x000e260008000800 */
[----:B------:R1:W-:Y:S04]  /*a8500*/  STL [R1+0x1440], R19 ;  /* 0x0014401301007387 */ /* 0x0003e80000100800 */
[----:B------:R-:W-:Y:S01]  /*a8510*/  STL [R1+0x8c], R12 ;  /* 0x00008c0c01007387 */ /* 0x000fe20000100800 */
[----:B-1----:R-:W-:Y:S01]  /*a8520*/  VIADD R19, R19, UR15 ;  /* 0x0000000f13137c36 */ /* 0x002fe20008000000 */
[----:B------:R-:W-:Y:S01]  /*a8530*/  SHF.R.U32.HI R13, RZ, 0x8, R30 ;  /* 0x00000008ff0d7819 */ /* 0x000fe2000001161e */
[----:B------:R-:W1:Y:S03]  /*a8540*/  LDCU UR15, c[0x0][0x3b8] ;  /* 0x00007700ff0f77ac */ /* 0x000e660008000800 */
[----:B------:R0:W-:Y:S01]  /*a8550*/  STL [R1+0x1478], R19 ;  /* 0x0014781301007387 */ /* 0x0001e20000100800 */
[----:B------:R-:W-:-:S04]  /*a8560*/  LOP3.LUT R13, R13, 0xffff, RZ, 0xc0, !PT ;  /* 0x0000ffff0d0d7812 */ /* 0x000fc800078ec0ff */
[----:B------:R-:W-:Y:S02]  /*a8570*/  PRMT R30, R13, 0x3340, R1 ;  /* 0x000033400d1e7816 */ /* 0x000fe40000000001 */
[----:B------:R-:W-:-:S04]  /*a8580*/  SHF.R.U32.HI R13, RZ, 0x8, R39 ;  /* 0x00000008ff0d7819 */ /* 0x000fc80000011627 */
[----:B------:R-:W-:Y:S01]  /*a8590*/  LOP3.LUT R13, R13, 0xffff, RZ, 0xc0, !PT ;  /* 0x0000ffff0d0d7812 */ /* 0x000fe200078ec0ff */
[----:B0-----:R-:W-:Y:S01]  /*a85a0*/  VIADD R19, R19, UR10 ;  /* 0x0000000a13137c36 */ /* 0x001fe20008000000 */
[----:B------:R-:W0:Y:S02]  /*a85b0*/  LDCU UR10, c[0x0][0x3b8] ;  /* 0x00007700ff0a77ac */ /* 0x000e240008000800 */
[----:B------:R-:W-:Y:S02]  /*a85c0*/  PRMT R39, R13, 0x3340, R1 ;  /* 0x000033400d277816 */ /* 0x000fe40000000001 */
[----:B--2---:R-:W-:Y:S02]  /*a85d0*/  SHF.R.U32.HI R14, RZ, 0x8, R16 ;  /* 0x00000008ff0e7819 */ /* 0x004fe40000011610 */
[----:B------:R-:W2:Y:S01]  /*a85e0*/  LDL.LU R16, [R1+0x8b4] ;  /* 0x0008b40001107983 */ /* 0x000ea20000300800 */
[----:B------:R-:W-:Y:S02]  /*a85f0*/  SHF.R.U32.HI R12, RZ, 0x8, R45 ;  /* 0x00000008ff0c7819 */ /* 0x000fe4000001162d */
[----:B------:R-:W-:-:S02]  /*a8600*/  SHF.R.U32.HI R13, RZ, 0x8, R40 ;  /* 0x00000008ff0d7819 */ /* 0x000fc40000011628 */
[----:B------:R-:W2:Y:S01]  /*a8610*/  LDL.LU R40, [R1+0x8e0] ;  /* 0x0008e00001287983 */ /* 0x000ea20000300800 */
[----:B------:R-:W-:-:S03]  /*a8620*/  LOP3.LUT R12, R12, 0xffff, RZ, 0xc0, !PT ;  /* 0x0000ffff0c0c7812 */ /* 0x000fc600078ec0ff */
[----:B------:R0:W-:Y:S01]  /*a8630*/  STL [R1+0x1488], R19 ;  /* 0x0014881301007387 */ /* 0x0001e20000100800 */
[----:B------:R-:W-:-:S04]  /*a8640*/  LOP3.LUT R14, R14, 0xffff, RZ, 0xc0, !PT ;  /* 0x0000ffff0e0e7812 */ /* 0x000fc800078ec0ff */
[----:B------:R-:W-:Y:S01]  /*a8650*/  PRMT R12, R12, 0x3340, R14 ;  /* 0x000033400c0c7816 */ /* 0x000fe2000000000e */
[----:B0-----:R-:W-:Y:S01]  /*a8660*/  VIADD R19, R19, UR27 ;  /* 0x0000001b13137c36 */ /* 0x001fe20008000000 */
[----:B------:R-:W-:Y:S01]  /*a8670*/  LOP3.LUT R13, R13, 0xffff, RZ, 0xc0, !PT ;  /* 0x0000ffff0d0d7812 */ /* 0x000fe200078ec0ff */
[----:B------:R-:W0:Y:S03]  /*a8680*/  LDCU UR27, c[0x0][0x3b8] ;  /* 0x00007700ff1b77ac */ /* 0x000e260008000800 */
[----:B------:R1:W-:Y:S01]  /*a8690*/  STL [R1+0x148c], R19 ;  /* 0x00148c1301007387 */ /* 0x0003e20000100800 */
[----:B------:R-:W-:-:S03]  /*a86a0*/  PRMT R38, R13, 0x3340, R1 ;  /* 0x000033400d267816 */ /* 0x000fc60000000001 */
[----:B------:R0:W-:Y:S01]  /*a86b0*/  STL [R1+0x78], R12 ;  /* 0x0000780c01007387 */ /* 0x0001e20000100800 */
[----:B-1----:R-:W-:Y:S01]  /*a86c0*/  VIADD R19, R19, UR26 ;  /* 0x0000001a13137c36 */ /* 0x002fe20008000000 */
[----:B------:R-:W-:Y:S01]  /*a86d0*/  @P3 LOP3.LUT R36, R36, 0x10000000, RZ, 0xfc, !PT ;  /* 0x1000000024243812 */ /* 0x000fe200078efcff */
[----:B------:R-:W1:Y:S03]  /*a86e0*/  LDCU UR26, c[0x0][0x3b8] ;  /* 0x00007700ff1a77ac */ /* 0x000e660008000800 */
[----:B------:R0:W-:Y:S04]  /*a86f0*/  STL [R1+0x1508], R19 ;  /* 0x0015081301007387 */ /* 0x0001e80000100800 */
[----:B------:R-:W2:Y:S04]  /*a8700*/  LDL.LU R20, [R1+0x8d0] ;  /* 0x0008d00001147983 */ /* 0x000ea80000300800 */
[----:B------:R-:W2:Y:S01]  /*a8710*/  LDL.LU R45, [R1+0x8c0] ;  /* 0x0008c000012d7983 */ /* 0x000ea20000300800 */
[----:B---3--:R-:W-:-:S02]  /*a8720*/  SHF.R.U32.HI R14, RZ, 0x8, R15 ;  /* 0x00000008ff0e7819 */ /* 0x008fc4000001160f */
[----:B----4-:R-:W-:Y:S02]  /*a8730*/  SHF.R.U32.HI R15, RZ, 0x8, R43 ;  /* 0x00000008ff0f7819 */ /* 0x010fe4000001162b */
[----:B------:R-:W3:Y:S01]  /*a8740*/  LDL.LU R43, [R1+0x670] ;  /* 0x00067000012b7983 */ /* 0x000ee20000300800 */
[----:B------:R-:W-:-:S03]  /*a8750*/  SHF.R.U32.HI R13, RZ, 0x8, R18 ;  /* 0x00000008ff0d7819 */ /* 0x000fc60000011612 */
[----:B------:R-:W4:Y:S01]  /*a8760*/  LDL.LU R18, [R1+0x66c] ;  /* 0x00066c0001127983 */ /* 0x000f220000300800 */
[----:B0-----:R-:W-:Y:S02]  /*a8770*/  SHF.R.U32.HI R12, RZ, 0x8, R42 ;  /* 0x00000008ff0c7819 */ /* 0x001fe4000001162a */
[----:B------:R-:W-:Y:S02]  /*a8780*/  LOP3.LUT R15, R15, 0xffff, RZ, 0xc0, !PT ;  /* 0x0000ffff0f0f7812 */ /* 0x000fe400078ec0ff */
[----:B------:R-:W-:Y:S01]  /*a8790*/  LOP3.LUT R12, R12, 0xffff, RZ, 0xc0, !PT ;  /* 0x0000ffff0c0c7812 */ /* 0x000fe200078ec0ff */
[----:B------:R-:W-:Y:S01]  /*a87a0*/  VIADD R19, R19, UR20 ;  /* 0x0000001413137c36 */ /* 0x000fe20008000000 */
        /* <DEDUP_REMOVED lines=8> */
[----:B------:R-:W3:Y:S01]  /*a8830*/  LDL.LU R61, [R1+0x8dc] ;  /* 0x0008dc00013d7983 */ /* 0x000ee20000300800 */
[----:B0-----:R-:W-:Y:S01]  /*a8840*/  VIADD R12, R19, UR28 ;  /* 0x0000001c130c7c36 */ /* 0x001fe20008000000 */
[----:B--2---:R-:W-:-:S04]  /*a8850*/  SHF.R.U32.HI R41, RZ, 0x8, R16 ;  /* 0x00000008ff297819 */ /* 0x004fc80000011610 */
[----:B------:R0:W-:Y:S01]  /*a8860*/  STL [R1+0x151c], R12 ;  /* 0x00151c0c01007387 */ /* 0x0001e20000100800 */
[----:B------:R-:W-:Y:S01]  /*a8870*/  LOP3.LUT R36, R36, 0xf7ffffff, RZ, 0xc0, !PT ;  /* 0xf7ffffff24247812 */ /* 0x000fe200078ec0ff */
[----:B------:R-:W2:Y:S02]  /*a8880*/  LDCU UR28, c[0x0][0x3b8] ;  /* 0x00007700ff1c77ac */ /* 0x000ea40008000800 */
[----:B------:R-:W2:Y:S04]  /*a8890*/  LDL.LU R42, [R1+0x8cc] ;  /* 0x0008cc00012a7983 */ /* 0x000ea80000300800 */
[----:B------:R-:W2:Y:S01]  /*a88a0*/  LDL.LU R16, [R1+0x8c8] ;  /* 0x0008c80001107983 */ /* 0x000ea20000300800 */
[----:B0-----:R-:W-:Y:S01]  /*a88b0*/  VIADD R12, R12, UR12 ;  /* 0x0000000c0c0c7c36 */ /* 0x001fe20008000000 */
[----:B------:R-:W-:-:S04]  /*a88c0*/  SHF.R.U32.HI R15, RZ, 0x8, R45 ;  /* 0x00000008ff0f7819 */ /* 0x000fc8000001162d */
[----:B------:R0:W-:Y:S01]  /*a88d0*/  STL [R1+0x1560], R12 ;  /* 0x0015600c01007387 */ /* 0x0001e20000100800 */
[----:B----4-:R-:W-:Y:S01]  /*a88e0*/  SHF.R.U32.HI R13, RZ, 0x8, R18 ;  /* 0x00000008ff0d7819 */ /* 0x010fe20000011612 */
[----:B0-----:R-:W-:Y:S01]  /*a88f0*/  VIADD R12, R12, UR57 ;  /* 0x000000390c0c7c36 */ /* 0x001fe20008000000 */
[----:B------:R-:W-:Y:S01]  /*a8900*/  SHF.R.U32.HI R14, RZ, 0x8, R20 ;  /* 0x00000008ff0e7819 */ /* 0x000fe20000011614 */
[----:B------:R-:W0:Y:S02]  /*a8910*/  LDCU UR12, c[0x0][0x3b8] ;  /* 0x00007700ff0c77ac */ /* 0x000e240008000800 */
[----:B------:R-:W-:Y:S01]  /*a8920*/  VIADD R19, R12, UR7 ;  /* 0x000000070c137c36 */ /* 0x000fe20008000000 */
[----:B------:R3:W-:Y:S01]  /*a8930*/  STL [R1+0x1564], R12 ;  /* 0x0015640c01007387 */ /* 0x0007e20000100800 */
[----:B------:R-:W-:Y:S01]  /*a8940*/  LOP3.LUT R14, R14, 0xffff, RZ, 0xc0, !PT ;  /* 0x0000ffff0e0e7812 */ /* 0x000fe200078ec0ff */
[----:B------:R-:W4:Y:S02]  /*a8950*/  LDCU UR7, c[0x0][0x3b8] ;  /* 0x00007700ff0777ac */ /* 0x000f240008000800 */
[----:B------:R0:W-:Y:S04]  /*a8960*/  STL [R1+0x1600], R19 ;  /* 0x0016001301007387 */ /* 0x0001e80000100800 */
[----:B------:R-:W4:Y:S01]  /*a8970*/  LDL.LU R45, [R1+0x8d4] ;  /* 0x0008d400012d7983 */ /* 0x000f220000300800 */
[----:B---3--:R-:W-:-:S03]  /*a8980*/  SHF.R.U32.HI R12, RZ, 0x8, R43 ;  /* 0x00000008ff0c7819 */ /* 0x008fc6000001162b */
[----:B------:R-:W3:Y:S04]  /*a8990*/  LDL.LU R43, [R1+0x8ec] ;  /* 0x0008ec00012b7983 */ /* 0x000ee80000300800 */
[----:B------:R-:W3:Y:S01]  /*a89a0*/  LDL.LU R18, [R1+0x8c4] ;  /* 0x0008c40001127983 */ /* 0x000ee20000300800 */
[----:B------:R-:W-:Y:S01]  /*a89b0*/  LOP3.LUT R15, R15, 0xffff, RZ, 0xc0, !PT ;  /* 0x0000ffff0f0f7812 */ /* 0x000fe200078ec0ff */
[----:B0-----:R-:W-:Y:S01]  /*a89c0*/  VIADD R19, R19, UR56 ;  /* 0x0000003813137c36 */ /* 0x001fe20008000000 */
[----:B------:R-:W-:Y:S01]  /*a89d0*/  LOP3.LUT R12, R12, 0xffff, RZ, 0xc0, !PT ;  /* 0x0000ffff0c0c7812 */ /* 0x000fe200078ec0ff */
[----:B------:R-:W0:Y:S01]  /*a89e0*/  LDCU.64 UR56, c[0x0][0x398] ;  /* 0x00007300ff3877ac */ /* 0x000e220008000a00 */
[----:B------:R-:W-:Y:S02]  /*a89f0*/  PRMT R14, R14, 0x3340, R15 ;  /* 0x000033400e0e7816 */ /* 0x000fe4000000000f */
[----:B------:R-:W-:Y:S01]  /*a8a00*/  LOP3.LUT R13, R13, 0xffff, RZ, 0xc0, !PT ;  /* 0x0000ffff0d0d7812 */ /* 0x000fe200078ec0ff */
[----:B------:R-:W-:Y:S03]  /*a8a10*/  STL [R1+0x1604], R19 ;  /* 0x0016041301007387 */ /* 0x000fe60000100800 */
[----:B------:R-:W-:Y:S01]  /*a8a20*/  PRMT R12, R12, 0x3340, R13 ;  /* 0x000033400c0c7816 */ /* 0x000fe2000000000d */
[----:B------:R0:W-:Y:S04]  /*a8a30*/  STL [R1+0x88], R14 ;  /* 0x0000880e01007387 */ /* 0x0001e80000100800 */
[----:B------:R1:W-:Y:S01]  /*a8a40*/  STL [R1+0x14], R12 ;  /* 0x0000140c01007387 */ /* 0x0003e20000100800 */
[----:B0-----:R-:W-:Y:S01]  /*a8a50*/  VIADD R14, R19, UR53 ;  /* 0x00000035130e7c36 */ /* 0x001fe20008000000 */
[----:B------:R-:W-:Y:S01]  /*a8a60*/  @P2 LOP3.LUT R36, R36, 0x8000000, RZ, 0xfc, !PT ;  /* 0x0800000024242812 */ /* 0x000fe200078efcff */
[----:B------:R-:W0:Y:S01]  /*a8a70*/  LDCU UR53, c[0x0][0x3b8] ;  /* 0x00007700ff3577ac */ /* 0x000e220008000800 */
[----:B-1----:R-:W-:-:S02]  /*a8a80*/  SHF.R.U32.HI R12, RZ, 0x8, R61 ;  /* 0x00000008ff0c7819 */ /* 0x002fc4000001163d */
[----:B------:R1:W-:Y:S04]  /*a8a90*/  STL [R1+0x16a0], R14 ;  /* 0x0016a00e01007387 */ /* 0x0003e80000100800 */
[----:B------:R-:W4:Y:S04]  /*a8aa0*/  LDL.LU R19, [R1+0x8f0] ;  /* 0x0008f00001137983 */ /* 0x000f280000300800 */
[----:B------:R-:W4:Y:S01]  /*a8ab0*/  LDL.LU R61, [R1+0x8e8] ;  /* 0x0008e800013d7983 */ /* 0x000f220000300800 */
[----:B-1----:R-:W-:Y:S01]  /*a8ac0*/  VIADD R14, R14, UR52 ;  /* 0x000000340e0e7c36 */ /* 0x002fe20008000000 */
[----:B------:R-:W-:Y:S01]  /*a8ad0*/  LOP3.LUT R12, R12, 0xffff, RZ, 0xc0, !PT ;  /* 0x0000ffff0c0c7812 */ /* 0x000fe200078ec0ff */
[----:B------:R-:W1:Y:S01]  /*a8ae0*/  LDCU UR52, c[0x0][0x3b8] ;  /* 0x00007700ff3477ac */ /* 0x000e620008000800 */
[----:B--2---:R-:W-:-:S02]  /*a8af0*/  SHF.R.U32.HI R13, RZ, 0x8, R16 ;  /* 0x00000008ff0d7819 */ /* 0x004fc40000011610 */
[----:B------:R-:W2:Y:S02]  /*a8b00*/  LDL.LU R16, [R1+0x8e4] ;  /* 0x0008e40001107983 */ /* 0x000ea40000300800 */
[----:B------:R-:W-:Y:S02]  /*a8b10*/  LOP3.LUT R13, R13, 0xffff, RZ, 0xc0, !PT ;  /* 0x0000ffff0d0d7812 */ /* 0x000fe400078ec0ff */
[----:B------:R0:W-:Y:S02]  /*a8b20*/  STL [R1+0x16a4], R14 ;  /* 0x0016a40e01007387 */ /* 0x0001e40000100800 */
[----:B------:R-:W-:Y:S01]  /*a8b30*/  PRMT R12, R12, 0x3340, R13 ;  /* 0x000033400c0c7816 */ /* 0x000fe2000000000d */
[----:B0-----:R-:W-:-:S05]  /*a8b40*/  VIADD R14, R14, UR54 ;  /* 0x000000360e0e7c36 */ /* 0x001fca0008000000 */
[----:B------:R0:W-:Y:S04]  /*a8b50*/  STL [R1+0x1708], R14 ;  /* 0x0017080e01007387 */ /* 0x0001e80000100800 */
[----:B------:R-:W-:Y:S01]  /*a8b60*/  STL [R1+0x18], R12 ;  /* 0x0000180c01007387 */ /* 0x000fe20000100800 */
[----:B0-----:R-:W-:Y:S01]  /*a8b70*/  VIADD R14, R14, UR30 ;  /* 0x0000001e0e0e7c36 */ /* 0x001fe20008000000 */
[----:B------:R-:W-:Y:S01]  /*a8b80*/  LOP3.LUT R36, R36, 0xfbffffff, RZ, 0xc0, !PT ;  /* 0xfbffffff24247812 */ /* 0x000fe200078ec0ff */
[----:B------:R-:W0:Y:S03]  /*a8b90*/  LDCU UR30, c[0x0][0x3b8] ;  /* 0x00007700ff1e77ac */ /* 0x000e260008000800 */
[----:B------:R0:W-:Y:S01]  /*a8ba0*/  STL [R1+0x1740], R14 ;  /* 0x0017400e01007387 */ /* 0x0001e20000100800 */
[----:B---3--:R-:W-:-:S03]  /*a8bb0*/  SHF.R.U32.HI R13, RZ, 0x8, R18 ;  /* 0x00000008ff0d7819 */ /* 0x008fc60000011612 */
[----:B------:R-:W3:Y:S01]  /*a8bc0*/  LDL.LU R18, [R1+0x8f4] ;  /* 0x0008f40001127983 */ /* 0x000ee20000300800 */
[----:B0-----:R-:W-:Y:S01]  /*a8bd0*/  VIADD R14, R14, UR4 ;  /* 0x000000040e0e7c36 */ /* 0x001fe20008000000 */
[----:B----4-:R-:W-:Y:S01]  /*a8be0*/  SHF.R.U32.HI R12, RZ, 0x8, R45 ;  /* 0x00000008ff0c7819 */ /* 0x010fe2000001162d */
[----:B------:R-:W0:Y:S01]  /*a8bf0*/  LDCU UR4, c[0x0][0x3b8] ;  /* 0x00007700ff0477ac */ /* 0x000e220008000800 */
[----:B------:R-:W4:Y:S01]  /*a8c00*/  LDL.LU R22, [R1+0x678] ;  /* 0x0006780001167983 */ /* 0x000f220000300800 */
[----:B------:R-:W-:-:S03]  /*a8c10*/  LOP3.LUT R13, R13, 0xffff, RZ, 0xc0, !PT ;  /* 0x0000ffff0d0d7812 */ /* 0x000fc600078ec0ff */
[----:B------:R-:W4:Y:S01]  /*a8c20*/  LDL.LU R45, [R1+0x67c] ;  /* 0x00067c00012d7983 */ /* 0x000f220000300800 */
[----:B------:R-:W-:-:S03]  /*a8c30*/  LOP3.LUT R12, R12, 0xffff, RZ, 0xc0, !PT ;  /* 0x0000ffff0c0c7812 */ /* 0x000fc600078ec0ff */
[----:B------:R0:W-:Y:S01]  /*a8c40*/  STL [R1+0x1768], R14 ;  /* 0x0017680e01007387 */ /* 0x0001e20000100800 */
[----:B------:R-:W-:Y:S01]  /*a8c50*/  PRMT R12, R12, 0x3340, R13 ;  /* 0x000033400c0c7816 */ /* 0x000fe2000000000d */
[----:B0-----:R-:W-:Y:S01]  /*a8c60*/  VIADD R14, R14, UR22 ;  /* 0x000000160e0e7c36 */ /* 0x001fe20008000000 */
[----:B------:R-:W-:-:S04]  /*a8c70*/  SHF.R.U32.HI R44, RZ, 0x8, R61 ;  /* 0x00000008ff2c7819 */ /* 0x000fc8000001163d */
[----:B------:R0:W-:Y:S01]  /*a8c80*/  STL [R1+0x17a0], R14 ;  /* 0x0017a00e01007387 */ /* 0x0001e20000100800 */
[----:B------:R-:W-:Y:S01]  /*a8c90*/  @P1 LOP3.LUT R36, R36, 0x4000000, RZ, 0xfc, !PT ;  /* 0x0400000024241812 */ /* 0x000fe200078efcff */
[----:B------:R-:W1:Y:S02]  /*a8ca0*/  LDCU UR22, c[0x0][0x3b8] ;  /* 0x00007700ff1677ac */ /* 0x000e640008000800 */
[----:B------:R1:W-:Y:S01]  /*a8cb0*/  STL [R1+0x1c], R12 ;  /* 0x00001c0c01007387 */ /* 0x0003e20000100800 */
[----:B0-----:R-:W-:Y:S01]  /*a8cc0*/  VIADD R14, R14, UR55 ;  /* 0x000000370e0e7c36 */ /* 0x001fe20008000000 */
[----:B--2---:R-:W-:-:S04]  /*a8cd0*/  SHF.R.U32.HI R13, RZ, 0x8, R16 ;  /* 0x00000008ff0d7819 */ /* 0x004fc80000011610 */
[----:B------:R0:W-:Y:S01]  /*a8ce0*/  STL [R1+0x17c0], R14 ;  /* 0x0017c00e01007387 */ /* 0x0001e20000100800 */
[----:B-1----:R-:W-:Y:S01]  /*a8cf0*/  SHF.R.U32.HI R12, RZ, 0x8, R19 ;  /* 0x00000008ff0c7819 */ /* 0x002fe20000011613 */
[----:B------:R-:W1:Y:S02]  /*a8d00*/  LDCU.64 UR54, c[0x0][0x398] ;  /* 0x00007300ff3677ac */ /* 0x000e640008000a00 */
[----:B------:R-:W2:Y:S01]  /*a8d10*/  LDL.LU R21, [R1+0x910] ;  /* 0x0009100001157983 */ /* 0x000ea20000300800 */
[----:B------:R-:W-:-:S03]  /*a8d20*/  LOP3.LUT R12, R12, 0xffff, RZ, 0xc0, !PT ;  /* 0x0000ffff0c0c7812 */ /* 0x000fc600078ec0ff */
[----:B------:R-:W2:Y:S01]  /*a8d30*/  LDL.LU R20, [R1+0x8f8] ;  /* 0x0008f80001147983 */ /* 0x000ea20000300800 */
[----:B0-----:R-:W-:Y:S01]  /*a8d40*/  VIADD R14, R14, UR17 ;  /* 0x000000110e0e7c36 */ /* 0x001fe20008000000 */
[----:B------:R-:W-:Y:S02]  /*a8d50*/  LOP3.LUT R13, R13, 0xffff, RZ, 0xc0, !PT ;  /* 0x0000ffff0d0d7812 */ /* 0x000fe400078ec0ff */
[----:B------:R-:W2:Y:S01]  /*a8d60*/  LDL.LU R61, [R1+0x90c] ;  /* 0x00090c00013d7983 */ /* 0x000ea20000300800 */
[----:B------:R-:W-:Y:S01]  /*a8d70*/  LOP3.LUT R36, R36, 0xfdffffff, RZ, 0xc0, !PT ;  /* 0xfdffffff24247812 */ /* 0x000fe200078ec0ff */
[----:B------:R-:W0:Y:S02]  /*a8d80*/  LDCU UR17, c[0x0][0x3b8] ;  /* 0x00007700ff1177ac */ /* 0x000e240008000800 */
[----:B------:R1:W-:Y:S01]  /*a8d90*/  STL [R1+0x17c4], R14 ;  /* 0x0017c40e01007387 */ /* 0x0003e20000100800 */
[----:B------:R-:W-:Y:S01]  /*a8da0*/  PRMT R12, R12, 0x3340, R13 ;  /* 0x000033400c0c7816 */ /* 0x000fe2000000000d */
[----:B-1----:R-:W-:-:S05]  /*a8db0*/  VIADD R14, R14, UR50 ;  /* 0x000000320e0e7c36 */ /* 0x002fca0008000000 */
[----:B------:R-:W-:Y:S04]  /*a8dc0*/  STL [R1+0x1828], R14 ;  /* 0x0018280e01007387 */ /* 0x000fe80000100800 */
[----:B------:R3:W-:Y:S04]  /*a8dd0*/  STL [R1+0x80], R12 ;  /* 0x0000800c01007387 */ /* 0x0007e80000100800 */
[----:B------:R-:W2:Y:S04]  /*a8de0*/  LDL.LU R19, [R1+0x904] ;  /* 0x0009040001137983 */ /* 0x000ea80000300800 */
[----:B------:R-:W2:Y:S01]  /*a8df0*/  LDL.LU R16, [R1+0x68c] ;  /* 0x00068c0001107983 */ /* 0x000ea20000300800 */
[----:B------:R-:W-:Y:S01]  /*a8e00*/  VIADD R15, R14, UR49 ;  /* 0x000000310e0f7c36 */ /* 0x000fe20008000000 */
[----:B------:R-:W-:Y:S01]  /*a8e10*/  @P0 LOP3.LUT R36, R36, 0x2000000, RZ, 0xfc, !PT ;  /* 0x0200000024240812 */ /* 0x000fe200078efcff */
[----:B------:R-:W1:Y:S03]  /*a8e20*/  LDCU UR49, c[0x0][0x3b8] ;  /* 0x00007700ff3177ac */ /* 0x000e660008000800 */
[----:B------:R0:W-:Y:S01]  /*a8e30*/  STL [R1+0x1850], R15 ;  /* 0x0018500f01007387 */ /* 0x0001e20000100800 */
[----:B---3--:R-:W-:-:S03]  /*a8e40*/  SHF.R.U32.HI R12, RZ, 0x8, R18 ;  /* 0x00000008ff0c7819 */ /* 0x008fc60000011612 */
[----:B------:R-:W3:Y:S01]  /*a8e50*/  LDL.LU R18, [R1+0x908] ;  /* 0x0009080001127983 */ /* 0x000ee20000300800 */
[----:B0-----:R-:W-:Y:S01]  /*a8e60*/  VIADD R15, R15, UR43 ;  /* 0x0000002b0f0f7c36 */ /* 0x001fe20008000000 */
[----:B----4-:R-:W-:Y:S01]  /*a8e70*/  SHF.R.U32.HI R14, RZ, 0x8, R22 ;  /* 0x00000008ff0e7819 */ /* 0x010fe20000011616 */
[----:B------:R-:W0:Y:S01]  /*a8e80*/  LDCU UR43, c[0x0][0x3b8] ;  /* 0x00007700ff2b77ac */ /* 0x000e220008000800 */
[----:B------:R-:W-:Y:S02]  /*a8e90*/  LOP3.LUT R12, R12, 0xffff, RZ, 0xc0, !PT ;  /* 0x0000ffff0c0c7812 */ /* 0x000fe400078ec0ff */
[----:B------:R4:W-:Y:S01]  /*a8ea0*/  STL [R1+0x1854], R15 ;  /* 0x0018540f01007387 */ /* 0x0009e20000100800 */
[----:B------:R-:W-:-:S04]  /*a8eb0*/  LOP3.LUT R14, R14, 0xffff, RZ, 0xc0, !PT ;  /* 0x0000ffff0e0e7812 */ /* 0x000fc800078ec0ff */
[----:B------:R-:W-:Y:S01]  /*a8ec0*/  PRMT R12, R12, 0x3340, R14 ;  /* 0x000033400c0c7816 */ /* 0x000fe2000000000e */
[----:B----4-:R-:W-:Y:S01]  /*a8ed0*/  VIADD R15, R15, UR45 ;  /* 0x0000002d0f0f7c36 */ /* 0x010fe20008000000 */
[----:B------:R-:W-:Y:S01]  /*a8ee0*/  SHF.R.U32.HI R13, RZ, 0x8, R45 ;  /* 0x00000008ff0d7819 */ /* 0x000fe2000001162d */
[----:B------:R-:W4:Y:S03]  /*a8ef0*/  LDCU UR45, c[0x0][0x3b8] ;  /* 0x00007700ff2d77ac */ /* 0x000f260008000800 */
[----:B------:R0:W-:Y:S04]  /*a8f00*/  STL [R1+0x18b8], R15 ;  /* 0x0018b80f01007387 */ /* 0x0001e80000100800 */
[----:B------:R-:W-:Y:S01]  /*a8f10*/  STL [R1+0x6c], R12 ;  /* 0x00006c0c01007387 */ /* 0x000fe20000100800 */
[----:B0-----:R-:W-:Y:S01]  /*a8f20*/  VIADD R15, R15, UR47 ;  /* 0x0000002f0f0f7c36 */ /* 0x001fe20008000000 */
[----:B------:R-:W-:Y:S01]  /*a8f30*/  LOP3.LUT R13, R13, 0xffff, RZ, 0xc0, !PT ;  /* 0x0000ffff0d0d7812 */ /* 0x000fe200078ec0ff */
[----:B------:R-:W0:Y:S03]  /*a8f40*/  LDCU UR47, c[0x0][0x3b8] ;  /* 0x00007700ff2f77ac */ /* 0x000e260008000800 */
[----:B------:R1:W-:Y:S01]  /*a8f50*/  STL [R1+0x18d8], R15 ;  /* 0x0018d80f01007387 */ /* 0x0003e20000100800 */
[----:B------:R-:W-:Y:S01]  /*a8f60*/  PRMT R45, R13, 0x3340, R1 ;  /* 0x000033400d2d7816 */ /* 0x000fe20000000001 */
[----:B-1----:R-:W-:-:S05]  /*a8f70*/  VIADD R15, R15, UR25 ;  /* 0x000000190f0f7c36 */ /* 0x002fca0008000000 */
[----:B------:R1:W-:Y:S02]  /*a8f80*/  STL [R1+0x1910], R15 ;  /* 0x0019100f01007387 */ /* 0x0003e40000100800 */
[----:B-1----:R-:W-:Y:S01]  /*a8f90*/  VIADD R15, R15, UR24 ;  /* 0x000000180f0f7c36 */ /* 0x002fe20008000000 */
[----:B------:R-:W1:Y:S04]  /*a8fa0*/  LDCU.64 UR24, c[0x0][0x398] ;  /* 0x00007300ff1877ac */ /* 0x000e680008000a00 */
[----:B------:R0:W-:Y:S02]  /*a8fb0*/  STL [R1+0x1914], R15 ;  /* 0x0019140f01007387 */ /* 0x0001e40000100800 */
[----:B0-----:R-:W-:Y:S01]  /*a8fc0*/  VIADD R15, R15, UR11 ;  /* 0x0000000b0f0f7c36 */ /* 0x001fe20008000000 */
[----:B------:R-:W-:-:S02]  /*a8fd0*/  LOP3.LUT R36, R36, 0xfeffffff, RZ, 0xc0, !PT ;  /* 0xfeffffff24247812 */ /* 0x000fc400078ec0ff */
[----:B--2---:R-:W-:Y:S02]  /*a8fe0*/  SHF.R.U32.HI R12, RZ, 0x8, R21 ;  /* 0x00000008ff0c7819 */ /* 0x004fe40000011615 */
[----:B------:R-:W-:Y:S02]  /*a8ff0*/  SHF.R.U32.HI R14, RZ, 0x8, R20 ;  /* 0x00000008ff0e7819 */ /* 0x000fe40000011614 */
[----:B------:R-:W-:Y:S02]  /*a9000*/  LOP3.LUT R12, R12, 0xffff, RZ, 0xc0, !PT ;  /* 0x0000ffff0c0c7812 */ /* 0x000fe400078ec0ff */
[----:B------:R-:W-:Y:S02]  /*a9010*/  LOP3.LUT R14, R14, 0xffff, RZ, 0xc0, !PT ;  /* 0x0000ffff0e0e7812 */ /* 0x000fe400078ec0ff */
[----:B------:R-:W-:Y:S02]  /*a9020*/  SHF.R.U32.HI R13, RZ, 0x8, R61 ;  /* 0x00000008ff0d7819 */ /* 0x000fe4000001163d */
[----:B------:R-:W-:-:S02]  /*a9030*/  PRMT R12, R12, 0x3340, R14 ;  /* 0x000033400c0c7816 */ /* 0x000fc4000000000e */
[----:B------:R-:W-:-:S03]  /*a9040*/  LOP3.LUT R13, R13, 0xffff, RZ, 0xc0, !PT ;  /* 0x0000ffff0d0d7812 */ /* 0x000fc600078ec0ff */
[----:B------:R-:W-:Y:S01]  /*a9050*/  STL [R1+0x64], R12 ;  /* 0x0000640c01007387 */ /* 0x000fe20000100800 */
[----:B------:R-:W-:-:S03]  /*a9060*/  PRMT R61, R13, 0x3340, R1 ;  /* 0x000033400d3d7816 */ /* 0x000fc60000000001 */
[----:B------:R0:W-:Y:S02]  /*a9070*/  STL [R1+0x19a4], R15 ;  /* 0x0019a40f01007387 */ /* 0x0001e40000100800 */
[----:B0-----:R-:W-:Y:S01]  /*a9080*/  VIADD R15, R15, UR10 ;  /* 0x0000000a0f0f7c36 */ /* 0x001fe20008000000 */
[----:B------:R-:W0:Y:S01]  /*a9090*/  LDCU.64 UR10, c[0x0][0x398] ;  /* 0x00007300ff0a77ac */ /* 0x000e220008000a00 */
[----:B------:R-:W-:Y:S02]  /*a90a0*/  SHF.R.U32.HI R13, RZ, 0x8, R19 ;  /* 0x00000008ff0d7819 */ /* 0x000fe40000011613 */
[----:B------:R-:W-:Y:S02]  /*a90b0*/  SHF.R.U32.HI R14, RZ, 0x8, R16 ;  /* 0x00000008ff0e7819 */ /* 0x000fe40000011610 */
[----:B------:R-:W-:Y:S02]  /*a90c0*/  LOP3.LUT R13, R13, 0xffff, RZ, 0xc0, !PT ;  /* 0x0000ffff0d0d7812 */ /* 0x000fe400078ec0ff */
[----:B------:R-:W-:Y:S01]  /*a90d0*/  LOP3.LUT R14, R14, 0xffff, RZ, 0xc0, !PT ;  /* 0x0000ffff0e0e7812 */ /* 0x000fe200078ec0ff */
[----:B------:R2:W-:Y:S03]  /*a90e0*/  STL [R1+0x19ac], R15 ;  /* 0x0019ac0f01007387 */ /* 0x0005e60000100800 */
[----:B------:R-:W-:Y:S01]  /*a90f0*/  PRMT R13, R13, 0x3340, R14 ;  /* 0x000033400d0d7816 */ /* 0x000fe2000000000e */
[----:B--2---:R-:W-:Y:S01]  /*a9100*/  VIADD R15, R15, UR51 ;  /* 0x000000330f0f7c36 */ /* 0x004fe20008000000 */
[----:B------:R-:W2:Y:S04]  /*a9110*/  LDCU.64 UR50, c[0x0][0x398] ;  /* 0x00007300ff3277ac */ /* 0x000ea80008000a00 */
[----:B------:R-:W-:Y:S04]  /*a9120*/  STL [R1+0x1998], R15 ;  /* 0x0019980f01007387 */ /* 0x000fe80000100800 */
[----:B------:R0:W-:Y:S02]  /*a9130*/  STL [R1+0x54], R13 ;  /* 0x0000540d01007387 */ /* 0x0001e40000100800 */
[----:B0-----:R-:W-:-:S05]  /*a9140*/  VIADD R13, R51, 0x63 ;  /* 0x00000063330d7836 */ /* 0x001fca0000000000 */
[----:B------:R-:W-:-:S04]  /*a9150*/  ISETP.GE.AND P0, PT, R13, UR21, PT ;  /* 0x000000150d007c0c */ /* 0x000fc8000bf06270 */
[----:B------:R-:W-:Y:S01]  /*a9160*/  ISETP.LT.AND P3, PT, R56, UR62, !P0 ;  /* 0x0000003e38007c0c */ /* 0x000fe2000c761270 */
[----:B------:R-:W0:Y:S01]  /*a9170*/  LDCU UR62, c[0x0][0x398] ;  /* 0x00007300ff3e77ac */ /* 0x000e220008000800 */
[----:B------:R-:W-:Y:S02]  /*a9180*/  ISETP.LT.AND P2, PT, R53, UR72, !P0 ;  /* 0x0000004835007c0c */ /* 0x000fe4000c741270 */
[----:B------:R-:W-:Y:S01]  /*a9190*/  ISETP.LT.AND P1, PT, R54, UR76, !P0 ;  /* 0x0000004c36007c0c */ /* 0x000fe2000c721270 */
[----:B------:R-:W0:Y:S08]  /*a91a0*/  LDCU UR72, c[0x0][0x398] ;  /* 0x00007300ff4877ac */ /* 0x000e300008000800 */
[----:B------:R-:W-:Y:S01]  /*a91b0*/  @P3 LOP3.LUT R36, R36, 0x1000000, RZ, 0xfc, !PT ;  /* 0x0100000024243812 */ /* 0x000fe200078efcff */
[----:B------:R-:W-:Y:S01]  /*a91c0*/  VIADD R16, R51, 0x62 ;  /* 0x0000006233107836 */ /* 0x000fe20000000000 */
[----:B------:R-:W0:Y:S02]  /*a91d0*/  LDCU UR76, c[0x0][0x398] ;  /* 0x00007300ff4c77ac */ /* 0x000e240008000800 */
[----:B------:R-:W-:-:S04]  /*a91e0*/  LOP3.LUT R36, R36, 0xff7fffff, RZ, 0xc0, !PT ;  /* 0xff7fffff24247812 */ /* 0x000fc800078ec0ff */
[----:B------:R-:W-:Y:S02]  /*a91f0*/  @P2 LOP3.LUT R36, R36, 0x800000, RZ, 0xfc, !PT ;  /* 0x0080000024242812 */ /* 0x000fe400078efcff */
[----:B-1----:R-:W-:Y:S01]  /*a9200*/  ISETP.LT.AND P0, PT, R55, UR24, !P0 ;  /* 0x0000001837007c0c */ /* 0x002fe2000c701270 */
[----:B------:R-:W-:Y:S01]  /*a9210*/  VIADD R14, R15, UR26 ;  /* 0x0000001a0f0e7c36 */ /* 0x000fe20008000000 */
[----:B------:R-:W-:Y:S02]  /*a9220*/  LOP3.LUT R36, R36, 0xffbfffff, RZ, 0xc0, !PT ;  /* 0xffbfffff24247812 */ /* 0x000fe400078ec0ff */
[----:B---3--:R-:W-:Y:S01]  /*a9230*/  SHF.R.U32.HI R12, RZ, 0x8, R18 ;  /* 0x00000008ff0c7819 */ /* 0x008fe20000011612 */
[C---:B------:R-:W-:Y:S01]  /*a9240*/  VIADD R21, R51.reuse, 0x61 ;  /* 0x0000006133157836 */ /* 0x040fe20000000000 */
[----:B------:R-:W-:Y:S01]  /*a9250*/  @P1 LOP3.LUT R36, R36, 0x400000, RZ, 0xfc, !PT ;  /* 0x0040000024241812 */ /* 0x000fe200078efcff */
[C---:B------:R-:W-:Y:S01]  /*a9260*/  VIADD R13, R51.reuse, 0x60 ;  /* 0x00000060330d7836 */ /* 0x040fe20000000000 */
[----:B------:R-:W-:Y:S01]  /*a9270*/  LOP3.LUT R12, R12, 0xffff, RZ, 0xc0, !PT ;  /* 0x0000ffff0c0c7812 */ /* 0x000fe200078ec0ff */
[----:B------:R-:W-:Y:S01]  /*a9280*/  VIADD R20, R51, 0x5a ;  /* 0x0000005a33147836 */ /* 0x000fe20000000000 */
[----:B------:R-:W-:Y:S01]  /*a9290*/  LOP3.LUT R36, R36, 0xffdfffff, RZ, 0xc0, !PT ;  /* 0xffdfffff24247812 */ /* 0x000fe200078ec0ff */
[----:B------:R-:W1:Y:S01]  /*a92a0*/  LDCU UR24, c[0x0][0x398] ;  /* 0x00007300ff1877ac */ /* 0x000e620008000800 */
[----:B------:R-:W-:-:S02]  /*a92b0*/  PRMT R12, R12, 0x3340, R1 ;  /* 0x000033400c0c7816 */ /* 0x000fc40000000001 */
[----:B------:R-:W-:Y:S02]  /*a92c0*/  @P0 LOP3.LUT R36, R36, 0x200000, RZ, 0xfc, !PT ;  /* 0x0020000024240812 */ /* 0x000fe400078efcff */
[----:B------:R-:W-:Y:S01]  /*a92d0*/  ISETP.GE.AND P0, PT, R16, UR13, PT ;  /* 0x0000000d10007c0c */ /* 0x000fe2000bf06270 */
[----:B------:R3:W-:Y:S04]  /*a92e0*/  STL [R1], R12 ;  /* 0x0000000c01007387 */ /* 0x0007e80000100800 */
[----:B------:R1:W-:Y:S01]  /*a92f0*/  STL [R1+0x1988], R14 ;  /* 0x0019880e01007387 */ /* 0x0003e20000100800 */
[----:B0-----:R-:W-:Y:S02]  /*a9300*/  ISETP.LT.AND P3, PT, R56, UR62, !P0 ;  /* 0x0000003e38007c0c */ /* 0x001fe4000c761270 */
[----:B------:R-:W-:Y:S01]  /*a9310*/  LOP3.LUT R36, R36, 0xffefffff, RZ, 0xc0, !PT ;  /* 0xffefffff24247812 */ /* 0x000fe200078ec0ff */
[----:B------:R-:W-:Y:S01]  /*a9320*/  VIADD R15, R51, 0x5e ;  /* 0x0000005e330f7836 */ /* 0x000fe20000000000 */
[----:B------:R-:W-:-:S02]  /*a9330*/  ISETP.LT.AND P2, PT, R53, UR72, !P0 ;  /* 0x0000004835007c0c */ /* 0x000fc4000c741270 */
[----:B------:R-:W-:Y:S01]  /*a9340*/  ISETP.LT.AND P1, PT, R54, UR76, !P0 ;  /* 0x0000004c36007c0c */ /* 0x000fe2000c721270 */
[----:B---3--:R-:W-:Y:S01]  /*a9350*/  VIADD R12, R51, 0xac ;  /* 0x000000ac330c7836 */ /* 0x008fe20000000000 */
[----:B------:R-:W0:Y:S01]  /*a9360*/  LDCU.64 UR62, c[0x0][0x398] ;  /* 0x00007300ff3e77ac */ /* 0x000e220008000a00 */
[----:B-1----:R-:W-:-:S04]  /*a9370*/  VIADD R14, R14, UR27 ;  /* 0x0000001b0e0e7c36 */ /* 0x002fc80008000000 */
[----:B------:R-:W-:Y:S01]  /*a9380*/  @P3 LOP3.LUT R36, R36, 0x100000, RZ, 0xfc, !PT ;  /* 0x0010000024243812 */ /* 0x000fe200078efcff */
[----:B------:R1:W-:Y:S01]  /*a9390*/  STL [R1+0x1990], R14 ;  /* 0x0019900e01007387 */ /* 0x0003e20000100800 */
[----:B------:R-:W-:Y:S01]  /*a93a0*/  ISETP.LT.AND P0, PT, R55, UR10, !P0 ;  /* 0x0000000a37007c0c */ /* 0x000fe2000c701270 */
[----:B------:R-:W-:Y:S01]  /*a93b0*/  VIADD R16, R51, 0x5d ;  /* 0x0000005d33107836 */ /* 0x000fe20000000000 */
[----:B------:R-:W3:Y:S01]  /*a93c0*/  LDCU UR72, c[0x0][0x398] ;  /* 0x00007300ff4877ac */ /* 0x000ee20008000800 */
[----:B------:R-:W0:Y:S01]  /*a93d0*/  LDCU UR76, c[0x0][0x398] ;  /* 0x00007300ff4c77ac */ /* 0x000e220008000800 */
[----:B-1----:R-:W-:Y:S01]  /*a93e0*/  VIADD R14, R14, UR29 ;  /* 0x0000001d0e0e7c36 */ /* 0x002fe20008000000 */
[----:B------:R-:W1:Y:S03]  /*a93f0*/  LDCU.64 UR26, c[0x0][0x398] ;  /* 0x00007300ff1a77ac */ /* 0x000e660008000a00 */
[----:B------:R-:W-:Y:S01]  /*a9400*/  VIADD R18, R14, UR28 ;  /* 0x0000001c0e127c36 */ /* 0x000fe20008000000 */
[----:B------:R-:W-:Y:S01]  /*a9410*/  STL [R1+0x198c], R14 ;  /* 0x00198c0e01007387 */ /* 0x000fe20000100800 */
[----:B------:R-:W-:Y:S01]  /*a9420*/  LOP3.LUT R36, R36, 0xfff7ffff, RZ, 0xc0, !PT ;  /* 0xfff7ffff24247812 */ /* 0x000fe200078ec0ff */
[----:B------:R-:W0:Y:S02]  /*a9430*/  LDCU.64 UR28, c[0x0][0x398] ;  /* 0x00007300ff1c77ac */ /* 0x000e240008000a00 */
[----:B------:R1:W-:Y:S01]  /*a9440*/  STL [R1+0x1994], R18 ;  /* 0x0019941201007387 */ /* 0x0003e20000100800 */
[----:B------:R-:W-:Y:S01]  /*a9450*/  @P2 LOP3.LUT R36, R36, 0x80000, RZ, 0xfc, !PT ;  /* 0x0008000024242812 */ /* 0x000fe200078efcff */
[----:B-1----:R-:W-:-:S03]  /*a9460*/  VIADD R18, R18, UR20 ;  /* 0x0000001412127c36 */ /* 0x002fc60008000000 */
[----:B------:R-:W-:Y:S01]  /*a9470*/  LOP3.LUT R36, R36, 0xfffbffff, RZ, 0xc0, !PT ;  /* 0xfffbffff24247812 */ /* 0x000fe200078ec0ff */
[----:B------:R-:W-:Y:S01]  /*a9480*/  VIADD R14, R51, 0x5f ;  /* 0x0000005f330e7836 */ /* 0x000fe20000000000 */
[----:B------:R-:W1:Y:S01]  /*a9490*/  LDCU.64 UR20, c[0x0][0x398] ;  /* 0x00007300ff1477ac */ /* 0x000e620008000a00 */
[----:B------:R-:W-:Y:S01]  /*a94a0*/  VIADD R19, R18, UR12 ;  /* 0x0000000c12137c36 */ /* 0x000fe20008000000 */
[----:B------:R-:W-:Y:S01]  /*a94b0*/  STL [R1+0x19a0], R18 ;  /* 0x0019a01201007387 */ /* 0x000fe20000100800 */
[----:B------:R-:W-:Y:S01]  /*a94c0*/  @P1 LOP3.LUT R36, R36, 0x40000, RZ, 0xfc, !PT ;  /* 0x0004000024241812 */ /* 0x000fe200078efcff */
[----:B------:R-:W0:Y:S01]  /*a94d0*/  LDCU.64 UR12, c[0x0][0x398] ;  /* 0x00007300ff0c77ac */ /* 0x000e220008000a00 */
[----:B------:R-:W-:Y:S01]  /*a94e0*/  VIADD R22, R19, UR53 ;  /* 0x0000003513167c36 */ /* 0x000fe20008000000 */
[----:B------:R-:W-:Y:S04]  /*a94f0*/  STL [R1+0x199c], R19 ;  /* 0x00199c1301007387 */ /* 0x000fe80000100800 */
[----:B------:R1:W-:Y:S01]  /*a9500*/  STL [R1+0x19a8], R22 ;  /* 0x0019a81601007387 */ /* 0x0003e20000100800 */
[----:B------:R-:W-:Y:S01]  /*a9510*/  LOP3.LUT R36, R36, 0xfffdffff, RZ, 0xc0, !PT ;  /* 0xfffdffff24247812 */ /* 0x000fe200078ec0ff */
[----:B-1----:R-:W-:-:S03]  /*a9520*/  VIADD R22, R22, UR52 ;  /* 0x0000003416167c36 */ /* 0x002fc60008000000 */
[----:B------:R-:W-:Y:S01]  /*a9530*/  @P0 LOP3.LUT R36, R36, 0x20000, RZ, 0xfc, !PT ;  /* 0x0002000024240812 */ /* 0x000fe200078efcff */
[----:B------:R-:W-:Y:S01]  /*a9540*/  VIADD R18, R51, 0x5c ;  /* 0x0000005c33127836 */ /* 0x000fe20000000000 */
[----:B------:R-:W1:Y:S01]  /*a9550*/  LDCU.64 UR52, c[0x0][0x398] ;  /* 0x00007300ff3477ac */ /* 0x000e620008000a00 */
[----:B------:R-:W-:Y:S01]  /*a9560*/  VIADD R23, R22, UR7 ;  /* 0x0000000716177c36 */ /* 0x000fe20008000000 */
[----:B------:R0:W-:Y:S01]  /*a9570*/  STL [R1+0x19b4], R22 ;  /* 0x0019b41601007387 */ /* 0x0001e20000100800 */
[----:B------:R-:W-:Y:S01]  /*a9580*/  ISETP.GE.AND P0, PT, R21, UR5, PT ;  /* 0x0000000515007c0c */ /* 0x000fe2000bf06270 */
[----:B------:R-:W-:Y:S02]  /*a9590*/  VIADD R19, R51, 0x5b ;  /* 0x0000005b33137836 */ /* 0x000fe40000000000 */
[----:B------:R2:W-:Y:S01]  /*a95a0*/  STL [R1+0x19b0], R23 ;  /* 0x0019b01701007387 */ /* 0x0005e20000100800 */
[----:B------:R-:W-:Y:S02]  /*a95b0*/  VIADD R25, R23, UR6 ;  /* 0x0000000617197c36 */ /* 0x000fe40008000000 */
[----:B------:R-:W-:-:S02]  /*a95c0*/  VIADD R21, R51, 0x59 ;  /* 0x0000005933157836 */ /* 0x000fc40000000000 */
[C---:B0-----:R-:W-:Y:S01]  /*a95d0*/  VIADD R22, R51.reuse, 0x58 ;  /* 0x0000005833167836 */ /* 0x041fe20000000000 */
[----:B------:R-:W-:Y:S01]  /*a95e0*/  ISETP.LT.AND P3, PT, R56, UR24, !P0 ;  /* 0x0000001838007c0c */ /* 0x000fe2000c761270 */
[----:B------:R-:W0:Y:S01]  /*a95f0*/  LDCU UR24, c[0x0][0x398] ;  /* 0x00007300ff1877ac */ /* 0x000e220008000800 */
[----:B--2---:R-:W-:Y:S02]  /*a9600*/  VIADD R23, R51, 0x57 ;  /* 0x0000005733177836 */ /* 0x004fe40000000000 */
[----:B------:R-:W2:Y:S01]  /*a9610*/  LDL.LU R51, [R1+0x3b40] ;  /* 0x003b400001337983 */ /* 0x000ea20000300800 */
[----:B---3--:R-:W-:Y:S01]  /*a9620*/  ISETP.LT.AND P2, PT, R53, UR72, !P0 ;  /* 0x0000004835007c0c */ /* 0x008fe2000c741270 */
[----:B------:R-:W3:Y:S01]  /*a9630*/  LDCU UR72, c[0x0][0x398] ;  /* 0x00007300ff4877ac */ /* 0x000ee20008000800 */
[----:B------:R-:W-:Y:S02]  /*a9640*/  LOP3.LUT R36, R36, 0xfffeffff, RZ, 0xc0, !PT ;  /* 0xfffeffff24247812 */ /* 0x000fe400078ec0ff */
[----:B------:R-:W-:Y:S01]  /*a9650*/  ISETP.LT.AND P1, PT, R54, UR76, !P0 ;  /* 0x0000004c36007c0c */ /* 0x000fe2000c721270 */
[----:B------:R-:W0:Y:S03]  /*a9660*/  LDCU UR76, c[0x0][0x398] ;  /* 0x00007300ff4c77ac */ /* 0x000e260008000800 */
        /* <DEDUP_REMOVED lines=10> */
[----:B0-----:R-:W-:Y:S01]  /*a9710*/  ISETP.LT.AND P3, PT, R56, UR24, !P0 ;  /* 0x0000001838007c0c */ /* 0x001fe2000c761270 */
[----:B------:R-:W0:Y:S01]  /*a9720*/  LDCU UR24, c[0x0][0x398] ;  /* 0x00007300ff1877ac */ /* 0x000e220008000800 */
[----:B---3--:R-:W-:Y:S02]  /*a9730*/  ISETP.LT.AND P2, PT, R53, UR72, !P0 ;  /* 0x0000004835007c0c */ /* 0x008fe4000c741270 */
[----:B------:R-:W-:Y:S01]  /*a9740*/  LOP3.LUT R36, R36, 0xffffefff, RZ, 0xc0, !PT ;  /* 0xffffefff24247812 */ /* 0x000fe200078ec0ff */
[----:B------:R-:W3:Y:S01]  /*a9750*/  LDCU UR72, c[0x0][0x398] ;  /* 0x00007300ff4877ac */ /* 0x000ee20008000800 */
[----:B------:R-:W-:-:S07]  /*a9760*/  ISETP.LT.AND P1, PT, R54, UR76, !P0 ;  /* 0x0000004c36007c0c */ /* 0x000fce000c721270 */
        /* <DEDUP_REMOVED lines=10> */
[----:B0-----:R-:W-:Y:S02]  /*a9810*/  ISETP.LT.AND P1, PT, R56, UR24, !P0 ;  /* 0x0000001838007c0c */ /* 0x001fe4000c721270 */
[----:B---3--:R-:W-:Y:S02]  /*a9820*/  ISETP.LT.AND P3, PT, R53, UR72, !P0 ;  /* 0x0000004835007c0c */ /* 0x008fe4000c761270 */
[----:B------:R-:W-:Y:S02]  /*a9830*/  LOP3.LUT R36, R36, 0xfffffeff, RZ, 0xc0, !PT ;  /* 0xfffffeff24247812 */ /* 0x000fe400078ec0ff */
[----:B------:R-:W-:-:S07]  /*a9840*/  ISETP.LT.AND P2, PT, R54, UR76, !P0 ;  /* 0x0000004c36007c0c */ /* 0x000fce000c741270 */
[----:B------:R-:W-:-:S04]  /*a9850*/  @P1 LOP3.LUT R36, R36, 0x100, RZ, 0xfc, !PT ;  /* 0x0000010024241812 */ /* 0x000fc800078efcff */
[----:B------:R-:W-:-:S04]  /*a9860*/  LOP3.LUT R36, R36, 0xffffff7f, RZ, 0xc0, !PT ;  /* 0xffffff7f24247812 */ /* 0x000fc800078ec0ff */
[----:B------:R-:W-:Y:S02]  /*a9870*/  @P3 LOP3.LUT R36, R36, 0x80, RZ, 0xfc, !PT ;  /* 0x0000008024243812 */ /* 0x000fe400078efcff */
[----:B------:R-:W-:Y:S02]  /*a9880*/  ISETP.LT.AND P1, PT, R55, UR28, !P0 ;  /* 0x0000001c37007c0c */ /* 0x000fe4000c721270 */
[----:B------:R-:W-:-:S04]  /*a9890*/  LOP3.LUT R36, R36, 0xffffffbf, RZ, 0xc0, !PT ;  /* 0xffffffbf24247812 */ /* 0x000fc800078ec0ff */
[----:B------:R-:W-:Y:S02]  /*a98a0*/  @P2 LOP3.LUT R36, R36, 0x40, RZ, 0xfc, !PT ;  /* 0x0000004024242812 */ /* 0x000fe400078efcff */
[----:B------:R-:W-:Y:S02]  /*a98b0*/  ISETP.GE.AND P0, PT, R15, UR11, PT ;  /* 0x0000000b0f007c0c */ /* 0x000fe4000bf06270 */
[----:B------:R-:W-:-:S04]  /*a98c0*/  LOP3.LUT R36, R36, 0xffffffdf, RZ, 0xc0, !PT ;  /* 0xffffffdf24247812 */ /* 0x000fc800078ec0ff */
[----:B------:R-:W-:Y:S02]  /*a98d0*/  @P1 LOP3.LUT R36, R36, 0x20, RZ, 0xfc, !PT ;  /* 0x0000002024241812 */ /* 0x000fe400078efcff */
[----:B------:R-:W-:Y:S02]  /*a98e0*/  ISETP.LT.AND P1, PT, R56, UR75, !P0 ;  /* 0x0000004b38007c0c */ /* 0x000fe4000c721270 */
[----:B------:R-:W-:Y:S02]  /*a98f0*/  ISETP.LT.AND P3, PT, R53, UR74, !P0 ;  /* 0x0000004a35007c0c */ /* 0x000fe4000c761270 */
        /* <DEDUP_REMOVED lines=9> */
[----:B------:R-:W-:Y:S02]  /*a9990*/  LOP3.LUT R36, R36, 0xfffffffd, RZ, 0xc0, !PT ;  /* 0xfffffffd24247812 */ /* 0x000fe400078ec0ff */
[----:B------:R-:W-:Y:S02]  /*a99a0*/  ISETP.LT.AND P3, PT, R53, UR70, !P0 ;  /* 0x0000004635007c0c */ /* 0x000fe4000c761270 */
[----:B------:R-:W-:Y:S02]  /*a99b0*/  @P1 LOP3.LUT R36, R36, 0x2, RZ, 0xfc, !PT ;  /* 0x0000000224241812 */ /* 0x000fe400078efcff */
[----:B------:R-:W-:-:S02]  /*a99c0*/  ISETP.LT.AND P1, PT, R56, UR71, !P0 ;  /* 0x0000004738007c0c */ /* 0x000fc4000c721270 */
[----:B------:R-:W-:Y:S02]  /*a99d0*/  ISETP.LT.AND P2, PT, R54, UR69, !P0 ;  /* 0x0000004536007c0c */ /* 0x000fe4000c741270 */
[----:B------:R-:W-:-:S09]  /*a99e0*/  LOP3.LUT R36, R36, 0xfffffffe, RZ, 0xc0, !PT ;  /* 0xfffffffe24247812 */ /* 0x000fd200078ec0ff */
[----:B------:R-:W-:Y:S02]  /*a99f0*/  @P1 LOP3.LUT R36, R36, 0x1, RZ, 0xfc, !PT ;  /* 0x0000000124241812 */ /* 0x000fe400078efcff */
[----:B------:R-:W-:Y:S02]  /*a9a00*/  ISETP.LT.AND P1, PT, R55, UR12, !P0 ;  /* 0x0000000c37007c0c */ /* 0x000fe4000c721270 */
[----:B------:R-:W-:Y:S02]  /*a9a10*/  ISETP.GE.AND P0, PT, R18, UR51, PT ;  /* 0x0000003312007c0c */ /* 0x000fe4000bf06270 */
[----:B--2---:R-:W-:-:S04]  /*a9a20*/  LOP3.LUT R51, R51, 0x7fffffff, RZ, 0xc0, !PT ;  /* 0x7fffffff33337812 */ /* 0x004fc800078ec0ff */
[----:B------:R-:W-:-:S04]  /*a9a30*/  @P3 LOP3.LUT R51, R51, 0x80000000, RZ, 0xfc, !PT ;  /* 0x8000000033333812 */ /* 0x000fc800078efcff */
[----:B------:R-:W-:-:S04]  /*a9a40*/  LOP3.LUT R51, R51, 0xbfffffff, RZ, 0xc0, !PT ;  /* 0xbfffffff33337812 */ /* 0x000fc800078ec0ff */
[----:B------:R-:W-:-:S04]  /*a9a50*/  @P2 LOP3.LUT R51, R51, 0x40000000, RZ, 0xfc, !PT ;  /* 0x4000000033332812 */ /* 0x000fc800078efcff */
        /* <DEDUP_REMOVED lines=54> */
[----:B-1----:R-:W-:Y:S01]  /*a9dc0*/  ISETP.LT.AND P1, PT, R56, UR52, !P0 ;  /* 0x0000003438007c0c */ /* 0x002fe2000c721270 */
[----:B------:R0:W-:Y:S01]  /*a9dd0*/  STL [R1+0x19b8], R25 ;  /* 0x0019b81901007387 */ /* 0x0001e20000100800 */
[----:B------:R-:W-:Y:S02]  /*a9de0*/  ISETP.LT.AND P3, PT, R53, UR16, !P0 ;  /* 0x0000001035007c0c */ /* 0x000fe4000c761270 */
[----:B------:R-:W-:Y:S01]  /*a9df0*/  LOP3.LUT R51, R51, 0xffffefff, RZ, 0xc0, !PT ;  /* 0xffffefff33337812 */ /* 0x000fe200078ec0ff */
[----:B0-----:R-:W-:Y:S01]  /*a9e00*/  VIADD R25, R25, UR4 ;  /* 0x0000000419197c36 */ /* 0x001fe20008000000 */
[----:B------:R-:W-:Y:S01]  /*a9e10*/  ISETP.LT.AND P2, PT, R54, UR39, !P0 ;  /* 0x0000002736007c0c */ /* 0x000fe2000c741270 */
[----:B------:R-:W0:Y:S03]  /*a9e20*/  LDCU.64 UR4, c[0x0][0x398] ;  /* 0x00007300ff0477ac */ /* 0x000e260008000a00 */
[----:B------:R1:W-:Y:S03]  /*a9e30*/  STL [R1+0x19d8], R25 ;  /* 0x0019d81901007387 */ /* 0x0003e60000100800 */
[----:B------:R-:W-:Y:S01]  /*a9e40*/  @P1 LOP3.LUT R51, R51, 0x1000, RZ, 0xfc, !PT ;  /* 0x0000100033331812 */ /* 0x000fe200078efcff */
[----:B-1----:R-:W-:-:S03]  /*a9e50*/  VIADD R25, R25, UR9 ;  /* 0x0000000919197c36 */ /* 0x002fc60008000000 */
[----:B------:R-:W-:Y:S01]  /*a9e60*/  LOP3.LUT R51, R51, 0xfffffdff, RZ, 0xc0, !PT ;  /* 0xfffffdff33337812 */ /* 0x000fe200078ec0ff */
[----:B------:R-:W-:Y:S01]  /*a9e70*/  VIADD R13, R25, UR15 ;  /* 0x0000000f190d7c36 */ /* 0x000fe20008000000 */
[----:B------:R-:W-:Y:S02]  /*a9e80*/  STL [R1+0x19d4], R25 ;  /* 0x0019d41901007387 */ /* 0x000fe40000100800 */
[----:B------:R-:W-:Y:S02]  /*a9e90*/  @P3 LOP3.LUT R51, R51, 0x200, RZ, 0xfc, !PT ;  /* 0x0000020033333812 */ /* 0x000fe400078efcff */
[----:B------:R1:W-:Y:S01]  /*a9ea0*/  STL [R1+0x19d0], R13 ;  /* 0x0019d00d01007387 */ /* 0x0003e20000100800 */
[----:B------:R-:W-:Y:S02]  /*a9eb0*/  ISETP.LT.AND P1, PT, R55, UR8, !P0 ;  /* 0x0000000837007c0c */ /* 0x000fe4000c721270 */
[----:B------:R-:W-:Y:S01]  /*a9ec0*/  LOP3.LUT R51, R51, 0xfffffeff, RZ, 0xc0, !PT ;  /* 0xfffffeff33337812 */ /* 0x000fe200078ec0ff */
[----:B-1----:R-:W-:Y:S01]  /*a9ed0*/  VIADD R13, R13, UR17 ;  /* 0x000000110d0d7c36 */ /* 0x002fe20008000000 */
[----:B------:R-:W-:-:S04]  /*a9ee0*/  ISETP.GE.AND P0, PT, R23, UR63, PT ;  /* 0x0000003f17007c0c */ /* 0x000fc8000bf06270 */
[----:B------:R1:W-:Y:S01]  /*a9ef0*/  STL [R1+0x19cc], R13 ;  /* 0x0019cc0d01007387 */ /* 0x0003e20000100800 */
[----:B------:R-:W-:Y:S02]  /*a9f00*/  @P2 LOP3.LUT R51, R51, 0x100, RZ, 0xfc, !PT ;  /* 0x0000010033332812 */ /* 0x000fe400078efcff */
[----:B------:R-:W-:Y:S01]  /*a9f10*/  ISETP.LT.AND P3, PT, R56, UR6, !P0 ;  /* 0x0000000638007c0c */ /* 0x000fe2000c761270 */
[----:B-1----:R-:W-:Y:S01]  /*a9f20*/  VIADD R13, R13, UR22 ;  /* 0x000000160d0d7c36 */ /* 0x002fe20008000000 */
[----:B------:R-:W-:-:S04]  /*a9f30*/  LOP3.LUT R51, R51, 0xffffff7f, RZ, 0xc0, !PT ;  /* 0xffffff7f33337812 */ /* 0x000fc800078ec0ff */
[----:B------:R1:W-:Y:S01]  /*a9f40*/  STL [R1+0x19c8], R13 ;  /* 0x0019c80d01007387 */ /* 0x0003e20000100800 */
[----:B------:R-:W-:Y:S02]  /*a9f50*/  @P1 LOP3.LUT R51, R51, 0x80, RZ, 0xfc, !PT ;  /* 0x0000008033331812 */ /* 0x000fe400078efcff */
[----:B------:R-:W-:Y:S01]  /*a9f60*/  ISETP.LT.AND P2, PT, R53, UR33, !P0 ;  /* 0x0000002135007c0c */ /* 0x000fe2000c741270 */
[----:B-1----:R-:W-:Y:S01]  /*a9f70*/  VIADD R13, R13, UR30 ;  /* 0x0000001e0d0d7c36 */ /* 0x002fe20008000000 */
[----:B------:R-:W-:-:S04]  /*a9f80*/  LOP3.LUT R51, R51, 0xffffffbf, RZ, 0xc0, !PT ;  /* 0xffffffbf33337812 */ /* 0x000fc800078ec0ff */
[----:B------:R1:W-:Y:S01]  /*a9f90*/  STL [R1+0x19c4], R13 ;  /* 0x0019c40d01007387 */ /* 0x0003e20000100800 */
[----:B------:R-:W-:Y:S01]  /*a9fa0*/  @P3 LOP3.LUT R51, R51, 0x40, RZ, 0xfc, !PT ;  /* 0x0000004033333812 */ /* 0x000fe200078efcff */
[----:B-1----:R-:W-:Y:S01]  /*a9fb0*/  VIADD R13, R13, UR43 ;  /* 0x0000002b0d0d7c36 */ /* 0x002fe20008000000 */
[----:B------:R-:W-:-:S04]  /*a9fc0*/  ISETP.LT.AND P1, PT, R54, UR19, !P0 ;  /* 0x0000001336007c0c */ /* 0x000fc8000c721270 */
[----:B------:R4:W-:Y:S01]  /*a9fd0*/  STL [R1+0x19c0], R13 ;  /* 0x0019c00d01007387 */ /* 0x0009e20000100800 */
[----:B------:R-:W-:Y:S01]  /*a9fe0*/  LOP3.LUT R51, R51, 0xffffffdf, RZ, 0xc0, !PT ;  /* 0xffffffdf33337812 */ /* 0x000fe200078ec0ff */
[----:B----4-:R-:W-:-:S04]  /*a9ff0*/  VIADD R13, R13, UR45 ;  /* 0x0000002d0d0d7c36 */ /* 0x010fc80008000000 */
[----:B------:R-:W-:Y:S01]  /*aa000*/  VIADD R16, R13, UR47 ;  /* 0x0000002f0d107c36 */ /* 0x000fe20008000000 */
[----:B------:R1:W-:Y:S01]  /*aa010*/  STL [R1+0x19bc], R13 ;  /* 0x0019bc0d01007387 */ /* 0x0003e20000100800 */
[----:B------:R-:W-:-:S03]  /*aa020*/  @P2 LOP3.LUT R51, R51, 0x20, RZ, 0xfc, !PT ;  /* 0x0000002033332812 */ /* 0x000fc600078efcff */
[----:B------:R-:W2:Y:S04]  /*aa030*/  LDL.LU R14, [R1+0x938] ;  /* 0x00093800010e7983 */ /* 0x000ea80000300800 */
[----:B------:R-:W3:Y:S01]  /*aa040*/  LDL.LU R18, [R1+0x690] ;  /* 0x0006900001127983 */ /* 0x000ee20000300800 */
[----:B------:R-:W-:-:S03]  /*aa050*/  ISETP.LT.AND P0, PT, R55, UR14, !P0 ;  /* 0x0000000e37007c0c */ /* 0x000fc6000c701270 */
[----:B------:R-:W4:Y:S01]  /*aa060*/  LDL.LU R15, [R1+0x930] ;  /* 0x00093000010f7983 */ /* 0x000f220000300800 */
[----:B------:R-:W-:-:S03]  /*aa070*/  LOP3.LUT R51, R51, 0xffffffef, RZ, 0xc0, !PT ;  /* 0xffffffef33337812 */ /* 0x000fc600078ec0ff */
[----:B------:R0:W-:Y:S01]  /*aa080*/  STL [R1+0x19dc], R16 ;  /* 0x0019dc1001007387 */ /* 0x0001e20000100800 */
[----:B------:R-:W-:-:S03]  /*aa090*/  @P1 LOP3.LUT R51, R51, 0x10, RZ, 0xfc, !PT ;  /* 0x0000001033331812 */ /* 0x000fc600078efcff */
[----:B-1----:R-:W4:Y:S04]  /*aa0a0*/  LDL.LU R13, [R1+0x638] ;  /* 0x00063800010d7983 */ /* 0x002f280000300800 */
[----:B------:R-:W4:Y:S01]  /*aa0b0*/  LDL.LU R25, [R1+0x94c] ;  /* 0x00094c0001197983 */ /* 0x000f220000300800 */
[----:B0-----:R-:W-:-:S04]  /*aa0c0*/  VIADD R16, R16, UR49 ;  /* 0x0000003110107c36 */ /* 0x001fc80008000000 */
[----:B------:R-:W-:Y:S01]  /*aa0d0*/  VIADD R19, R16, UR59 ;  /* 0x0000003b10137c36 */ /* 0x000fe20008000000 */
[----:B------:R-:W-:Y:S01]  /*aa0e0*/  STL [R1+0x1a58], R16 ;  /* 0x001a581001007387 */ /* 0x000fe20000100800 */
[----:B------:R-:W-:-:S03]  /*aa0f0*/  LOP3.LUT R51, R51, 0xfffffff7, RZ, 0xc0, !PT ;  /* 0xfffffff733337812 */ /* 0x000fc600078ec0ff */
[----:B------:R-:W4:Y:S01]  /*aa100*/  LDL.LU R53, [R1+0x3b3c] ;  /* 0x003b3c0001357983 */ /* 0x000f220000300800 */
[----:B------:R-:W-:-:S03]  /*aa110*/  ISETP.GE.AND P2, PT, R12, UR27, PT ;  /* 0x0000001b0c007c0c */ /* 0x000fc6000bf46270 */
[----:B------:R0:W-:Y:S01]  /*aa120*/  STL [R1+0x1a5c], R19 ;  /* 0x001a5c1301007387 */ /* 0x0001e20000100800 */
[----:B------:R-:W-:Y:S02]  /*aa130*/  ISETP.GE.AND P1, PT, R24, UR65, PT ;  /* 0x0000004118007c0c */ /* 0x000fe4000bf26270 */
[----:B------:R-:W-:Y:S02]  /*aa140*/  @P0 LOP3.LUT R51, R51, 0x8, RZ, 0xfc, !PT ;  /* 0x0000000833330812 */ /* 0x000fe400078efcff */
[C---:B------:R-:W-:Y:S01]  /*aa150*/  ISETP.GE.AND P0, PT, R54.reuse, UR26, PT ;  /* 0x0000001a36007c0c */ /* 0x040fe2000bf06270 */
[----:B0-----:R-:W-:Y:S01]  /*aa160*/  VIADD R19, R19, UR61 ;  /* 0x0000003d13137c36 */ /* 0x001fe20008000000 */
[----:B------:R-:W-:Y:S02]  /*aa170*/  ISETP.LT.AND P5, PT, R54, UR44, !P2 ;  /* 0x0000002c36007c0c */ /* 0x000fe4000d7a1270 */
[C---:B------:R-:W-:Y:S02]  /*aa180*/  ISETP.GE.AND P6, PT, R55.reuse, UR46, PT ;  /* 0x0000002e37007c0c */ /* 0x040fe4000bfc6270 */
[----:B------:R0:W-:Y:S01]  /*aa190*/  STL [R1+0x2378], R19 ;  /* 0x0023781301007387 */ /* 0x0001e20000100800 */
[----:B------:R-:W-:-:S02]  /*aa1a0*/  ISETP.LT.AND P4, PT, R55, UR42, !P2 ;  /* 0x0000002a37007c0c */ /* 0x000fc4000d781270 */
[----:B------:R-:W-:Y:S01]  /*aa1b0*/  ISETP.LT.AND P3, PT, R56, UR4, !P1 ;  /* 0x0000000438007c0c */ /* 0x000fe2000cf61270 */
[----:B------:R-:W4:Y:S04]  /*aa1c0*/  LDL.LU R54, [R1+0x3b38] ;  /* 0x003b380001367983 */ /* 0x000f280000300800 */
[----:B------:R-:W4:Y:S04]  /*aa1d0*/  LDL.LU R55, [R1+0x3b34] ;  /* 0x003b340001377983 */ /* 0x000f280000300800 */
[----:B------:R-:W4:Y:S01]  /*aa1e0*/  LDL.LU R56, [R1+0x3b30] ;  /* 0x003b300001387983 */ /* 0x000f220000300800 */
[----:B------:R-:W-:-:S04]  /*aa1f0*/  LOP3.LUT R51, R51, 0xfffff7ff, RZ, 0xc0, !PT ;  /* 0xfffff7ff33337812 */ /* 0x000fc800078ec0ff */
[----:B------:R-:W-:-:S04]  /*aa200*/  @P5 LOP3.LUT R51, R51, 0x800, RZ, 0xfc, !PT ;  /* 0x0000080033335812 */ /* 0x000fc800078efcff */
[----:B------:R-:W-:Y:S02]  /*aa210*/  LOP3.LUT R51, R51, 0xfffffffb, RZ, 0xc0, !PT ;  /* 0xfffffffb33337812 */ /* 0x000fe400078ec0ff */
[----:B------:R-:W-:Y:S02]  /*aa220*/  SHF.R.U32.HI R40, RZ, 0x8, R40 ;  /* 0x00000008ff287819 */ /* 0x000fe40000011628 */
[----:B------:R-:W-:Y:S02]  /*aa230*/  SHF.R.U32.HI R42, RZ, 0x8, R42 ;  /* 0x00000008ff2a7819 */ /* 0x000fe4000001162a */
[----:B------:R-:W-:Y:S02]  /*aa240*/  SHF.R.U32.HI R43, RZ, 0x8, R43 ;  /* 0x00000008ff2b7819 */ /* 0x000fe4000001162b */
[----:B------:R-:W-:Y:S02]  /*aa250*/  LOP3.LUT R51, R51, 0xfffffbff, RZ, 0xc0, !PT ;  /* 0xfffffbff33337812 */ /* 0x000fe400078ec0ff */
[----:B------:R-:W-:-:S02]  /*aa260*/  LOP3.LUT R17, R17, 0xffff, RZ, 0xc0, !PT ;  /* 0x0000ffff11117812 */ /* 0x000fc400078ec0ff */
[----:B------:R-:W-:Y:S02]  /*aa270*/  LOP3.LUT R37, R37, 0xffff, RZ, 0xc0, !PT ;  /* 0x0000ffff25257812 */ /* 0x000fe400078ec0ff */
[----:B------:R-:W-:Y:S02]  /*aa280*/  LOP3.LUT R7, R7, 0xffff, RZ, 0xc0, !PT ;  /* 0x0000ffff07077812 */ /* 0x000fe400078ec0ff */
[----:B------:R-:W-:Y:S02]  /*aa290*/  LOP3.LUT R5, R5, 0xffff, RZ, 0xc0, !PT ;  /* 0x0000ffff05057812 */ /* 0x000fe400078ec0ff */
[----:B------:R-:W-:Y:S02]  /*aa2a0*/  LOP3.LUT R6, R6, 0xffff, RZ, 0xc0, !PT ;  /* 0x0000ffff06067812 */ /* 0x000fe400078ec0ff */
        /* <DEDUP_REMOVED lines=10> */
[----:B------:R-:W-:Y:S02]  /*aa350*/  @P4 LOP3.LUT R51, R51, 0x400, RZ, 0xfc, !PT ;  /* 0x0000040033334812 */ /* 0x000fe400078efcff */
[--C-:B------:R-:W-:Y:S02]  /*aa360*/  PRMT R17, R17, 0x3340, R1.reuse ;  /* 0x0000334011117816 */ /* 0x100fe40000000001 */
[--C-:B------:R-:W-:Y:S02]  /*aa370*/  PRMT R37, R37, 0x3340, R1.reuse ;  /* 0x0000334025257816 */ /* 0x100fe40000000001 */
[----:B------:R-:W-:-:S02]  /*aa380*/  PRMT R7, R7, 0x3340, R1 ;  /* 0x0000334007077816 */ /* 0x000fc40000000001 */
[--C-:B------:R-:W-:Y:S02]  /*aa390*/  PRMT R5, R5, 0x3340, R1.reuse ;  /* 0x0000334005057816 */ /* 0x100fe40000000001 */
[--C-:B------:R-:W-:Y:S02]  /*aa3a0*/  PRMT R6, R6, 0x3340, R1.reuse ;  /* 0x0000334006067816 */ /* 0x100fe40000000001 */
[--C-:B------:R-:W-:Y:S02]  /*aa3b0*/  PRMT R0, R0, 0x3340, R1.reuse ;  /* 0x0000334000007816 */ /* 0x100fe40000000001 */
        /* <DEDUP_REMOVED lines=9> */
[----:B------:R-:W-:Y:S02]  /*aa450*/  @P3 LOP3.LUT R51, R51, 0x4, RZ, 0xfc, !PT ;  /* 0x0000000433333812 */ /* 0x000fe400078efcff */
[----:B--2---:R-:W-:Y:S02]  /*aa460*/  SHF.R.U32.HI R14, RZ, 0x8, R14 ;  /* 0x00000008ff0e7819 */ /* 0x004fe4000001160e */
[----:B---3--:R-:W-:Y:S02]  /*aa470*/  SHF.R.U32.HI R18, RZ, 0x8, R18 ;  /* 0x00000008ff127819 */ /* 0x008fe40000011612 */
[----:B----4-:R-:W-:Y:S02]  /*aa480*/  SHF.R.U32.HI R15, RZ, 0x8, R15 ;  /* 0x00000008ff0f7819 */ /* 0x010fe4000001160f */
[----:B------:R-:W-:Y:S02]  /*aa490*/  SHF.R.U32.HI R13, RZ, 0x8, R13 ;  /* 0x00000008ff0d7819 */ /* 0x000fe4000001160d */
[----:B------:R-:W-:Y:S01]  /*aa4a0*/  SHF.R.U32.HI R16, RZ, 0x8, R25 ;  /* 0x00000008ff107819 */ /* 0x000fe20000011619 */
[----:B------:R-:W2:Y:S01]  /*aa4b0*/  LDL.LU R24, [R1+0x948] ;  /* 0x0009480001187983 */ /* 0x000ea20000300800 */
[----:B------:R-:W-:Y:S01]  /*aa4c0*/  LOP3.LUT R12, R18, 0xffff, RZ, 0xc0, !PT ;  /* 0x0000ffff120c7812 */ /* 0x000fe200078ec0ff */
[----:B------:R-:W1:Y:S02]  /*aa4d0*/  LDCU.64 UR24, c[0x0][0x398] ;  /* 0x00007300ff1877ac */ /* 0x000e640008000a00 */
[----:B------:R-:W3:Y:S01]  /*aa4e0*/  LDL.LU R20, [R1+0x944] ;  /* 0x0009440001147983 */ /* 0x000ee20000300800 */
[----:B------:R-:W-:Y:S01]  /*aa4f0*/  LOP3.LUT R13, R13, 0xffff, RZ, 0xc0, !PT ;  /* 0x0000ffff0d0d7812 */ /* 0x000fe200078ec0ff */
[----:B------:R-:W4:Y:S02]  /*aa500*/  LDCU.64 UR54, c[0x0][0x398] ;  /* 0x00007300ff3677ac */ /* 0x000f240008000a00 */
[----:B0-----:R-:W4:Y:S01]  /*aa510*/  LDL.LU R19, [R1+0x964] ;  /* 0x0009640001137983 */ /* 0x001f220000300800 */
[----:B------:R-:W-:Y:S01]  /*aa520*/  LOP3.LUT R14, R14, 0xffff, RZ, 0xc0, !PT ;  /* 0x0000ffff0e0e7812 */ /* 0x000fe200078ec0ff */
[----:B------:R-:W0:Y:S02]  /*aa530*/  LDCU.64 UR18, c[0x0][0x398] ;  /* 0x00007300ff1277ac */ /* 0x000e240008000a00 */
[----:B------:R-:W4:Y:S01]  /*aa540*/  LDL.LU R23, [R1+0x95c] ;  /* 0x00095c0001177983 */ /* 0x000f220000300800 */
[----:B------:R-:W-:Y:S01]  /*aa550*/  LOP3.LUT R15, R15, 0xffff, RZ, 0xc0, !PT ;  /* 0x0000ffff0f0f7812 */ /* 0x000fe200078ec0ff */
[----:B------:R-:W0:Y:S02]  /*aa560*/  LDCU.64 UR12, c[0x0][0x398] ;  /* 0x00007300ff0c77ac */ /* 0x000e240008000a00 */
[----:B------:R-:W4:Y:S01]  /*aa570*/  LDL.LU R22, [R1+0x940] ;  /* 0x0009400001167983 */ /* 0x000f220000300800 */
[----:B------:R-:W-:Y:S01]  /*aa580*/  LOP3.LUT R16, R16, 0xffff, RZ, 0xc0, !PT ;  /* 0x0000ffff10107812 */ /* 0x000fe200078ec0ff */
[----:B------:R-:W0:Y:S02]  /*aa590*/  LDCU.64 UR32, c[0x0][0x398] ;  /* 0x00007300ff2077ac */ /* 0x000e240008000a00 */
[----:B------:R1:W-:Y:S01]  /*aa5a0*/  STL [R1+0x3c78], R52 ;  /* 0x003c783401007387 */ /* 0x0003e20000100800 */
[----:B------:R-:W0:Y:S01]  /*aa5b0*/  LDCU.64 UR22, c[0x0][0x398] ;  /* 0x00007300ff1677ac */ /* 0x000e220008000a00 */
[----:B------:R-:W0:Y:S02]  /*aa5c0*/  LDCU.64 UR26, c[0x0][0x398] ;  /* 0x00007300ff1a77ac */ /* 0x000e240008000a00 */
[----:B-1----:R-:W4:Y:S01]  /*aa5d0*/  LDL.LU R52, [R1+0x954] ;  /* 0x0009540001347983 */ /* 0x002f220000300800 */
[----:B------:R-:W1:Y:S03]  /*aa5e0*/  LDCU.64 UR30, c[0x0][0x398] ;  /* 0x00007300ff1e77ac */ /* 0x000e660008000a00 */
[----:B------:R0:W-:Y:S01]  /*aa5f0*/  STL [R1+0x3c74], R48 ;  /* 0x003c743001007387 */ /* 0x0001e20000100800 */
[----:B------:R-:W1:Y:S01]  /*aa600*/  LDCU.64 UR28, c[0x0][0x398] ;  /* 0x00007300ff1c77ac */ /* 0x000e620008000a00 */
[----:B------:R-:W1:Y:S01]  /*aa610*/  LDCU.64 UR20, c[0x0][0x398] ;  /* 0x00007300ff1477ac */ /* 0x000e620008000a00 */
[----:B------:R-:W1:Y:S01]  /*aa620*/  LDCU.64 UR16, c[0x0][0x398] ;  /* 0x00007300ff1077ac */ /* 0x000e620008000a00 */
[----:B0-----:R-:W4:Y:S01]  /*aa630*/  LDL.LU R48, [R1+0x958] ;  /* 0x0009580001307983 */ /* 0x001f220000300800 */
[----:B------:R-:W0:Y:S03]  /*aa640*/  LDCU.64 UR14, c[0x0][0x398] ;  /* 0x00007300ff0e77ac */ /* 0x000e260008000a00 */
[----:B------:R-:W-:Y:S01]  /*aa650*/  STL [R1+0x3c70], R51 ;  /* 0x003c703301007387 */ /* 0x000fe20000100800 */
        /* <DEDUP_REMOVED lines=25> */
[----:B------:R0:W-:Y:S01]  /*aa7f0*/  STL [R1+0x3c3c], R3 ;  /* 0x003c3c0301007387 */ /* 0x0001e20000100800 */
[----:B-1----:R-:W-:Y:S01]  /*aa800*/  PRMT R2, R12, 0x3340, R13 ;  /* 0x000033400c027816 */ /* 0x002fe2000000000d */
[----:B------:R-:W1:Y:S02]  /*aa810*/  LDCU UR73, c[0x0][0x398] ;  /* 0x00007300ff4977ac */ /* 0x000e640008000800 */
        /* <DEDUP_REMOVED lines=50> */
[----:B------:R-:W4:Y:S01]  /*aab40*/  LDL.LU R25, [R1+0x980] ;  /* 0x0009800001197983 */ /* 0x000f220000300800 */
[----:B0-----:R-:W-:-:S03]  /*aab50*/  PRMT R3, R14, 0x3340, R15 ;  /* 0x000033400e037816 */ /* 0x001fc6000000000f */
[----:B------:R0:W-:Y:S04]  /*aab60*/  STL [R1+0x70], R2 ;  /* 0x0000700201007387 */ /* 0x0001e80000100800 */
[----:B------:R-:W4:Y:S04]  /*aab70*/  LDL.LU R21, [R1+0x960] ;  /* 0x0009600001157983 */ /* 0x000f280000300800 */
[----:B------:R-:W-:Y:S01]  /*aab80*/  STL [R1+0x68], R3 ;  /* 0x0000680301007387 */ /* 0x000fe20000100800 */
[----:B0-----:R-:W-:-:S05]  /*aab90*/  PRMT R2, R16, 0x3340, R1 ;  /* 0x0000334010027816 */ /* 0x001fca0000000001 */
[----:B------:R0:W-:Y:S01]  /*aaba0*/  STL [R1+0x50], R2 ;  /* 0x0000500201007387 */ /* 0x0001e20000100800 */
[----:B--2---:R-:W-:Y:S02]  /*aabb0*/  SHF.R.U32.HI R15, RZ, 0x8, R24 ;  /* 0x00000008ff0f7819 */ /* 0x004fe40000011618 */
[----:B---3--:R-:W-:Y:S02]  /*aabc0*/  SHF.R.U32.HI R13, RZ, 0x8, R20 ;  /* 0x00000008ff0d7819 */ /* 0x008fe40000011614 */
[----:B------:R-:W2:Y:S01]  /*aabd0*/  LDL.LU R20, [R1+0x97c] ;  /* 0x00097c0001147983 */ /* 0x000ea20000300800 */
[----:B----4-:R-:W-:-:S03]  /*aabe0*/  SHF.R.U32.HI R16, RZ, 0x8, R19 ;  /* 0x00000008ff107819 */ /* 0x010fc60000011613 */
[----:B------:R-:W3:Y:S01]  /*aabf0*/  LDL.LU R24, [R1+0x9bc] ;  /* 0x0009bc0001187983 */ /* 0x000ee20000300800 */
[----:B------:R-:W-:-:S03]  /*aac00*/  LOP3.LUT R15, R15, 0xffff, RZ, 0xc0, !PT ;  /* 0x0000ffff0f0f7812 */ /* 0x000fc600078ec0ff */
[----:B------:R-:W4:Y:S01]  /*aac10*/  LDL.LU R19, [R1+0x9dc] ;  /* 0x0009dc0001137983 */ /* 0x000f220000300800 */
[----:B------:R-:W-:Y:S02]  /*aac20*/  LOP3.LUT R13, R13, 0xffff, RZ, 0xc0, !PT ;  /* 0x0000ffff0d0d7812 */ /* 0x000fe400078ec0ff */
[----:B------:R-:W-:-:S04]  /*aac30*/  LOP3.LUT R16, R16, 0xffff, RZ, 0xc0, !PT ;  /* 0x0000ffff10107812 */ /* 0x000fc800078ec0ff */
[----:B0-----:R-:W-:Y:S02]  /*aac40*/  PRMT R2, R16, 0x3340, R1 ;  /* 0x0000334010027816 */ /* 0x001fe40000000001 */
[----:B------:R-:W-:-:S04]  /*aac50*/  SHF.R.U32.HI R12, RZ, 0x8, R52 ;  /* 0x00000008ff0c7819 */ /* 0x000fc80000011634 */
[----:B------:R-:W-:Y:S02]  /*aac60*/  LOP3.LUT R12, R12, 0xffff, RZ, 0xc0, !PT ;  /* 0x0000ffff0c0c7812 */ /* 0x000fe400078ec0ff */
[----:B------:R-:W-:-:S04]  /*aac70*/  SHF.R.U32.HI R14, RZ, 0x8, R48 ;  /* 0x00000008ff0e7819 */ /* 0x000fc80000011630 */
[----:B------:R-:W-:Y:S02]  /*aac80*/  LOP3.LUT R14, R14, 0xffff, RZ, 0xc0, !PT ;  /* 0x0000ffff0e0e7812 */ /* 0x000fe400078ec0ff */
[----:B------:R-:W-:Y:S02]  /*aac90*/  PRMT R59, R12, 0x3340, R13 ;  /* 0x000033400c3b7816 */ /* 0x000fe4000000000d */
[----:B------:R-:W-:Y:S02]  /*aaca0*/  PRMT R3, R14, 0x3340, R15 ;  /* 0x000033400e037816 */ /* 0x000fe4000000000f */
[----:B------:R-:W-:-:S03]  /*aacb0*/  SHF.R.U32.HI R13, RZ, 0x8, R23 ;  /* 0x00000008ff0d7819 */ /* 0x000fc60000011617 */
[----:B------:R-:W-:Y:S01]  /*aacc0*/  STL [R1+0x60], R3 ;  /* 0x0000600301007387 */ /* 0x000fe20000100800 */
[----:B------:R-:W-:-:S03]  /*aacd0*/  SHF.R.U32.HI R15, RZ, 0x8, R22 ;  /* 0x00000008ff0f7819 */ /* 0x000fc60000011616 */
[----:B------:R-:W-:Y:S04]  /*aace0*/  STL [R1+0x3c7c], R59 ;  /* 0x003c7c3b01007387 */ /* 0x000fe80000100800 */
[----:B------:R0:W-:Y:S04]  /*aacf0*/  STL [R1+0x4c], R2 ;  /* 0x00004c0201007387 */ /* 0x0001e80000100800 */
[----:B------:R-:W4:Y:S04]  /*aad00*/  LDL.LU R23, [R1+0x978] ;  /* 0x0009780001177983 */ /* 0x000f280000300800 */
[----:B------:R-:W4:Y:S01]  /*aad10*/  LDL.LU R22, [R1+0xa6c] ;  /* 0x000a6c0001167983 */ /* 0x000f220000300800 */
[----:B------:R-:W-:-:S03]  /*aad20*/  SHF.R.U32.HI R12, RZ, 0x8, R25 ;  /* 0x00000008ff0c7819 */ /* 0x000fc60000011619 */
[----:B------:R-:W4:Y:S01]  /*aad30*/  LDL.LU R25, [R1+0xa94] ;  /* 0x000a940001197983 */ /* 0x000f220000300800 */
[----:B------:R-:W-:Y:S02]  /*aad40*/  LOP3.LUT R13, R13, 0xffff, RZ, 0xc0, !PT ;  /* 0x0000ffff0d0d7812 */ /* 0x000fe400078ec0ff */
[----:B------:R-:W-:Y:S02]  /*aad50*/  LOP3.LUT R15, R15, 0xffff, RZ, 0xc0, !PT ;  /* 0x0000ffff0f0f7812 */ /* 0x000fe400078ec0ff */
[----:B------:R-:W-:Y:S02]  /*aad60*/  SHF.R.U32.HI R14, RZ, 0x8, R21 ;  /* 0x00000008ff0e7819 */ /* 0x000fe40000011615 */
[----:B0-----:R-:W-:Y:S02]  /*aad70*/  PRMT R2, R13, 0x3340, R15 ;  /* 0x000033400d027816 */ /* 0x001fe4000000000f */
[----:B------:R-:W-:Y:S02]  /*aad80*/  LOP3.LUT R14, R14, 0xffff, RZ, 0xc0, !PT ;  /* 0x0000ffff0e0e7812 */ /* 0x000fe400078ec0ff */
[----:B------:R-:W-:Y:S01]  /*aad90*/  LOP3.LUT R12, R12, 0xffff, RZ, 0xc0, !PT ;  /* 0x0000ffff0c0c7812 */ /* 0x000fe200078ec0ff */
[----:B------:R0:W-:Y:S01]  /*aada0*/  STL [R1+0x58], R2 ;  /* 0x0000580201007387 */ /* 0x0001e20000100800 */
[----:B------:R-:W-:-:S03]  /*aadb0*/  PRMT R3, R14, 0x3340, R1 ;  /* 0x000033400e037816 */ /* 0x000fc60000000001 */
[----:B------:R-:W4:Y:S01]  /*aadc0*/  LDL.LU R21, [R1+0x970] ;  /* 0x0009700001157983 */ /* 0x000f220000300800 */
[----:B0-----:R-:W-:-:S03]  /*aadd0*/  PRMT R2, R12, 0x3340, R1 ;  /* 0x000033400c027816 */ /* 0x001fc60000000001 */
[----:B------:R-:W-:Y:S04]  /*aade0*/  STL [R1+0x48], R3 ;  /* 0x0000480301007387 */ /* 0x000fe80000100800 */
[----:B------:R0:W-:Y:S01]  /*aadf0*/  STL [R1+0x44], R2 ;  /* 0x0000440201007387 */ /* 0x0001e20000100800 */
[----:B--2---:R-:W-:-:S03]  /*aae00*/  SHF.R.U32.HI R13, RZ, 0x8, R20 ;  /* 0x00000008ff0d7819 */ /* 0x004fc60000011614 */
[----:B------:R-:W2:Y:S01]  /*aae10*/  LDL.LU R20, [R1+0xb14] ;  /* 0x000b140001147983 */ /* 0x000ea20000300800 */
[----:B------:R-:W-:Y:S02]  /*aae20*/  LOP3.LUT R13, R13, 0xffff, RZ, 0xc0, !PT ;  /* 0x0000ffff0d0d7812 */ /* 0x000fe400078ec0ff */
[----:B---3--:R-:W-:Y:S02]  /*aae30*/  SHF.R.U32.HI R14, RZ, 0x8, R24 ;  /* 0x00000008ff0e7819 */ /* 0x008fe40000011618 */
[----:B----4-:R-:W-:Y:S02]  /*aae40*/  SHF.R.U32.HI R12, RZ, 0x8, R19 ;  /* 0x00000008ff0c7819 */ /* 0x010fe40000011613 */
[----:B0-----:R-:W-:Y:S01]  /*aae50*/  PRMT R2, R13, 0x3340, R0 ;  /* 0x000033400d027816 */ /* 0x001fe20000000000 */
[----:B------:R-:W3:Y:S01]  /*aae60*/  LDL.LU R19, [R1+0xb6c] ;  /* 0x000b6c0001137983 */ /* 0x000ee20000300800 */
[----:B------:R-:W-:Y:S02]  /*aae70*/  LOP3.LUT R14, R14, 0xffff, RZ, 0xc0, !PT ;  /* 0x0000ffff0e0e7812 */ /* 0x000fe400078ec0ff */
[----:B------:R-:W-:Y:S01]  /*aae80*/  LOP3.LUT R12, R12, 0xffff, RZ, 0xc0, !PT ;  /* 0x0000ffff0c0c7812 */ /* 0x000fe200078ec0ff */
[----:B------:R0:W-:Y:S01]  /*aae90*/  STL [R1+0x3c], R2 ;  /* 0x00003c0201007387 */ /* 0x0001e20000100800 */
[----:B------:R-:W-:-:S05]  /*aaea0*/  PRMT R3, R14, 0x3340, R1 ;  /* 0x000033400e037816 */ /* 0x000fca0000000001 */
[----:B------:R4:W-:Y:S01]  /*aaeb0*/  STL [R1+0x10], R3 ;  /* 0x0000100301007387 */ /* 0x0009e20000100800 */
[----:B0-----:R-:W-:-:S05]  /*aaec0*/  PRMT R2, R12, 0x3340, R1 ;  /* 0x000033400c027816 */ /* 0x001fca0000000001 */
[----:B------:R0:W-:Y:S04]  /*aaed0*/  STL [R1+0x40], R2 ;  /* 0x0000400201007387 */ /* 0x0001e80000100800 */
[----:B------:R-:W3:Y:S04]  /*aaee0*/  LDL.LU R48, [R1+0x950] ;  /* 0x0009500001307983 */ /* 0x000ee80000300800 */
[----:B------:R-:W3:Y:S01]  /*aaef0*/  LDL.LU R52, [R1+0xbfc] ;  /* 0x000bfc0001347983 */ /* 0x000ee20000300800 */
[----:B------:R-:W-:-:S03]  /*aaf00*/  SHF.R.U32.HI R12, RZ, 0x8, R25 ;  /* 0x00000008ff0c7819 */ /* 0x000fc60000011619 */
[----:B------:R-:W3:Y:S01]  /*aaf10*/  LDL.LU R25, [R1+0xc2c] ;  /* 0x000c2c0001197983 */ /* 0x000ee20000300800 */
[----:B------:R-:W-:Y:S02]  /*aaf20*/  SHF.R.U32.HI R13, RZ, 0x8, R23 ;  /* 0x00000008ff0d7819 */ /* 0x000fe40000011617 */
[----:B------:R-:W-:Y:S02]  /*aaf30*/  SHF.R.U32.HI R14, RZ, 0x8, R22 ;  /* 0x00000008ff0e7819 */ /* 0x000fe40000011616 */
[----:B------:R-:W-:Y:S02]  /*aaf40*/  LOP3.LUT R13, R13, 0xffff, RZ, 0xc0, !PT ;  /* 0x0000ffff0d0d7812 */ /* 0x000fe400078ec0ff */
[----:B------:R-:W-:Y:S02]  /*aaf50*/  LOP3.LUT R14, R14, 0xffff, RZ, 0xc0, !PT ;  /* 0x0000ffff0e0e7812 */ /* 0x000fe400078ec0ff */
[----:B------:R-:W-:Y:S02]  /*aaf60*/  LOP3.LUT R12, R12, 0xffff, RZ, 0xc0, !PT ;  /* 0x0000ffff0c0c7812 */ /* 0x000fe400078ec0ff */
[----:B------:R-:W-:-:S02]  /*aaf70*/  PRMT R54, R13, 0x3340, R0 ;  /* 0x000033400d367816 */ /* 0x000fc40000000000 */
[--C-:B----4-:R-:W-:Y:S02]  /*aaf80*/  PRMT R3, R14, 0x3340, R1.reuse ;  /* 0x000033400e037816 */ /* 0x110fe40000000001 */
[----:B0-----:R-:W-:Y:S01]  /*aaf90*/  PRMT R2, R12, 0x3340, R1 ;  /* 0x000033400c027816 */ /* 0x001fe20000000001 */
[----:B------:R-:W-:Y:S04]  /*aafa0*/  STL [R1+0x3c80], R54 ;  /* 0x003c803601007387 */ /* 0x000fe80000100800 */
[----:B------:R-:W-:Y:S04]  /*aafb0*/  STL [R1+0x34], R3 ;  /* 0x0000340301007387 */ /* 0x000fe80000100800 */
[----:B------:R0:W-:Y:S04]  /*aafc0*/  STL [R1+0x30], R2 ;  /* 0x0000300201007387 */ /* 0x0001e80000100800 */
[----:B------:R-:W4:Y:S04]  /*aafd0*/  LDL.LU R24, [R1+0x934] ;  /* 0x0009340001187983 */ /* 0x000f280000300800 */
[----:B------:R-:W4:Y:S04]  /*aafe0*/  LDL.LU R23, [R1+0xc84] ;  /* 0x000c840001177983 */ /* 0x000f280000300800 */
[----:B------:R-:W4:Y:S01]  /*aaff0*/  LDL.LU R22, [R1+0xc94] ;  /* 0x000c940001167983 */ /* 0x000f220000300800 */
[----:B------:R-:W-:-:S03]  /*ab000*/  SHF.R.U32.HI R13, RZ, 0x8, R21 ;  /* 0x00000008ff0d7819 */ /* 0x000fc60000011615 */
[----:B------:R-:W4:Y:S01]  /*ab010*/  LDL.LU R21, [R1+0x92c] ;  /* 0x00092c0001157983 */ /* 0x000f220000300800 */
[----:B------:R-:W-:-:S04]  /*ab020*/  LOP3.LUT R13, R13, 0xffff, RZ, 0xc0, !PT ;  /* 0x0000ffff0d0d7812 */ /* 0x000fc800078ec0ff */
[----:B0-----:R-:W-:Y:S02]  /*ab030*/  PRMT R2, R13, 0x3340, R0 ;  /* 0x000033400d027816 */ /* 0x001fe40000000000 */
[----:B--2---:R-:W-:Y:S02]  /*ab040*/  SHF.R.U32.HI R14, RZ, 0x8, R20 ;  /* 0x00000008ff0e7819 */ /* 0x004fe40000011614 */
[----:B------:R-:W2:Y:S02]  /*ab050*/  LDL.LU R20, [R1+0xcbc] ;  /* 0x000cbc0001147983 */ /* 0x000ea40000300800 */
[----:B------:R-:W-:Y:S02]  /*ab060*/  LOP3.LUT R14, R14, 0xffff, RZ, 0xc0, !PT ;  /* 0x0000ffff0e0e7812 */ /* 0x000fe400078ec0ff */
[----:B---3--:R-:W-:Y:S01]  /*ab070*/  SHF.R.U32.HI R12, RZ, 0x8, R19 ;  /* 0x00000008ff0c7819 */ /* 0x008fe20000011613 */
[----:B------:R0:W-:Y:S03]  /*ab080*/  STL [R1+0x2c], R2 ;  /* 0x00002c0201007387 */ /* 0x0001e60000100800 */
[----:B------:R-:W-:Y:S01]  /*ab090*/  LOP3.LUT R12, R12, 0xffff, RZ, 0xc0, !PT ;  /* 0x0000ffff0c0c7812 */ /* 0x000fe200078ec0ff */
[----:B------:R-:W3:Y:S01]  /*ab0a0*/  LDL.LU R19, [R1+0xccc] ;  /* 0x000ccc0001137983 */ /* 0x000ee20000300800 */
[----:B------:R-:W-:-:S02]  /*ab0b0*/  PRMT R3, R14, 0x3340, R1 ;  /* 0x000033400e037816 */ /* 0x000fc40000000001 */
[----:B0-----:R-:W-:-:S03]  /*ab0c0*/  PRMT R2, R12, 0x3340, R1 ;  /* 0x000033400c027816 */ /* 0x001fc60000000001 */
[----:B------:R-:W-:Y:S04]  /*ab0d0*/  STL [R1+0x28], R3 ;  /* 0x0000280301007387 */ /* 0x000fe80000100800 */
[----:B------:R0:W-:Y:S01]  /*ab0e0*/  STL [R1+0x20], R2 ;  /* 0x0000200201007387 */ /* 0x0001e20000100800 */
        /* <DEDUP_REMOVED lines=8> */
[--C-:B------:R-:W-:Y:S02]  /*ab170*/  PRMT R13, R13, 0x3340, R0.reuse ;  /* 0x000033400d0d7816 */ /* 0x100fe40000000000 */
[----:B------:R-:W-:Y:S01]  /*ab180*/  PRMT R14, R14, 0x3340, R0 ;  /* 0x000033400e0e7816 */ /* 0x000fe20000000000 */
[----:B------:R-:W-:Y:S01]  /*ab190*/  STL [R1+0x3c84], R12 ;  /* 0x003c840c01007387 */ /* 0x000fe20000100800 */
[----:B----4-:R-:W-:Y:S02]  /*ab1a0*/  SHF.R.U32.HI R18, RZ, 0x8, R24 ;  /* 0x00000008ff127819 */ /* 0x010fe40000011618 */
[----:B------:R-:W-:-:S04]  /*ab1b0*/  SHF.R.U32.HI R15, RZ, 0x8, R22 ;  /* 0x00000008ff0f7819 */ /* 0x000fc80000011616 */
[----:B------:R-:W-:Y:S02]  /*ab1c0*/  LOP3.LUT R15, R15, 0xffff, RZ, 0xc0, !PT ;  /* 0x0000ffff0f0f7812 */ /* 0x000fe400078ec0ff */
[----:B------:R-:W-:Y:S02]  /*ab1d0*/  SHF.R.U32.HI R16, RZ, 0x8, R23 ;  /* 0x00000008ff107819 */ /* 0x000fe40000011617 */
[----:B0-----:R-:W-:Y:S02]  /*ab1e0*/  PRMT R2, R15, 0x3340, R0 ;  /* 0x000033400f027816 */ /* 0x001fe40000000000 */
[----:B------:R-:W-:Y:S02]  /*ab1f0*/  SHF.R.U32.HI R15, RZ, 0x8, R21 ;  /* 0x00000008ff0f7819 */ /* 0x000fe40000011615 */
[----:B------:R-:W-:Y:S02]  /*ab200*/  LOP3.LUT R18, R18, 0xffff, RZ, 0xc0, !PT ;  /* 0x0000ffff12127812 */ /* 0x000fe400078ec0ff */
[----:B------:R-:W-:-:S02]  /*ab210*/  LOP3.LUT R16, R16, 0xffff, RZ, 0xc0, !PT ;  /* 0x0000ffff10107812 */ /* 0x000fc400078ec0ff */
[----:B------:R-:W-:Y:S02]  /*ab220*/  LOP3.LUT R15, R15, 0xffff, RZ, 0xc0, !PT ;  /* 0x0000ffff0f0f7812 */ /* 0x000fe400078ec0ff */
[--C-:B------:R-:W-:Y:S02]  /*ab230*/  PRMT R4, R18, 0x3340, R0.reuse ;  /* 0x0000334012047816 */ /* 0x100fe40000000000 */
[--C-:B------:R-:W-:Y:S01]  /*ab240*/  PRMT R3, R16, 0x3340, R0.reuse ;  /* 0x0000334010037816 */ /* 0x100fe20000000000 */
[----:B------:R-:W-:Y:S01]  /*ab250*/  STL [R1+0x3c88], R13 ;  /* 0x003c880d01007387 */ /* 0x000fe20000100800 */
[----:B------:R-:W-:-:S03]  /*ab260*/  PRMT R15, R15, 0x3340, R0 ;  /* 0x000033400f0f7816 */ /* 0x000fc60000000000 */
[----:B------:R-:W-:Y:S04]  /*ab270*/  STL [R1+0x3c8c], R14 ;  /* 0x003c8c0e01007387 */ /* 0x000fe80000100800 */
[----:B------:R-:W-:Y:S04]  /*ab280*/  STL [R1+0x8], R4 ;  /* 0x0000080401007387 */ /* 0x000fe80000100800 */
[----:B------:R0:W-:Y:S04]  /*ab290*/  STL [R1+0x4], R3 ;  /* 0x0000040301007387 */ /* 0x0001e80000100800 */
[----:B------:R4:W-:Y:S04]  /*ab2a0*/  STL [R1+0xc], R2 ;  /* 0x00000c0201007387 */ /* 0x0009e80000100800 */
[----:B------:R-:W-:Y:S01]  /*ab2b0*/  STL [R1+0x3c90], R15 ;  /* 0x003c900f01007387 */ /* 0x000fe20000100800 */
[----:B--2---:R-:W-:-:S03]  /*ab2c0*/  SHF.R.U32.HI R18, RZ, 0x8, R20 ;  /* 0x00000008ff127819 */ /* 0x004fc60000011614 */
[----:B------:R-:W2:Y:S04]  /*ab2d0*/  LDL.LU R21, [R1+0xcec] ;  /* 0x000cec0001157983 */ /* 0x000ea80000300800 */
[----:B------:R-:W2:Y:S04]  /*ab2e0*/  LDL.LU R22, [R1+0xcfc] ;  /* 0x000cfc0001167983 */ /* 0x000ea80000300800 */
[----:B------:R-:W2:Y:S04]  /*ab2f0*/  LDL.LU R23, [R1+0x390] ;  /* 0x0003900001177983 */ /* 0x000ea80000300800 */
[----:B------:R-:W2:Y:S01]  /*ab300*/  LDL.LU R24, [R1+0xd20] ;  /* 0x000d200001187983 */ /* 0x000ea20000300800 */
[----:B------:R-:W-:Y:S01]  /*ab310*/  BAR.SYNC.DEFER_BLOCKING 0x0 ;  /* 0x0000000000007b1d */ /* 0x000fe20000010000 */
[----:B---3--:R-:W-:-:S05]  /*ab320*/  SHF.R.U32.HI R20, RZ, 0x8, R25 ;  /* 0x00000008ff147819 */ /* 0x008fca0000011619 */
[----:B------:R-:W3:Y:S04]  /*ab330*/  LDL.LU R25, [R1+0xd34] ;  /* 0x000d340001197983 */ /* 0x000ee80000300800 */
        /* <DEDUP_REMOVED lines=28> */
[----:B--2---:R-:W-:-:S02]  /*ab500*/  PRMT R10, R44, 0x5410, R45 ;  /* 0x000054102c0a7816 */ /* 0x004fc4000000002d */
[----:B---3--:R-:W-:-:S03]  /*ab510*/  PRMT R9, R42, 0x5410, R43 ;  /* 0x000054102a097816 */ /* 0x008fc6000000002b */
[----:B------:R0:W-:Y:S01]  /*ab520*/  STL [R1+0x69c], R10 ;  /* 0x00069c0a01007387 */ /* 0x0001e20000100800 */
[----:B------:R-:W-:-:S03]  /*ab530*/  PRMT R8, R41, 0x5410, R40 ;  /* 0x0000541029087816 */ /* 0x000fc60000000028 */
[----:B------:R2:W-:Y:S04]  /*ab540*/  STL [R1+0x6a0], R9 ;  /* 0x0006a00901007387 */ /* 0x0005e80000100800 */
[----:B------:R3:W-:Y:S01]  /*ab550*/  STL [R1+0x694], R8 ;  /* 0x0006940801007387 */ /* 0x0007e20000100800 */
[----:B0-----:R-:W-:Y:S02]  /*ab560*/  PRMT R10, R39, 0x5410, R38 ;  /* 0x00005410270a7816 */ /* 0x001fe40000000026 */
[----:B--2---:R-:W-:-:S03]  /*ab570*/  PRMT R9, R31, 0x5410, R30 ;  /* 0x000054101f097816 */ /* 0x004fc6000000001e */
[----:B------:R-:W-:Y:S01]  /*ab580*/  STL [R1+0x690], R10 ;  /* 0x0006900a01007387 */ /* 0x000fe20000100800 */
[----:B---3--:R-:W-:-:S03]  /*ab590*/  PRMT R8, R29, 0x5410, R28 ;  /* 0x000054101d087816 */ /* 0x008fc6000000001c */
[----:B------:R-:W-:Y:S01]  /*ab5a0*/  STL [R1+0x68c], R9 ;  /* 0x00068c0901007387 */ /* 0x000fe20000100800 */
[----:B------:R-:W-:-:S03]  /*ab5b0*/  PRMT R3, R27, 0x5410, R3 ;  /* 0x000054101b037816 */ /* 0x000fc60000000003 */
[----:B------:R-:W-:Y:S04]  /*ab5c0*/  STL [R1+0x688], R8 ;  /* 0x0006880801007387 */ /* 0x000fe80000100800 */
[----:B------:R0:W-:Y:S01]  /*ab5d0*/  STL [R1+0x680], R3 ;  /* 0x0006800301007387 */ /* 0x0001e20000100800 */
[----:B----4-:R-:W-:-:S05]  /*ab5e0*/  PRMT R2, R4, 0x5410, R2 ;  /* 0x0000541004027816 */ /* 0x010fca0000000002 */
[----:B------:R2:W-:Y:S01]  /*ab5f0*/  STL [R1+0x684], R2 ;  /* 0x0006840201007387 */ /* 0x0005e20000100800 */
[----:B------:R-:W-:-:S05]  /*ab600*/  PRMT R4, R5, 0x5410, R6 ;  /* 0x0000541005047816 */ /* 0x000fca0000000006 */
[----:B------:R3:W-:Y:S01]  /*ab610*/  STL [R1+0x67c], R4 ;  /* 0x00067c0401007387 */ /* 0x0007e20000100800 */
[----:B0-----:R-:W-:-:S05]  /*ab620*/  PRMT R3, R37, 0x5410, R7 ;  /* 0x0000541025037816 */ /* 0x001fca0000000007 */
[----:B------:R0:W-:Y:S01]  /*ab630*/  STL [R1+0x678], R3 ;  /* 0x0006780301007387 */ /* 0x0001e20000100800 */
[----:B--2---:R-:W-:-:S05]  /*ab640*/  PRMT R2, R26, 0x5410, R17 ;  /* 0x000054101a027816 */ /* 0x004fca0000000011 */
[----:B------:R2:W-:Y:S01]  /*ab650*/  STL [R1+0x670], R2 ;  /* 0x0006700201007387 */ /* 0x0005e20000100800 */
[----:B---3--:R-:W-:-:S05]  /*ab660*/  PRMT R4, R46, 0x5410, R47 ;  /* 0x000054102e047816 */ /* 0x008fca000000002f */
[----:B------:R-:W-:Y:S01]  /*ab670*/  STL [R1+0x674], R4 ;  /* 0x0006740401007387 */ /* 0x000fe20000100800 */
[----:B0-----:R-:W-:-:S03]  /*ab680*/  PRMT R3, R51, 0x5410, R49 ;  /* 0x0000541033037816 */ /* 0x001fc60000000031 */
[----:B------:R-:W3:Y:S04]  /*ab690*/  LDL.LU R15, [R1+0x228] ;  /* 0x00022800010f7983 */ /* 0x000ee80000300800 */
[----:B------:R0:W-:Y:S01]  /*ab6a0*/  STL [R1+0x66c], R3 ;  /* 0x00066c0301007387 */ /* 0x0001e20000100800 */
[----:B--2---:R-:W-:-:S03]  /*ab6b0*/  PRMT R2, R52, 0x5410, R48 ;  /* 0x0000541034027816 */ /* 0x004fc60000000030 */
[----:B------:R-:W3:Y:S04]  /*ab6c0*/  LDL.LU R14, [R1+0x324] ;  /* 0x00032400010e7983 */ /* 0x000ee80000300800 */
        /* <DEDUP_REMOVED lines=47> */
[----:B--2---:R-:W2:Y:S04]  /*ab9c0*/  LDL.LU R2, [R1+0x190] ;  /* 0x0001900001027983 */ /* 0x004ea80000300800 */
[----:B------:R-:W2:Y:S04]  /*ab9d0*/  LDL.LU R4, [R1+0x290] ;  /* 0x0002900001047983 */ /* 0x000ea80000300800 */
[----:B------:R-:W2:Y:S04]  /*ab9e0*/  LDL.LU R6, [R1+0x188] ;  /* 0x0001880001067983 */ /* 0x000ea80000300800 */
[----:B------:R-:W2:Y:S01]  /*ab9f0*/  LDL.LU R5, [R1+0x288] ;  /* 0x0002880001057983 */ /* 0x000ea20000300800 */
[----:B---3--:R-:W-:-:S03]  /*aba00*/  PRMT R14, R14, 0x5410, R15 ;  /* 0x000054100e0e7816 */ /* 0x008fc6000000000f */
[----:B------:R-:W3:Y:S04]  /*aba10*/  LDL.LU R15, [R1+0x3c90] ;  /* 0x003c9000010f7983 */ /* 0x000ee80000300800 */
[----:B------:R0:W-:Y:S01]  /*aba20*/  STL [R1+0x660], R14 ;  /* 0x0006600e01007387 */ /* 0x0001e20000100800 */
[----:B----4-:R-:W-:-:S03]  /*aba30*/  PRMT R12, R12, 0x5410, R13 ;  /* 0x000054100c0c7816 */ /* 0x010fc6000000000d */
[----:B0-----:R-:W4:Y:S01]  /*aba40*/  LDL.LU R14, [R1+0x3c8c] ;  /* 0x003c8c00010e7983 */ /* 0x001f220000300800 */
[----:B------:R-:W-:-:S03]  /*aba50*/  PRMT R59, R59, 0x5410, R54 ;  /* 0x000054103b3b7816 */ /* 0x000fc60000000036 */
[----:B------:R-:W3:Y:S04]  /*aba60*/  LDL.LU R13, [R1+0x3c88] ;  /* 0x003c8800010d7983 */ /* 0x000ee80000300800 */
[----:B------:R0:W-:Y:S01]  /*aba70*/  STL [R1+0x65c], R12 ;  /* 0x00065c0c01007387 */ /* 0x0001e20000100800 */
[----:B------:R-:W-:-:S03]  /*aba80*/  PRMT R48, R48, 0x5410, R52 ;  /* 0x0000541030307816 */ /* 0x000fc60000000034 */
[----:B0-----:R-:W3:Y:S01]  /*aba90*/  LDL.LU R12, [R1+0x3c84] ;  /* 0x003c8400010c7983 */ /* 0x001ee20000300800 */
[----:B------:R-:W-:-:S03]  /*abaa0*/  PRMT R49, R49, 0x5410, R51 ;  /* 0x0000541031317816 */ /* 0x000fc60000000033 */
[----:B------:R-:W3:Y:S04]  /*abab0*/  LDL.LU R54, [R1+0x3c80] ;  /* 0x003c800001367983 */ /* 0x000ee80000300800 */
[----:B------:R0:W-:Y:S01]  /*abac0*/  STL [R1+0x650], R59 ;  /* 0x0006503b01007387 */ /* 0x0001e20000100800 */
[----:B------:R-:W-:-:S03]  /*abad0*/  PRMT R47, R47, 0x5410, R46 ;  /* 0x000054102f2f7816 */ /* 0x000fc6000000002e */
[----:B0-----:R-:W3:Y:S04]  /*abae0*/  LDL.LU R59, [R1+0x3c7c] ;  /* 0x003c7c00013b7983 */ /* 0x001ee80000300800 */
[----:B------:R-:W3:Y:S04]  /*abaf0*/  LDL.LU R52, [R1+0x3c78] ;  /* 0x003c780001347983 */ /* 0x000ee80000300800 */
[----:B------:R0:W-:Y:S01]  /*abb00*/  STL [R1+0x654], R48 ;  /* 0x0006543001007387 */ /* 0x0001e20000100800 */
[----:B------:R-:W-:Y:S02]  /*abb10*/  PRMT R17, R17, 0x5410, R26 ;  /* 0x0000541011117816 */ /* 0x000fe4000000001a */
[----:B------:R-:W-:Y:S01]  /*abb20*/  PRMT R7, R7, 0x5410, R37 ;  /* 0x0000541007077816 */ /* 0x000fe20000000025 */
[----:B0-----:R-:W3:Y:S04]  /*abb30*/  LDL.LU R48, [R1+0x3c74] ;  /* 0x003c740001307983 */ /* 0x001ee80000300800 */
[----:B------:R-:W3:Y:S04]  /*abb40*/  LDL.LU R51, [R1+0x3c70] ;  /* 0x003c700001337983 */ /* 0x000ee80000300800 */
[----:B------:R0:W-:Y:S01]  /*abb50*/  STL [R1+0x64c], R49 ;  /* 0x00064c3101007387 */ /* 0x0001e20000100800 */
[----:B------:R-:W-:-:S02]  /*abb60*/  PRMT R16, R8, 0x5410, R16 ;  /* 0x0000541008107816 */ /* 0x000fc40000000010 */
[----:B------:R-:W-:Y:S01]  /*abb70*/  PRMT R9, R10, 0x5410, R9 ;  /* 0x000054100a097816 */ /* 0x000fe20000000009 */
[----:B0-----:R-:W3:Y:S04]  /*abb80*/  LDL.LU R49, [R1+0x3c6c] ;  /* 0x003c6c0001317983 */ /* 0x001ee80000300800 */
[----:B------:R-:W3:Y:S04]  /*abb90*/  LDL.LU R46, [R1+0x3c68] ;  /* 0x003c6800012e7983 */ /* 0x000ee80000300800 */
[----:B------:R0:W-:Y:S01]  /*abba0*/  STL [R1+0x644], R47 ;  /* 0x0006442f01007387 */ /* 0x0001e20000100800 */
[----:B------:R-:W-:-:S03]  /*abbb0*/  PRMT R8, R32, 0x5410, R11 ;  /* 0x0000541020087816 */ /* 0x000fc6000000000b */
[----:B0-----:R-:W3:Y:S04]  /*abbc0*/  LDL.LU R47, [R1+0x3c64] ;  /* 0x003c6400012f7983 */ /* 0x001ee80000300800 */
[----:B------:R-:W3:Y:S04]  /*abbd0*/  LDL.LU R26, [R1+0x3c60] ;  /* 0x003c6000011a7983 */ /* 0x000ee80000300800 */
[----:B------:R0:W-:Y:S01]  /*abbe0*/  STL [R1+0x648], R17 ;  /* 0x0006481101007387 */ /* 0x0001e20000100800 */
[----:B------:R-:W-:-:S03]  /*abbf0*/  PRMT R10, R34, 0x5410, R33 ;  /* 0x00005410220a7816 */ /* 0x000fc60000000021 */
[----:B0-----:R-:W3:Y:S04]  /*abc00*/  LDL.LU R17, [R1+0x3c5c] ;  /* 0x003c5c0001117983 */ /* 0x001ee80000300800 */
[----:B------:R-:W3:Y:S04]  /*abc10*/  LDL.LU R37, [R1+0x3c58] ;  /* 0x003c580001257983 */ /* 0x000ee80000300800 */
[----:B------:R0:W-:Y:S04]  /*abc20*/  STL [R1+0x640], R7 ;  /* 0x0006400701007387 */ /* 0x0001e80000100800 */
[----:B0-----:R-:W3:Y:S04]  /*abc30*/  LDL.LU R7, [R1+0x3c54] ;  /* 0x003c540001077983 */ /* 0x001ee80000300800 */
[----:B------:R-:W-:Y:S04]  /*abc40*/  STL [R1+0x63c], R16 ;  /* 0x00063c1001007387 */ /* 0x000fe80000100800 */
[----:B------:R0:W-:Y:S04]  /*abc50*/  STL [R1+0x634], R9 ;  /* 0x0006340901007387 */ /* 0x0001e80000100800 */
[----:B------:R1:W-:Y:S01]  /*abc60*/  STL [R1+0x638], R8 ;  /* 0x0006380801007387 */ /* 0x0003e20000100800 */
[----:B0-----:R-:W-:-:S03]  /*abc70*/  PRMT R9, R36, 0x5410, R35 ;  /* 0x0000541024097816 */ /* 0x001fc60000000023 */
[----:B------:R0:W-:Y:S01]  /*abc80*/  STL [R1+0x630], R10 ;  /* 0x0006300a01007387 */ /* 0x0001e20000100800 */
[----:B-1----:R-:W-:-:S03]  /*abc90*/  PRMT R8, R53, 0x5410, R50 ;  /* 0x0000541035087816 */ /* 0x002fc60000000032 */
[----:B------:R1:W-:Y:S04]  /*abca0*/  STL [R1+0x624], R9 ;  /* 0x0006240901007387 */ /* 0x0003e80000100800 */
[----:B------:R1:W-:Y:S01]  /*abcb0*/  STL [R1+0x628], R8 ;  /* 0x0006280801007387 */ /* 0x0003e20000100800 */
[----:B0-----:R-:W-:Y:S02]  /*abcc0*/  PRMT R10, R56, 0x5410, R55 ;  /* 0x00005410380a7816 */ /* 0x001fe40000000037 */
[----:B-1----:R-:W-:-:S03]  /*abcd0*/  PRMT R9, R58, 0x5410, R57 ;  /* 0x000054103a097816 */ /* 0x002fc60000000039 */
[----:B------:R0:W-:Y:S01]  /*abce0*/  STL [R1+0x5fc], R10 ;  /* 0x0005fc0a01007387 */ /* 0x0001e20000100800 */
[----:B------:R-:W-:-:S03]  /*abcf0*/  PRMT R8, R61, 0x5410, R60 ;  /* 0x000054103d087816 */ /* 0x000fc6000000003c */
[----:B------:R1:W-:Y:S04]  /*abd00*/  STL [R1+0x3ac], R9 ;  /* 0x0003ac0901007387 */ /* 0x0003e80000100800 */
[----:B------:R2:W-:Y:S01]  /*abd10*/  STL [R1+0x3a8], R8 ;  /* 0x0003a80801007387 */ /* 0x0005e20000100800 */
[----:B0-----:R-:W-:Y:S02]  /*abd20*/  PRMT R10, R44, 0x5410, R45 ;  /* 0x000054102c0a7816 */ /* 0x001fe4000000002d */
[----:B-1----:R-:W-:-:S03]  /*abd30*/  PRMT R9, R42, 0x5410, R43 ;  /* 0x000054102a097816 */ /* 0x002fc6000000002b */
[----:B------:R0:W-:Y:S01]  /*abd40*/  STL [R1+0x3a4], R10 ;  /* 0x0003a40a01007387 */ /* 0x0001e20000100800 */
[----:B--2---:R-:W-:-:S03]  /*abd50*/  PRMT R8, R41, 0x5410, R40 ;  /* 0x0000541029087816 */ /* 0x004fc60000000028 */
[----:B------:R-:W-:Y:S04]  /*abd60*/  STL [R1+0x250], R9 ;  /* 0x0002500901007387 */ /* 0x000fe80000100800 */
[----:B------:R1:W-:Y:S01]  /*abd70*/  STL [R1+0x254], R8 ;  /* 0x0002540801007387 */ /* 0x0003e20000100800 */
[----:B0-----:R-:W-:Y:S02]  /*abd80*/  PRMT R10, R39, 0x5410, R38 ;  /* 0x00005410270a7816 */ /* 0x001fe40000000026 */
[----:B-1----:R-:W-:-:S03]  /*abd90*/  PRMT R8, R31, 0x5410, R30 ;  /* 0x000054101f087816 */ /* 0x002fc6000000001e */
[----:B------:R-:W-:Y:S01]  /*abda0*/  STL [R1+0x24c], R10 ;  /* 0x00024c0a01007387 */ /* 0x000fe20000100800 */
[----:B------:R-:W-:-:S03]  /*abdb0*/  PRMT R9, R29, 0x5410, R28 ;  /* 0x000054101d097816 */ /* 0x000fc6000000001c */
[----:B------:R0:W-:Y:S04]  /*abdc0*/  STL [R1+0x248], R8 ;  /* 0x0002480801007387 */ /* 0x0001e80000100800 */
[----:B------:R-:W-:Y:S01]  /*abdd0*/  STL [R1+0x240], R9 ;  /* 0x0002400901007387 */ /* 0x000fe20000100800 */
[----:B0-----:R-:W-:Y:S02]  /*abde0*/  PRMT R8, R27, 0x5410, R3 ;  /* 0x000054101b087816 */ /* 0x001fe40000000003 */
[----:B------:R-:W-:-:S03]  /*abdf0*/  PRMT R3, R4, 0x5410, R2 ;  /* 0x0000541004037816 */ /* 0x000fc60000000002 */
[----:B------:R0:W-:Y:S04]  /*abe00*/  STL [R1+0x244], R8 ;  /* 0x0002440801007387 */ /* 0x0001e80000100800 */
[----:B------:R-:W2:Y:S04]  /*abe10*/  LDL.LU R57, [R1+0x180] ;  /* 0x0001800001397983 */ /* 0x000ea80000300800 */
[----:B------:R-:W-:Y:S04]  /*abe20*/  STL [R1+0x23c], R3 ;  /* 0x00023c0301007387 */ /* 0x000fe80000100800 */
[----:B------:R-:W2:Y:S01]  /*abe30*/  LDL.LU R58, [R1+0x280] ;  /* 0x00028000013a7983 */ /* 0x000ea20000300800 */
[----:B------:R-:W-:-:S05]  /*abe40*/  PRMT R2, R5, 0x5410, R6 ;  /* 0x0000541005027816 */ /* 0x000fca0000000006 */
[----:B------:R1:W-:Y:S04]  /*abe50*/  STL [R1+0x234], R2 ;  /* 0x0002340201007387 */ /* 0x0003e80000100800 */
        /* <DEDUP_REMOVED lines=31> */
[----:B--2---:R-:W-:-:S05]  /*ac050*/  PRMT R9, R58, 0x5410, R57 ;  /* 0x000054103a097816 */ /* 0x004fca0000000039 */
[----:B------:R0:W-:Y:S04]  /*ac060*/  STL [R1+0x238], R9 ;  /* 0x0002380901007387 */ /* 0x0001e80000100800 */
[----:B------:R-:W2:Y:S04]  /*ac070*/  LDL.LU R35, [R1+0xf4] ;  /* 0x0000f40001237983 */ /* 0x000ea80000300800 */
[----:B------:R-:W2:Y:S04]  /*ac080*/  LDL.LU R56, [R1+0x1cc] ;  /* 0x0001cc0001387983 */ /* 0x000ea80000300800 */
[----:B------:R-:W2:Y:S04]  /*ac090*/  LDL.LU R57, [R1+0x1bc] ;  /* 0x0001bc0001397983 */ /* 0x000ea80000300800 */
[----:B------:R-:W2:Y:S01]  /*ac0a0*/  LDL.LU R58, [R1+0x1ac] ;  /* 0x0001ac00013a7983 */ /* 0x000ea20000300800 */
[----:B---3--:R-:W-:-:S02]  /*ac0b0*/  PRMT R10, R10, 0x5410, R5 ;  /* 0x000054100a0a7816 */ /* 0x008fc40000000005 */
[----:B------:R-:W-:Y:S01]  /*ac0c0*/  PRMT R4, R4, 0x5410, R6 ;  /* 0x0000541004047816 */ /* 0x000fe20000000006 */
[----:B0-----:R-:W3:Y:S04]  /*ac0d0*/  LDL R9, [R1+0x1f98] ;  /* 0x001f980001097983 */ /* 0x001ee80000100800 */
[----:B------:R-:W3:Y:S01]  /*ac0e0*/  LDL.LU R5, [R1+0x3c50] ;  /* 0x003c500001057983 */ /* 0x000ee20000300800 */
[----:B----4-:R-:W-:-:S03]  /*ac0f0*/  PRMT R8, R11, 0x5410, R8 ;  /* 0x000054100b087816 */ /* 0x010fc60000000008 */
[----:B------:R0:W-:Y:S01]  /*ac100*/  STL [R1+0x230], R10 ;  /* 0x0002300a01007387 */ /* 0x0001e20000100800 */
[----:B------:R-:W-:-:S03]  /*ac110*/  PRMT R27, R27, 0x5410, R2 ;  /* 0x000054101b1b7816 */ /* 0x000fc60000000002 */
[----:B0-----:R-:W4:Y:S04]  /*ac120*/  LDL R10, [R1+0x1f9c] ;  /* 0x001f9c00010a7983 */ /* 0x001f280000100800 */
[----:B------:R-:W3:Y:S04]  /*ac130*/  LDL.LU R6, [R1+0x3c4c] ;  /* 0x003c4c0001067983 */ /* 0x000ee80000300800 */
[----:B------:R0:W-:Y:S01]  /*ac140*/  STL [R1+0x22c], R4 ;  /* 0x00022c0401007387 */ /* 0x0001e20000100800 */
[----:B------:R-:W-:Y:S02]  /*ac150*/  PRMT R29, R29, 0x5410, R3 ;  /* 0x000054101d1d7816 */ /* 0x000fe40000000003 */
[----:B------:R-:W-:Y:S01]  /*ac160*/  PRMT R31, R31, 0x5410, R28 ;  /* 0x000054101f1f7816 */ /* 0x000fe2000000001c */
[----:B0-----:R-:W4:Y:S04]  /*ac170*/  LDL.LU R4, [R1+0x3c48] ;  /* 0x003c480001047983 */ /* 0x001f280000300800 */
[----:B------:R-:W4:Y:S04]  /*ac180*/  LDL R11, [R1+0x1f94] ;  /* 0x001f9400010b7983 */ /* 0x000f280000100800 */
[----:B------:R0:W-:Y:S01]  /*ac190*/  STL [R1+0x224], R8 ;  /* 0x0002240801007387 */ /* 0x0001e20000100800 */
[----:B------:R-:W-:-:S03]  /*ac1a0*/  PRMT R39, R39, 0x5410, R30 ;  /* 0x0000541027277816 */ /* 0x000fc6000000001e */
[----:B0-----:R-:W4:Y:S04]  /*ac1b0*/  LDL R8, [R1+0x1f90] ;  /* 0x001f900001087983 */ /* 0x001f280000100800 */
[----:B------:R-:W4:Y:S04]  /*ac1c0*/  LDL.LU R2, [R1+0x3c44] ;  /* 0x003c440001027983 */ /* 0x000f280000300800 */
[----:B------:R0:W-:Y:S01]  /*ac1d0*/  STL [R1+0x228], R27 ;  /* 0x0002281b01007387 */ /* 0x0001e20000100800 */
[----:B------:R-:W-:-:S03]  /*ac1e0*/  PRMT R41, R41, 0x5410, R38 ;  /* 0x0000541029297816 */ /* 0x000fc60000000026 */
[----:B0-----:R-:W4:Y:S04]  /*ac1f0*/  LDL.LU R27, [R1+0x3c40] ;  /* 0x003c4000011b7983 */ /* 0x001f280000300800 */
        /* <DEDUP_REMOVED lines=14> */
[----:B------:R-:W-:Y:S02]  /*ac2e0*/  PRMT R32, R32, 0x5410, R16 ;  /* 0x0000541020207816 */ /* 0x000fe40000000010 */
[----:B------:R-:W-:Y:S01]  /*ac2f0*/  PRMT R50, R50, 0x5410, R36 ;  /* 0x0000541032327816 */ /* 0x000fe20000000024 */
[----:B0-----:R-:W4:Y:S04]  /*ac300*/  LDL.LU R41, [R1+0x3c20] ;  /* 0x003c200001297983 */ /* 0x001f280000300800 */
[----:B------:R-:W4:Y:S04]  /*ac310*/  LDL.LU R40, [R1+0x3c1c] ;  /* 0x003c1c0001287983 */ /* 0x000f280000300800 */
[----:B------:R0:W-:Y:S01]  /*ac320*/  STL [R1+0x20c], R42 ;  /* 0x00020c2a01007387 */ /* 0x0001e20000100800 */
[----:B------:R-:W-:-:S02]  /*ac330*/  PRMT R16, R60, 0x5410, R53 ;  /* 0x000054103c107816 */ /* 0x000fc40000000035 */
[----:B------:R-:W1:Y:S01]  /*ac340*/  S2R R60, SR_TID.X ;  /* 0x00000000003c7919 */ /* 0x000e620000002100 */
[----:B0-----:R-:W4:Y:S04]  /*ac350*/  LDL.LU R42, [R1+0x3c18] ;  /* 0x003c1800012a7983 */ /* 0x001f280000300800 */
[----:B------:R-:W4:Y:S04]  /*ac360*/  LDL.LU R43, [R1+0x3c14] ;  /* 0x003c1400012b7983 */ /* 0x000f280000300800 */
[----:B------:R0:W-:Y:S01]  /*ac370*/  STL [R1+0x210], R44 ;  /* 0x0002102c01007387 */ /* 0x0001e20000100800 */
[----:B------:R-:W-:-:S03]  /*ac380*/  PRMT R33, R34, 0x5410, R33 ;  /* 0x0000541022217816 */ /* 0x000fc60000000021 */
[----:B0-----:R-:W4:Y:S04]  /*ac390*/  LDL.LU R44, [R1+0x3c10] ;  /* 0x003c1000012c7983 */ /* 0x001f280000300800 */
[----:B------:R-:W4:Y:S04]  /*ac3a0*/  LDL.LU R45, [R1+0x3c0c] ;  /* 0x003c0c00012d7983 */ /* 0x000f280000300800 */
[----:B------:R0:W-:Y:S04]  /*ac3b0*/  STL [R1+0x208], R61 ;  /* 0x0002083d01007387 */ /* 0x0001e80000100800 */
[----:B0-----:R-:W4:Y:S04]  /*ac3c0*/  LDL.LU R61, [R1+0x3c08] ;  /* 0x003c0800013d7983 */ /* 0x001f280000300800 */
[----:B------:R-:W4:Y:S04]  /*ac3d0*/  LDL.LU R36, [R1+0xe8] ;  /* 0x0000e80001247983 */ /* 0x000f280000300800 */
[----:B------:R0:W-:Y:S04]  /*ac3e0*/  STL [R1+0x1fc], R50 ;  /* 0x0001fc3201007387 */ /* 0x0001e80000100800 */
[----:B0-----:R-:W4:Y:S04]  /*ac3f0*/  LDL.LU R50, [R1+0x1a8] ;  /* 0x0001a80001327983 */ /* 0x001f280000300800 */
[----:B------:R-:W4:Y:S04]  /*ac400*/  LDL.LU R53, [R1+0x19c] ;  /* 0x00019c0001357983 */ /* 0x000f280000300800 */
[----:B------:R2:W-:Y:S04]  /*ac410*/  STL [R1+0x200], R32 ;  /* 0x0002002001007387 */ /* 0x0005e80000100800 */
[----:B------:R0:W-:Y:S04]  /*ac420*/  STL [R1+0x1f8], R16 ;  /* 0x0001f81001007387 */ /* 0x0001e80000100800 */
[----:B------:R-:W-:Y:S01]  /*ac430*/  STL [R1+0x1ec], R33 ;  /* 0x0001ec2101007387 */ /* 0x000fe20000100800 */
[----:B-1----:R-:W-:-:S02]  /*ac440*/  LOP3.LUT R60, R60, 0x1f, RZ, 0xc0, !PT ;  /* 0x0000001f3c3c7812 */ /* 0x002fc400078ec0ff */
[----:B--2---:R-:W-:Y:S02]  /*ac450*/  PRMT R32, R56, 0x5410, R35 ;  /* 0x0000541038207816 */ /* 0x004fe40000000023 */
[----:B0-----:R-:W-:-:S03]  /*ac460*/  PRMT R16, R57, 0x5410, R52 ;  /* 0x0000541039107816 */ /* 0x001fc60000000034 */
[----:B------:R0:W-:Y:S04]  /*ac470*/  STL [R1+0x1e4], R32 ;  /* 0x0001e42001007387 */ /* 0x0001e80000100800 */
[----:B------:R1:W-:Y:S01]  /*ac480*/  STL [R1+0x1e8], R16 ;  /* 0x0001e81001007387 */ /* 0x0003e20000100800 */
[----:B0-----:R-:W-:-:S05]  /*ac490*/  PRMT R32, R58, 0x5410, R48 ;  /* 0x000054103a207816 */ /* 0x001fca0000000030 */
[----:B------:R0:W-:Y:S04]  /*ac4a0*/  STL [R1+0x1e0], R32 ;  /* 0x0001e02001007387 */ /* 0x0001e80000100800 */
[----:B------:R-:W2:Y:S04]  /*ac4b0*/  LDL.LU R56, [R1+0xd8] ;  /* 0x0000d80001387983 */ /* 0x000ea80000300800 */
[----:B------:R-:W2:Y:S01]  /*ac4c0*/  LDL.LU R58, [R1+0x18c] ;  /* 0x00018c00013a7983 */ /* 0x000ea20000300800 */
[----:B------:R-:W-:Y:S01]  /*ac4d0*/  LEA R52, R60, UR58, 0x4 ;  /* 0x0000003a3c347c11 */ /* 0x000fe2000f8e20ff */
[----:B-1----:R-:W-:Y:S01]  /*ac4e0*/  VIADD R16, R55, 0x2 ;  /* 0x0000000237107836 */ /* 0x002fe20000000000 */
[----:B------:R-:W-:Y:S01]  /*ac4f0*/  LOP3.LUT R51, R51, 0xfffffffd, RZ, 0xc0, !PT ;  /* 0xfffffffd33337812 */ /* 0x000fe200078ec0ff */
[----:B------:R-:W2:Y:S01]  /*ac500*/  LDL.LU R57, [R1+0xd4] ;  /* 0x0000d40001397983 */ /* 0x000ea20000300800 */
[----:B------:R-:W-:Y:S01]  /*ac510*/  LOP3.LUT R48, R48, 0x7fffffff, RZ, 0xc0, !PT ;  /* 0x7fffffff30307812 */ /* 0x000fe200078ec0ff */
[----:B------:R-:W1:Y:S02]  /*ac520*/  LDCU.64 UR58, c[0x0][0x398] ;  /* 0x00007300ff3a77ac */ /* 0x000e640008000a00 */
[----:B------:R-:W2:Y:S01]  /*ac530*/  LDL.LU R60, [R1+0x184] ;  /* 0x00018400013c7983 */ /* 0x000ea20000300800 */
[----:B------:R-:W-:Y:S01]  /*ac540*/  ISETP.GE.AND P3, PT, R16, UR25, PT ;  /* 0x0000001910007c0c */ /* 0x000fe2000bf66270 */
[----:B------:R-:W0:Y:S03]  /*ac550*/  LDCU UR25, c[0x0][0x398] ;  /* 0x00007300ff1977ac */ /* 0x000e260008000800 */
[----:B---3--:R-:W-:-:S02]  /*ac560*/  ISETP.LT.AND P4, PT, R9, UR54, !P3 ;  /* 0x0000003609007c0c */ /* 0x008fc4000df81270 */
[----:B----4-:R-:W-:Y:S01]  /*ac570*/  ISETP.LT.AND P5, PT, R10, UR18, !P3 ;  /* 0x000000120a007c0c */ /* 0x010fe2000dfa1270 */
[----:B------:R-:W3:Y:S10]  /*ac580*/  LDCU UR18, c[0x0][0x398] ;  /* 0x00007300ff1277ac */ /* 0x000ef40008000800 */
[----:B------:R-:W-:-:S04]  /*ac590*/  @P4 LOP3.LUT R51, R51, 0x2, RZ, 0xfc, !PT ;  /* 0x0000000233334812 */ /* 0x000fc800078efcff */
[----:B------:R-:W-:-:S04]  /*ac5a0*/  LOP3.LUT R51, R51, 0xfffffffe, RZ, 0xc0, !PT ;  /* 0xfffffffe33337812 */ /* 0x000fc800078ec0ff */
[----:B------:R-:W-:-:S05]  /*ac5b0*/  @P5 LOP3.LUT R51, R51, 0x1, RZ, 0xfc, !PT ;  /* 0x0000000133335812 */ /* 0x000fca00078efcff */
[----:B------:R-:W-:Y:S01]  /*ac5c0*/  STL [R1+0x3b78], R51 ;  /* 0x003b783301007387 */ /* 0x000fe20000100800 */
[----:B------:R-:W-:Y:S02]  /*ac5d0*/  PRMT R16, R50, 0x5410, R36 ;  /* 0x0000541032107816 */ /* 0x000fe40000000024 */
[----:B0-----:R-:W-:-:S03]  /*ac5e0*/  PRMT R32, R53, 0x5410, R49 ;  /* 0x0000541035207816 */ /* 0x001fc60000000031 */
[----:B------:R0:W-:Y:S04]  /*ac5f0*/  STL [R1+0x1dc], R16 ;  /* 0x0001dc1001007387 */ /* 0x0001e80000100800 */
[----:B------:R4:W-:Y:S01]  /*ac600*/  STL [R1+0x1d8], R32 ;  /* 0x0001d82001007387 */ /* 0x0009e20000100800 */
[----:B--2---:R-:W-:-:S03]  /*ac610*/  PRMT R35, R58, 0x5410, R56 ;  /* 0x000054103a237816 */ /* 0x004fc60000000038 */
[----:B------:R-:W4:Y:S04]  /*ac620*/  LDL.LU R56, [R1+0xd0] ;  /* 0x0000d00001387983 */ /* 0x000f280000300800 */
[----:B------:R-:W4:Y:S01]  /*ac630*/  LDL.LU R58, [R1+0x174] ;  /* 0x00017400013a7983 */ /* 0x000f220000300800 */
[----:B------:R-:W-:-:S03]  /*ac640*/  PRMT R34, R60, 0x5410, R57 ;  /* 0x000054103c227816 */ /* 0x000fc60000000039 */
[----:B------:R-:W-:Y:S04]  /*ac650*/  STL [R1+0x3b7c], R35 ;  /* 0x003b7c2301007387 */ /* 0x000fe80000100800 */
[----:B------:R-:W2:Y:S04]  /*ac660*/  LDL.LU R60, [R1+0x178] ;  /* 0x00017800013c7983 */ /* 0x000ea80000300800 */
[----:B------:R-:W2:Y:S01]  /*ac670*/  LDL.LU R57, [R1+0x168] ;  /* 0x0001680001397983 */ /* 0x000ea20000300800 */
[----:B------:R-:W-:Y:S01]  /*ac680*/  ISETP.LT.AND P4, PT, R11, UR12, !P3 ;  /* 0x0000000c0b007c0c */ /* 0x000fe2000df81270 */
[----:B0-----:R-:W-:Y:S01]  /*ac690*/  VIADD R16, R55, 0x1 ;  /* 0x0000000137107836 */ /* 0x001fe20000000000 */
[----:B------:R-:W-:-:S02]  /*ac6a0*/  ISETP.LT.AND P3, PT, R8, UR32, !P3 ;  /* 0x0000002008007c0c */ /* 0x000fc4000df61270 */
[----:B------:R-:W-:Y:S01]  /*ac6b0*/  LOP3.LUT R49, R49, 0xffffffdf, RZ, 0xc0, !PT ;  /* 0xffffffdf31317812 */ /* 0x000fe200078ec0ff */
[----:B------:R-:W-:Y:S01]  /*ac6c0*/  STL [R1+0x3b80], R34 ;  /* 0x003b802201007387 */ /* 0x000fe20000100800 */
[----:B------:R-:W-:Y:S01]  /*ac6d0*/  ISETP.LT.AND P6, PT, R55, UR57, !P6 ;  /* 0x0000003937007c0c */ /* 0x000fe2000f7c1270 */
[----:B------:R-:W0:Y:S01]  /*ac6e0*/  LDCU UR12, c[0x0][0x398] ;  /* 0x00007300ff0c77ac */ /* 0x000e220008000800 */
[----:B------:R-:W-:Y:S02]  /*ac6f0*/  SHF.R.U32.HI R19, RZ, 0x8, R19 ;  /* 0x00000008ff137819 */ /* 0x000fe40000011613 */
[----:B------:R-:W-:Y:S01]  /*ac700*/  SHF.R.U32.HI R21, RZ, 0x8, R21 ;  /* 0x00000008ff157819 */ /* 0x000fe20000011615 */
[----:B------:R-:W0:Y:S02]  /*ac710*/  LDCU UR57, c[0x0][0x398] ;  /* 0x00007300ff3977ac */ /* 0x000e240008000800 */
[----:B------:R-:W-:Y:S02]  /*ac720*/  @P4 LOP3.LUT R48, R48, 0x80000000, RZ, 0xfc, !PT ;  /* 0x8000000030304812 */ /* 0x000fe400078efcff */
[----:B------:R-:W-:Y:S01]  /*ac730*/  SHF.R.U32.HI R22, RZ, 0x8, R22 ;  /* 0x00000008ff167819 */ /* 0x000fe20000011616 */
[----:B------:R-:W0:Y:S01]  /*ac740*/  LDCU UR32, c[0x0][0x398] ;  /* 0x00007300ff2077ac */ /* 0x000e220008000800 */
        /* <DEDUP_REMOVED lines=8> */
[----:B----4-:R-:W-:Y:S01]  /*ac7d0*/  PRMT R32, R58, 0x5410, R56 ;  /* 0x000054103a207816 */ /* 0x010fe20000000038 */
[----:B------:R-:W4:Y:S08]  /*ac7e0*/  LDCU UR23, c[0x0][0x398] ;  /* 0x00007300ff1777ac */ /* 0x000f300008000800 */
[----:B------:R-:W-:-:S02]  /*ac7f0*/  @P4 LOP3.LUT R48, R48, 0x20000000, RZ, 0xfc, !PT ;  /* 0x2000000030304812 */ /* 0x000fc400078efcff */
[----:B------:R-:W-:Y:S01]  /*ac800*/  ISETP.LT.AND P4, PT, R11, UR28, !P3 ;  /* 0x0000001c0b007c0c */ /* 0x000fe2000df81270 */
[----:B------:R-:W0:Y:S01]  /*ac810*/  LDCU UR30, c[0x0][0x398] ;  /* 0x00007300ff1e77ac */ /* 0x000e220008000800 */
[----:B------:R-:W-:Y:S02]  /*ac820*/  @P5 LOP3.LUT R49, R49, 0x20, RZ, 0xfc, !PT ;  /* 0x0000002031315812 */ /* 0x000fe400078efcff */
[----:B------:R-:W-:Y:S01]  /*ac830*/  ISETP.LT.AND P3, PT, R8, UR20, !P3 ;  /* 0x0000001408007c0c */ /* 0x000fe2000df61270 */
[----:B------:R-:W0:Y:S01]  /*ac840*/  LDCU UR20, c[0x0][0x398] ;  /* 0x00007300ff1477ac */ /* 0x000e220008000800 */
[----:B------:R-:W-:Y:S02]  /*ac850*/  LOP3.LUT R49, R49, 0xffffffef, RZ, 0xc0, !PT ;  /* 0xffffffef31317812 */ /* 0x000fe400078ec0ff */
[----:B--2---:R-:W-:Y:S01]  /*ac860*/  PRMT R33, R60, 0x5410, R46 ;  /* 0x000054103c217816 */ /* 0x004fe2000000002e */
[----:B------:R-:W2:Y:S04]  /*ac870*/  LDCU UR28, c[0x0][0x398] ;  /* 0x00007300ff1c77ac */ /* 0x000ea80008000800 */
[----:B------:R-:W-:-:S04]  /*ac880*/  @P4 LOP3.LUT R49, R49, 0x10, RZ, 0xfc, !PT ;  /* 0x0000001031314812 */ /* 0x000fc800078efcff */
[----:B------:R-:W-:-:S04]  /*ac890*/  LOP3.LUT R49, R49, 0xfffffff7, RZ, 0xc0, !PT ;  /* 0xfffffff731317812 */ /* 0x000fc800078ec0ff */
[----:B------:R-:W-:-:S05]  /*ac8a0*/  @P3 LOP3.LUT R49, R49, 0x8, RZ, 0xfc, !PT ;  /* 0x0000000831313812 */ /* 0x000fca00078efcff */
[----:B------:R-:W-:Y:S04]  /*ac8b0*/  STL [R1+0x3bb0], R49 ;  /* 0x003bb03101007387 */ /* 0x000fe80000100800 */
[----:B------:R0:W-:Y:S04]  /*ac8c0*/  STL [R1+0x3b84], R32 ;  /* 0x003b842001007387 */ /* 0x0001e80000100800 */
[----:B0-----:R-:W2:Y:S04]  /*ac8d0*/  LDL.LU R32, [R1+0xcc] ;  /* 0x0000cc0001207983 */ /* 0x001ea80000300800 */
[----:B------:R-:W2:Y:S04]  /*ac8e0*/  LDL.LU R50, [R1+0x160] ;  /* 0x0001600001327983 */ /* 0x000ea80000300800 */
[----:B------:R-:W3:Y:S04]  /*ac8f0*/  LDL.LU R34, [R1+0xc0] ;  /* 0x0000c00001227983 */ /* 0x000ee80000300800 */
[----:B------:R-:W3:Y:S04]  /*ac900*/  LDL.LU R36, [R1+0x15c] ;  /* 0x00015c0001247983 */ /* 0x000ee80000300800 */
[----:B------:R-:W4:Y:S04]  /*ac910*/  LDL.LU R51, [R1+0xb8] ;  /* 0x0000b80001337983 */ /* 0x000f280000300800 */
[----:B------:R-:W4:Y:S04]  /*ac920*/  LDL.LU R58, [R1+0x154] ;  /* 0x00015400013a7983 */ /* 0x000f280000300800 */
[----:B------:R-:W4:Y:S04]  /*ac930*/  LDL.LU R56, [R1+0xb0] ;  /* 0x0000b00001387983 */ /* 0x000f280000300800 */
[----:B------:R-:W4:Y:S01]  /*ac940*/  LDL.LU R60, [R1+0x140] ;  /* 0x00014000013c7983 */ /* 0x000f220000300800 */
[----:B------:R-:W-:-:S03]  /*ac950*/  PRMT R53, R57, 0x5410, R47 ;  /* 0x0000541039357816 */ /* 0x000fc6000000002f */
[----:B------:R-:W-:Y:S04]  /*ac960*/  STL [R1+0x3b88], R33 ;  /* 0x003b882101007387 */ /* 0x000fe80000100800 */
[----:B------:R-:W4:Y:S04]  /*ac970*/  LDL.LU R49, [R1+0x9c] ;  /* 0x00009c0001317983 */ /* 0x000f280000300800 */
[----:B------:R-:W4:Y:S01]  /*ac980*/  LDL.LU R57, [R1+0x14c] ;  /* 0x00014c0001397983 */ /* 0x000f220000300800 */
[----:B------:R-:W-:Y:S01]  /*ac990*/  ISETP.LT.AND P3, PT, R10, UR16, !P2 ;  /* 0x000000100a007c0c */ /* 0x000fe2000d761270 */
[----:B------:R-:W0:Y:S01]  /*ac9a0*/  LDCU UR16, c[0x0][0x398] ;  /* 0x00007300ff1077ac */ /* 0x000e220008000800 */
[----:B------:R-:W-:Y:S01]  /*ac9b0*/  ISETP.LT.AND P2, PT, R9, UR14, !P2 ;  /* 0x0000000e09007c0c */ /* 0x000fe2000d741270 */
[----:B------:R-:W4:Y:S01]  /*ac9c0*/  LDL.LU R35, [R1+0x13c] ;  /* 0x00013c0001237983 */ /* 0x000f220000300800 */
[----:B------:R-:W-:Y:S01]  /*ac9d0*/  LOP3.LUT R48, R48, 0xefffffff, RZ, 0xc0, !PT ;  /* 0xefffffff30307812 */ /* 0x000fe200078ec0ff */
[----:B------:R-:W0:Y:S08]  /*ac9e0*/  LDCU UR14, c[0x0][0x398] ;  /* 0x00007300ff0e77ac */ /* 0x000e300008000800 */
[----:B------:R-:W-:-:S04]  /*ac9f0*/  @P3 LOP3.LUT R48, R48, 0x10000000, RZ, 0xfc, !PT ;  /* 0x1000000030303812 */ /* 0x000fc800078efcff */
[----:B------:R-:W-:-:S04]  /*aca00*/  LOP3.LUT R48, R48, 0xf7ffffff, RZ, 0xc0, !PT ;  /* 0xf7ffffff30307812 */ /* 0x000fc800078ec0ff */
[----:B------:R-:W-:Y:S02]  /*aca10*/  @P2 LOP3.LUT R48, R48, 0x8000000, RZ, 0xfc, !PT ;  /* 0x0800000030302812 */ /* 0x000fe400078efcff */
[----:B-1----:R-:W-:Y:S02]  /*aca20*/  ISETP.GE.AND P2, PT, R16, UR59, PT ;  /* 0x0000003b10007c0c */ /* 0x002fe4000bf46270 */
[----:B------:R-:W-:Y:S01]  /*aca30*/  LOP3.LUT R48, R48, 0xfbffffff, RZ, 0xc0, !PT ;  /* 0xfbffffff30307812 */ /* 0x000fe200078ec0ff */
[----:B------:R-:W-:Y:S01]  /*aca40*/  VIADD R16, R55, 0xae ;  /* 0x000000ae37107836 */ /* 0x000fe20000000000 */
[----:B------:R-:W-:Y:S02]  /*aca50*/  ISETP.LT.AND P5, PT, R8, UR50, !P2 ;  /* 0x0000003208007c0c */ /* 0x000fe4000d7a1270 */
[----:B------:R-:W-:Y:S02]  /*aca60*/  LOP3.LUT R47, R47, 0xfffffeff, RZ, 0xc0, !PT ;  /* 0xfffffeff2f2f7812 */ /* 0x000fe400078ec0ff */
[----:B------:R-:W-:Y:S01]  /*aca70*/  LOP3.LUT R46, R46, 0xfdffffff, RZ, 0xc0, !PT ;  /* 0xfdffffff2e2e7812 */ /* 0x000fe200078ec0ff */
[----:B------:R1:W-:Y:S01]  /*aca80*/  STL [R1+0x3b8c], R53 ;  /* 0x003b8c3501007387 */ /* 0x0003e20000100800 */
[----:B------:R-:W-:Y:S01]  /*aca90*/  ISETP.LT.AND P4, PT, R11, UR48, !P2 ;  /* 0x000000300b007c0c */ /* 0x000fe2000d781270 */
[----:B------:R-:W0:Y:S01]  /*acaa0*/  LDCU UR48, c[0x0][0x398] ;  /* 0x00007300ff3077ac */ /* 0x000e220008000800 */
[----:B------:R-:W-:-:S02]  /*acab0*/  ISETP.LT.AND P3, PT, R10, UR46, !P2 ;  /* 0x0000002e0a007c0c */ /* 0x000fc4000d761270 */
[----:B------:R-:W-:Y:S01]  /*acac0*/  SHF.R.U32.HI R23, RZ, 0x8, R23 ;  /* 0x00000008ff177819 */ /* 0x000fe20000011617 */
[----:B------:R-:W0:Y:S02]  /*acad0*/  LDCU UR50, c[0x0][0x398] ;  /* 0x00007300ff3277ac */ /* 0x000e240008000800 */
[----:B------:R-:W-:Y:S02]  /*acae0*/  @P5 LOP3.LUT R48, R48, 0x4000000, RZ, 0xfc, !PT ;  /* 0x0400000030305812 */ /* 0x000fe400078efcff */
[----:B------:R-:W-:Y:S01]  /*acaf0*/  @P6 LOP3.LUT R46, R46, 0x2000000, RZ, 0xfc, !PT ;  /* 0x020000002e2e6812 */ /* 0x000fe200078efcff */
[----:B------:R-:W0:Y:S01]  /*acb00*/  LDCU UR59, c[0x0][0x398] ;  /* 0x00007300ff3b77ac */ /* 0x000e220008000800 */
[----:B------:R-:W-:Y:S02]  /*acb10*/  LOP3.LUT R48, R48, 0xfdffffff, RZ, 0xc0, !PT ;  /* 0xfdffffff30307812 */ /* 0x000fe400078ec0ff */
[----:B------:R-:W-:Y:S01]  /*acb20*/  SHF.R.U32.HI R24, RZ, 0x8, R24 ;  /* 0x00000008ff187819 */ /* 0x000fe20000011618 */
        /* <DEDUP_REMOVED lines=10> */
[----:B------:R-:W-:Y:S02]  /*acbd0*/  ISETP.LT.AND P5, PT, R8, UR42, !P2 ;  /* 0x0000002a08007c0c */ /* 0x000fe4000d7a1270 */
[----:B--2---:R-:W-:Y:S02]  /*acbe0*/  PRMT R50, R50, 0x5410, R32 ;  /* 0x0000541032327816 */ /* 0x004fe40000000020 */
[----:B---3--:R-:W-:-:S02]  /*acbf0*/  PRMT R36, R36, 0x5410, R34 ;  /* 0x0000541024247816 */ /* 0x008fc40000000022 */
[----:B----4-:R-:W-:Y:S02]  /*acc00*/  PRMT R58, R58, 0x5410, R51 ;  /* 0x000054103a3a7816 */ /* 0x010fe40000000033 */
[----:B------:R-:W-:Y:S02]  /*acc10*/  PRMT R56, R60, 0x5410, R56 ;  /* 0x000054103c387816 */ /* 0x000fe40000000038 */
[----:B------:R-:W-:Y:S02]  /*acc20*/  PRMT R57, R57, 0x5410, R49 ;  /* 0x0000541039397816 */ /* 0x000fe40000000031 */
[----:B------:R-:W-:Y:S02]  /*acc30*/  PRMT R35, R35, 0x5410, R26 ;  /* 0x0000541023237816 */ /* 0x000fe4000000001a */
[----:B------:R-:W-:Y:S01]  /*acc40*/  LOP3.LUT R48, R48, 0xffbfffff, RZ, 0xc0, !PT ;  /* 0xffbfffff30307812 */ /* 0x000fe200078ec0ff */
[----:B------:R-:W-:Y:S01]  /*acc50*/  VIADD R16, R55, 0x55 ;  /* 0x0000005537107836 */ /* 0x000fe20000000000 */
[----:B------:R-:W-:Y:S01]  /*acc60*/  ISETP.LT.AND P4, PT, R11, UR38, !P2 ;  /* 0x000000260b007c0c */ /* 0x000fe2000d781270 */
[----:B------:R-:W2:Y:S01]  /*acc70*/  LDCU UR38, c[0x0][0x398] ;  /* 0x00007300ff2677ac */ /* 0x000ea20008000800 */
[----:B------:R-:W-:-:S02]  /*acc80*/  ISETP.LT.AND P3, PT, R10, UR36, !P2 ;  /* 0x000000240a007c0c */ /* 0x000fc4000d761270 */
[----:B------:R-:W-:Y:S01]  /*acc90*/  ISETP.LT.AND P2, PT, R9, UR34, !P2 ;  /* 0x0000002209007c0c */ /* 0x000fe2000d741270 */
[----:B------:R-:W3:Y:S01]  /*acca0*/  LDCU UR34, c[0x0][0x398] ;  /* 0x00007300ff2277ac */ /* 0x000ee20008000800 */
[----:B------:R-:W-:Y:S02]  /*accb0*/  @P5 LOP3.LUT R48, R48, 0x400000, RZ, 0xfc, !PT ;  /* 0x0040000030305812 */ /* 0x000fe400078efcff */
[----:B------:R-:W-:Y:S01]  /*accc0*/  SHF.R.U32.HI R25, RZ, 0x8, R25 ;  /* 0x00000008ff197819 */ /* 0x000fe20000011619 */
[----:B------:R-:W4:Y:S01]  /*accd0*/  LDCU UR36, c[0x0][0x398] ;  /* 0x00007300ff2477ac */ /* 0x000f220008000800 */
[----:B------:R-:W-:Y:S02]  /*acce0*/  LOP3.LUT R18, R18, 0xffff, RZ, 0xc0, !PT ;  /* 0x0000ffff12127812 */ /* 0x000fe400078ec0ff */
[----:B------:R-:W-:Y:S01]  /*accf0*/  LOP3.LUT R19, R19, 0xffff, RZ, 0xc0, !PT ;  /* 0x0000ffff13137812 */ /* 0x000fe200078ec0ff */
[----:B------:R-:W0:Y:S04]  /*acd00*/  LDCU UR42, c[0x0][0x398] ;  /* 0x00007300ff2a77ac */ /* 0x000e280008000800 */
[----:B------:R-:W-:-:S05]  /*acd10*/  @P2 LOP3.LUT R47, R47, 0x100, RZ, 0xfc, !PT ;  /* 0x000001002f2f2812 */ /* 0x000fca00078efcff */
[----:B------:R0:W-:Y:S04]  /*acd20*/  STL [R1+0x3bb4], R47 ;  /* 0x003bb42f01007387 */ /* 0x0001e80000100800 */
[----:B------:R-:W-:Y:S04]  /*acd30*/  STL [R1+0x3b90], R50 ;  /* 0x003b903201007387 */ /* 0x000fe80000100800 */
[----:B------:R-:W-:Y:S04]  /*acd40*/  STL [R1+0x3b94], R46 ;  /* 0x003b942e01007387 */ /* 0x000fe80000100800 */
[----:B------:R-:W-:Y:S04]  /*acd50*/  STL [R1+0x3b98], R36 ;  /* 0x003b982401007387 */ /* 0x000fe80000100800 */
[----:B------:R-:W-:Y:S04]  /*acd60*/  STL [R1+0x3b9c], R58 ;  /* 0x003b9c3a01007387 */ /* 0x000fe80000100800 */
[----:B------:R-:W2:Y:S04]  /*acd70*/  LDL.LU R32, [R1+0xa8] ;  /* 0x0000a80001207983 */ /* 0x000ea80000300800 */
[----:B------:R-:W2:Y:S04]  /*acd80*/  LDL.LU R60, [R1+0x138] ;  /* 0x00013800013c7983 */ /* 0x000ea80000300800 */
[----:B------:R-:W3:Y:S04]  /*acd90*/  LDL.LU R34, [R1+0xa0] ;  /* 0x0000a00001227983 */ /* 0x000ee80000300800 */
[----:B------:R-:W3:Y:S04]  /*acda0*/  LDL.LU R51, [R1+0x124] ;  /* 0x0001240001337983 */ /* 0x000ee80000300800 */
[----:B------:R0:W-:Y:S04]  /*acdb0*/  STL [R1+0x3ba0], R56 ;  /* 0x003ba03801007387 */ /* 0x0001e80000100800 */
[----:B------:R-:W-:Y:S04]  /*acdc0*/  STL [R1+0x3ba4], R57 ;  /* 0x003ba43901007387 */ /* 0x000fe80000100800 */
[----:B-1----:R-:W4:Y:S04]  /*acdd0*/  LDL.LU R53, [R1+0x90] ;  /* 0x0000900001357983 */ /* 0x002f280000300800 */
[----:B------:R-:W4:Y:S04]  /*acde0*/  LDL.LU R33, [R1+0x110] ;  /* 0x0001100001217983 */ /* 0x000f280000300800 */
[----:B------:R-:W4:Y:S04]  /*acdf0*/  LDL.LU R49, [R1+0x11c] ;  /* 0x00011c0001317983 */ /* 0x000f280000300800 */
[----:B------:R-:W-:Y:S01]  /*ace00*/  STL [R1+0x3ba8], R35 ;  /* 0x003ba82301007387 */ /* 0x000fe20000100800 */
[----:B--2---:R-:W-:-:S05]  /*ace10*/  PRMT R60, R60, 0x5410, R32 ;  /* 0x000054103c3c7816 */ /* 0x004fca0000000020 */
[----:B------:R1:W-:Y:S01]  /*ace20*/  STL [R1+0x3bac], R60 ;  /* 0x003bac3c01007387 */ /* 0x0003e20000100800 */
[----:B---3--:R-:W-:-:S03]  /*ace30*/  PRMT R51, R51, 0x5410, R34 ;  /* 0x0000541033337816 */ /* 0x008fc60000000022 */
[----:B------:R-:W2:Y:S04]  /*ace40*/  LDL.LU R34, [R1+0x108] ;  /* 0x0001080001227983 */ /* 0x000ea80000300800 */
[----:B------:R-:W3:Y:S04]  /*ace50*/  LDL.LU R32, [R1+0x100] ;  /* 0x0001000001207983 */ /* 0x000ee80000300800 */
[----:B------:R0:W-:Y:S01]  /*ace60*/  STL [R1+0x3bb8], R51 ;  /* 0x003bb83301007387 */ /* 0x0001e20000100800 */
[----:B----4-:R-:W-:-:S05]  /*ace70*/  PRMT R53, R33, 0x5410, R53 ;  /* 0x0000541021357816 */ /* 0x010fca0000000035 */
[----:B------:R4:W-:Y:S01]  /*ace80*/  STL [R1+0x3bbc], R53 ;  /* 0x003bbc3501007387 */ /* 0x0009e20000100800 */
[----:B------:R-:W-:-:S03]  /*ace90*/  PRMT R33, R49, 0x5410, R17 ;  /* 0x0000541031217816 */ /* 0x000fc60000000011 */
[----:B0-----:R-:W4:Y:S04]  /*acea0*/  LDL.LU R47, [R1+0xfc] ;  /* 0x0000fc00012f7983 */ /* 0x001f280000300800 */
[----:B------:R-:W-:Y:S04]  /*aceb0*/  STL [R1+0x3bc0], R33 ;  /* 0x003bc02101007387 */ /* 0x000fe80000100800 */
[----:B------:R-:W4:Y:S01]  /*acec0*/  LDL.LU R49, [R1+0xf0] ;  /* 0x0000f00001317983 */ /* 0x000f220000300800 */
[----:B------:R-:W-:-:S04]  /*aced0*/  LOP3.LUT R48, R48, 0xffdfffff, RZ, 0xc0, !PT ;  /* 0xffdfffff30307812 */ /* 0x000fc800078ec0ff */
[----:B------:R-:W-:-:S04]  /*acee0*/  @P4 LOP3.LUT R48, R48, 0x200000, RZ, 0xfc, !PT ;  /* 0x0020000030304812 */ /* 0x000fc800078efcff */
[----:B------:R-:W-:-:S04]  /*acef0*/  LOP3.LUT R48, R48, 0xffefffff, RZ, 0xc0, !PT ;  /* 0xffefffff30307812 */ /* 0x000fc800078ec0ff */
[----:B------:R-:W-:Y:S02]  /*acf00*/  @P3 LOP3.LUT R48, R48, 0x100000, RZ, 0xfc, !PT ;  /* 0x0010000030303812 */ /* 0x000fe400078efcff */
[----:B------:R-:W-:Y:S01]  /*acf10*/  ISETP.LT.AND P3, PT, R10, UR77, !P1 ;  /* 0x0000004d0a007c0c */ /* 0x000fe2000cf61270 */
[----:B------:R-:W0:Y:S01]  /*acf20*/  LDCU UR77, c[0x0][0x398] ;  /* 0x00007300ff4d77ac */ /* 0x000e220008000800 */
[----:B------:R-:W-:Y:S02]  /*acf30*/  ISETP.LT.AND P2, PT, R11, UR75, !P1 ;  /* 0x0000004b0b007c0c */ /* 0x000fe4000cf41270 */
[----:B------:R-:W-:Y:S01]  /*acf40*/  LOP3.LUT R48, R48, 0xfff7ffff, RZ, 0xc0, !PT ;  /* 0xfff7ffff30307812 */ /* 0x000fe200078ec0ff */
[----:B------:R-:W0:Y:S01]  /*acf50*/  LDCU UR75, c[0x0][0x398] ;  /* 0x00007300ff4b77ac */ /* 0x000e220008000800 */
[----:B------:R-:W-:Y:S02]  /*acf60*/  ISETP.LT.AND P1, PT, R8, UR74, !P1 ;  /* 0x0000004a08007c0c */ /* 0x000fe4000cf21270 */
[----:B------:R-:W-:Y:S01]  /*acf70*/  LOP3.LUT R20, R20, 0xffff, RZ, 0xc0, !PT ;  /* 0x0000ffff14147812 */ /* 0x000fe200078ec0ff */
[----:B------:R-:W0:Y:S04]  /*acf80*/  LDCU UR74, c[0x0][0x398] ;  /* 0x00007300ff4a77ac */ /* 0x000e280008000800 */
[----:B------:R-:W-:-:S04]  /*acf90*/  @P3 LOP3.LUT R48, R48, 0x80000, RZ, 0xfc, !PT ;  /* 0x0008000030303812 */ /* 0x000fc800078efcff */
[----:B------:R-:W-:-:S04]  /*acfa0*/  LOP3.LUT R48, R48, 0xfffbffff, RZ, 0xc0, !PT ;  /* 0xfffbffff30307812 */ /* 0x000fc800078ec0ff */
[----:B------:R-:W-:-:S04]  /*acfb0*/  @P2 LOP3.LUT R48, R48, 0x40000, RZ, 0xfc, !PT ;  /* 0x0004000030302812 */ /* 0x000fc800078efcff */
[----:B------:R-:W-:-:S04]  /*acfc0*/  LOP3.LUT R48, R48, 0xfffdffff, RZ, 0xc0, !PT ;  /* 0xfffdffff30307812 */ /* 0x000fc800078ec0ff */
[----:B------:R-:W-:Y:S02]  /*acfd0*/  @P1 LOP3.LUT R48, R48, 0x20000, RZ, 0xfc, !PT ;  /* 0x0002000030301812 */ /* 0x000fe400078efcff */
[----:B------:R-:W-:-:S04]  /*acfe0*/  ISETP.GE.AND P1, PT, R16, UR53, PT ;  /* 0x0000003510007c0c */ /* 0x000fc8000bf26270 */
[----:B------:R-:W-:Y:S02]  /*acff0*/  ISETP.LT.AND P4, PT, R9, UR54, !P1 ;  /* 0x0000003609007c0c */ /* 0x000fe4000cf81270 */
[----:B------:R-:W-:Y:S02]  /*ad000*/  ISETP.LT.AND P3, PT, R10, UR72, !P1 ;  /* 0x000000480a007c0c */ /* 0x000fe4000cf61270 */
[----:B------:R-:W-:Y:S01]  /*ad010*/  LOP3.LUT R48, R48, 0xfffeffff, RZ, 0xc0, !PT ;  /* 0xfffeffff30307812 */ /* 0x000fe200078ec0ff */
[----:B------:R-:W-:Y:S01]  /*ad020*/  VIADD R16, R55, 0x54 ;  /* 0x0000005437107836 */ /* 0x000fe20000000000 */
[----:B------:R-:W-:Y:S01]  /*ad030*/  ISETP.LT.AND P2, PT, R11, UR52, !P1 ;  /* 0x000000340b007c0c */ /* 0x000fe2000cf41270 */
[----:B------:R-:W0:Y:S01]  /*ad040*/  LDCU.64 UR52, c[0x0][0x398] ;  /* 0x00007300ff3477ac */ /* 0x000e220008000a00 */
[----:B--2---:R-:W-:Y:S01]  /*ad050*/  PRMT R34, R34, 0x5410, R37 ;  /* 0x0000541022227816 */ /* 0x004fe20000000025 */
[----:B------:R-:W2:Y:S01]  /*ad060*/  LDCU UR72, c[0x0][0x398] ;  /* 0x00007300ff4877ac */ /* 0x000ea20008000800 */
[----:B---3--:R-:W-:-:S03]  /*ad070*/  PRMT R32, R32, 0x5410, R7 ;  /* 0x0000541020207816 */ /* 0x008fc60000000007 */
[----:B------:R-:W-:Y:S04]  /*ad080*/  STL [R1+0x3bc4], R34 ;  /* 0x003bc42201007387 */ /* 0x000fe80000100800 */
[----:B------:R-:W3:Y:S04]  /*ad090*/  LDL.LU R56, [R1+0x74] ;  /* 0x0000740001387983 */ /* 0x000ee80000300800 */
[----:B------:R-:W3:Y:S04]  /*ad0a0*/  LDL.LU R36, [R1+0xec] ;  /* 0x0000ec0001247983 */ /* 0x000ee80000300800 */
[----:B------:R0:W-:Y:S04]  /*ad0b0*/  STL [R1+0x3bcc], R32 ;  /* 0x003bcc2001007387 */ /* 0x0001e80000100800 */
[----:B------:R0:W-:Y:S01]  /*ad0c0*/  STL [R1+0x3bc8], R7 ;  /* 0x003bc80701007387 */ /* 0x0001e20000100800 */
[----:B----4-:R-:W-:-:S03]  /*ad0d0*/  PRMT R58, R47, 0x5410, R5 ;  /* 0x000054102f3a7816 */ /* 0x010fc60000000005 */
[----:B------:R-:W1:Y:S04]  /*ad0e0*/  LDL.LU R50, [R1+0xdc] ;  /* 0x0000dc0001327983 */ /* 0x000e680000300800 */
[----:B------:R-:W-:Y:S01]  /*ad0f0*/  STL [R1+0x3bd4], R58 ;  /* 0x003bd43a01007387 */ /* 0x000fe20000100800 */
[----:B------:R-:W-:-:S03]  /*ad100*/  PRMT R46, R49, 0x5410, R6 ;  /* 0x00005410312e7816 */ /* 0x000fc60000000006 */
[----:B------:R-:W-:Y:S04]  /*ad110*/  STL [R1+0x3bd0], R5 ;  /* 0x003bd00501007387 */ /* 0x000fe80000100800 */
[----:B------:R-:W4:Y:S04]  /*ad120*/  LDL.LU R47, [R1+0xc4] ;  /* 0x0000c400012f7983 */ /* 0x000f280000300800 */
[----:B------:R-:W2:Y:S01]  /*ad130*/  LDL.LU R49, [R1+0xc8] ;  /* 0x0000c80001317983 */ /* 0x000ea20000300800 */
[----:B------:R-:W-:-:S04]  /*ad140*/  @P4 LOP3.LUT R48, R48, 0x10000, RZ, 0xfc, !PT ;  /* 0x0001000030304812 */ /* 0x000fc800078efcff */
[----:B------:R-:W-:-:S04]  /*ad150*/  LOP3.LUT R48, R48, 0xffff7fff, RZ, 0xc0, !PT ;  /* 0xffff7fff30307812 */ /* 0x000fc800078ec0ff */
[----:B------:R-:W-:Y:S02]  /*ad160*/  @P3 LOP3.LUT R48, R48, 0x8000, RZ, 0xfc, !PT ;  /* 0x0000800030303812 */ /* 0x000fe400078efcff */
[----:B------:R-:W-:Y:S01]  /*ad170*/  ISETP.LT.AND P1, PT, R8, UR73, !P1 ;  /* 0x0000004908007c0c */ /* 0x000fe2000cf21270 */
[----:B------:R0:W-:Y:S01]  /*ad180*/  STL [R1+0x3bdc], R46 ;  /* 0x003bdc2e01007387 */ /* 0x0001e20000100800 */
[----:B------:R-:W-:Y:S01]  /*ad190*/  LOP3.LUT R48, R48, 0xffffbfff, RZ, 0xc0, !PT ;  /* 0xffffbfff30307812 */ /* 0x000fe200078ec0ff */
[----:B------:R-:W1:Y:S03]  /*ad1a0*/  LDCU UR73, c[0x0][0x398] ;  /* 0x00007300ff4977ac */ /* 0x000e660008000800 */
[----:B------:R-:W-:-:S04]  /*ad1b0*/  @P2 LOP3.LUT R48, R48, 0x4000, RZ, 0xfc, !PT ;  /* 0x0000400030302812 */ /* 0x000fc800078efcff */
[----:B------:R-:W-:-:S04]  /*ad1c0*/  LOP3.LUT R48, R48, 0xffffdfff, RZ, 0xc0, !PT ;  /* 0xffffdfff30307812 */ /* 0x000fc800078ec0ff */
[----:B------:R-:W-:Y:S02]  /*ad1d0*/  @P1 LOP3.LUT R48, R48, 0x2000, RZ, 0xfc, !PT ;  /* 0x0000200030301812 */ /* 0x000fe400078efcff */
[----:B------:R-:W-:Y:S02]  /*ad1e0*/  ISETP.GE.AND P1, PT, R16, UR7, PT ;  /* 0x0000000710007c0c */ /* 0x000fe4000bf26270 */
[----:B------:R-:W-:Y:S01]  /*ad1f0*/  LOP3.LUT R48, R48, 0xffffefff, RZ, 0xc0, !PT ;  /* 0xffffefff30307812 */ /* 0x000fe200078ec0ff */
[----:B------:R-:W-:Y:S01]  /*ad200*/  VIADD R16, R55, 0x53 ;  /* 0x0000005337107836 */ /* 0x000fe20000000000 */
[----:B0-----:R-:W-:Y:S01]  /*ad210*/  ISETP.LT.AND P4, PT, R9, UR52, !P1 ;  /* 0x0000003409007c0c */ /* 0x001fe2000cf81270 */
[----:B------:R0:W-:Y:S01]  /*ad220*/  STL [R1+0x3bd8], R6 ;  /* 0x003bd80601007387 */ /* 0x0001e20000100800 */
[----:B------:R-:W-:Y:S01]  /*ad230*/  ISETP.LT.AND P3, PT, R10, UR71, !P1 ;  /* 0x000000470a007c0c */ /* 0x000fe2000cf61270 */
[----:B------:R-:W0:Y:S01]  /*ad240*/  LDCU UR7, c[0x0][0x398] ;  /* 0x00007300ff0777ac */ /* 0x000e220008000800 */
[----:B------:R-:W-:-:S09]  /*ad250*/  ISETP.LT.AND P2, PT, R11, UR61, !P1 ;  /* 0x0000003d0b007c0c */ /* 0x000fd2000cf41270 */
[----:B------:R-:W-:Y:S01]  /*ad260*/  @P4 LOP3.LUT R48, R48, 0x1000, RZ, 0xfc, !PT ;  /* 0x0000100030304812 */ /* 0x000fe200078efcff */
[----:B------:R-:W0:Y:S03]  /*ad270*/  LDCU UR71, c[0x0][0x398] ;  /* 0x00007300ff4777ac */ /* 0x000e260008000800 */
[----:B------:R-:W-:Y:S02]  /*ad280*/  LOP3.LUT R48, R48, 0xfffff7ff, RZ, 0xc0, !PT ;  /* 0xfffff7ff30307812 */ /* 0x000fe400078ec0ff */
[----:B------:R-:W-:Y:S01]  /*ad290*/  ISETP.LT.AND P1, PT, R8, UR60, !P1 ;  /* 0x0000003c08007c0c */ /* 0x000fe2000cf21270 */
[----:B------:R-:W0:Y:S01]  /*ad2a0*/  LDCU.64 UR60, c[0x0][0x398] ;  /* 0x00007300ff3c77ac */ /* 0x000e220008000a00 */
[----:B------:R-:W-:-:S04]  /*ad2b0*/  @P3 LOP3.LUT R48, R48, 0x800, RZ, 0xfc, !PT ;  /* 0x0000080030303812 */ /* 0x000fc800078efcff */
        /* <DEDUP_REMOVED lines=8> */
[----:B------:R-:W0:Y:S01]  /*ad340*/  LDCU UR5, c[0x0][0x398] ;  /* 0x00007300ff0577ac */ /* 0x000e220008000800 */
[----:B------:R-:W-:Y:S02]  /*ad350*/  ISETP.LT.AND P3, PT, R10, UR70, !P1 ;  /* 0x000000460a007c0c */ /* 0x000fe4000cf61270 */
[----:B------:R-:W-:Y:S01]  /*ad360*/  ISETP.LT.AND P2, PT, R11, UR63, !P1 ;  /* 0x0000003f0b007c0c */ /* 0x000fe2000cf41270 */
[----:B------:R-:W0:Y:S08]  /*ad370*/  LDCU UR70, c[0x0][0x398] ;  /* 0x00007300ff4677ac */ /* 0x000e300008000800 */
[----:B------:R-:W-:-:S04]  /*ad380*/  @P4 LOP3.LUT R48, R48, 0x100, RZ, 0xfc, !PT ;  /* 0x0000010030304812 */ /* 0x000fc800078efcff */
        /* <DEDUP_REMOVED lines=8> */
[----:B------:R-:W-:Y:S01]  /*ad410*/  ISETP.GE.AND P1, PT, R16, UR55, PT ;  /* 0x0000003710007c0c */ /* 0x000fe2000bf26270 */
[----:B------:R-:W0:Y:S03]  /*ad420*/  LDCU.64 UR54, c[0x0][0x398] ;  /* 0x00007300ff3677ac */ /* 0x000e260008000a00 */
[----:B0-----:R-:W-:Y:S02]  /*ad430*/  ISETP.LT.AND P4, PT, R9, UR62, !P1 ;  /* 0x0000003e09007c0c */ /* 0x001fe4000cf81270 */
[----:B------:R-:W-:Y:S01]  /*ad440*/  LOP3.LUT R48, R48, 0xffffffef, RZ, 0xc0, !PT ;  /* 0xffffffef30307812 */ /* 0x000fe200078ec0ff */
[----:B------:R-:W-:Y:S01]  /*ad450*/  VIADD R16, R55, 0x51 ;  /* 0x0000005137107836 */ /* 0x000fe20000000000 */
[----:B------:R-:W-:Y:S01]  /*ad460*/  ISETP.LT.AND P3, PT, R10, UR69, !P1 ;  /* 0x000000450a007c0c */ /* 0x000fe2000cf61270 */
[----:B------:R-:W0:Y:S01]  /*ad470*/  LDCU UR62, c[0x0][0x398] ;  /* 0x00007300ff3e77ac */ /* 0x000e220008000800 */
[----:B------:R-:W-:-:S07]  /*ad480*/  ISETP.LT.AND P2, PT, R11, UR68, !P1 ;  /* 0x000000440b007c0c */ /* 0x000fce000cf41270 */
[----:B------:R-:W-:Y:S01]  /*ad490*/  @P4 LOP3.LUT R48, R48, 0x10, RZ, 0xfc, !PT ;  /* 0x0000001030304812 */ /* 0x000fe200078efcff */
[----:B------:R-:W0:Y:S03]  /*ad4a0*/  LDCU UR69, c[0x0][0x398] ;  /* 0x00007300ff4577ac */ /* 0x000e260008000800 */
        /* <DEDUP_REMOVED lines=12> */
[----:B------:R-:W-:-:S11]  /*ad570*/  LOP3.LUT R48, R48, 0xfffffffe, RZ, 0xc0, !PT ;  /* 0xfffffffe30307812 */ /* 0x000fd600078ec0ff */
[----:B------:R-:W-:-:S05]  /*ad580*/  @P4 LOP3.LUT R48, R48, 0x1, RZ, 0xfc, !PT ;  /* 0x0000000130304812 */ /* 0x000fca00078efcff */
[----:B------:R0:W-:Y:S01]  /*ad590*/  STL [R1+0x3be0], R48 ;  /* 0x003be03001007387 */ /* 0x0001e20000100800 */
[----:B---3--:R-:W-:-:S05]  /*ad5a0*/  PRMT R36, R36, 0x5410, R56 ;  /* 0x0000541024247816 */ /* 0x008fca0000000038 */
[----:B------:R-:W-:Y:S04]  /*ad5b0*/  STL [R1+0x3be4], R36 ;  /* 0x003be42401007387 */ /* 0x000fe80000100800 */
[----:B------:R-:W3:Y:S01]  /*ad5c0*/  LDL.LU R56, [R1+0xbc] ;  /* 0x0000bc0001387983 */ /* 0x000ee20000300800 */
[----:B-1----:R-:W-:-:S03]  /*ad5d0*/  PRMT R60, R50, 0x5410, R4 ;  /* 0x00005410323c7816 */ /* 0x002fc60000000004 */
[----:B------:R-:W3:Y:S04]  /*ad5e0*/  LDL.LU R50, [R1+0xb4] ;  /* 0x0000b40001327983 */ /* 0x000ee80000300800 */
[----:B------:R-:W-:Y:S04]  /*ad5f0*/  STL [R1+0x3bec], R60 ;  /* 0x003bec3c01007387 */ /* 0x000fe80000100800 */
[----:B------:R1:W-:Y:S01]  /*ad600*/  STL [R1+0x3be8], R4 ;  /* 0x003be80401007387 */ /* 0x0003e20000100800 */
[----:B----4-:R-:W-:-:S03]  /*ad610*/  PRMT R57, R47, 0x5410, R0 ;  /* 0x000054102f397816 */ /* 0x010fc60000000000 */
[----:B------:R4:W-:Y:S01]  /*ad620*/  STL [R1+0x3bf0], R0 ;  /* 0x003bf00001007387 */ /* 0x0009e20000100800 */
[----:B--2---:R-:W-:-:S03]  /*ad630*/  PRMT R35, R49, 0x5410, R2 ;  /* 0x0000541031237816 */ /* 0x004fc60000000002 */
[----:B------:R-:W2:Y:S04]  /*ad640*/  LDL.LU R47, [R1+0xac] ;  /* 0x0000ac00012f7983 */ /* 0x000ea80000300800 */
[----:B------:R-:W2:Y:S01]  /*ad650*/  LDL.LU R49, [R1+0xa4] ;  /* 0x0000a40001317983 */ /* 0x000ea20000300800 */
[----:B---3--:R-:W-:-:S03]  /*ad660*/  PRMT R51, R56, 0x5410, R27 ;  /* 0x0000541038337816 */ /* 0x008fc6000000001b */
[----:B------:R-:W3:Y:S01]  /*ad670*/  LDL.LU R56, [R1+0x98] ;  /* 0x0000980001387983 */ /* 0x000ee20000300800 */
[----:B------:R-:W-:-:S03]  /*ad680*/  PRMT R53, R50, 0x5410, R3 ;  /* 0x0000541032357816 */ /* 0x000fc60000000003 */
[----:B------:R-:W4:Y:S04]  /*ad690*/  LDL.LU R50, [R1+0x94] ;  /* 0x0000940001327983 */ /* 0x000f280000300800 */
[----:B------:R-:W4:Y:S01]  /*ad6a0*/  LDL.LU R26, [R1+0x8c] ;  /* 0x00008c00011a7983 */ /* 0x000f220000300800 */
[----:B--2---:R-:W-:-:S03]  /*ad6b0*/  PRMT R32, R49, 0x5410, R28 ;  /* 0x0000541031207816 */ /* 0x004fc6000000001c */
[----:B------:R-:W2:Y:S01]  /*ad6c0*/  LDL.LU R49, [R1+0x78] ;  /* 0x0000780001317983 */ /* 0x000ea20000300800 */
[----:B---3--:R-:W-:-:S03]  /*ad6d0*/  PRMT R7, R56, 0x5410, R31 ;  /* 0x0000541038077816 */ /* 0x008fc6000000001f */
[----:B------:R-:W3:Y:S01]  /*ad6e0*/  LDL.LU R56, [R1+0x7c] ;  /* 0x00007c0001387983 */ /* 0x000ee20000300800 */
[----:B----4-:R-:W-:-:S03]  /*ad6f0*/  PRMT R34, R50, 0x5410, R30 ;  /* 0x0000541032227816 */ /* 0x010fc6000000001e */
[----:B------:R-:W4:Y:S01]  /*ad700*/  LDL.LU R50, [R1+0x84] ;  /* 0x0000840001327983 */ /* 0x000f220000300800 */
[----:B------:R-:W-:-:S03]  /*ad710*/  PRMT R33, R26, 0x5410, R39 ;  /* 0x000054101a217816 */ /* 0x000fc60000000027 */
[----:B------:R-:W-:Y:S04]  /*ad720*/  STL.64 [R1+0x3c00], R34 ;  /* 0x003c002201007387 */ /* 0x000fe80000100a00 */
[----:B------:R0:W-:Y:S04]  /*ad730*/  STL.64 [R1+0x3bf8], R32 ;  /* 0x003bf82001007387 */ /* 0x0001e80000100a00 */
[----:B------:R-:W4:Y:S01]  /*ad740*/  LDL.LU R26, [R1+0x14] ;  /* 0x00001400011a7983 */ /* 0x000f220000300800 */
[----:B--2---:R-:W-:-:S03]  /*ad750*/  PRMT R46, R49, 0x5410, R38 ;  /* 0x00005410312e7816 */ /* 0x004fc60000000026 */
[----:B------:R-:W1:Y:S01]  /*ad760*/  LDL.LU R49, [R1+0x18] ;  /* 0x0000180001317983 */ /* 0x000e620000300800 */
[----:B------:R-:W-:Y:S02]  /*ad770*/  ISETP.LT.AND P3, PT, R10, UR64, !P1 ;  /* 0x000000400a007c0c */ /* 0x000fe4000cf61270 */
[----:B------:R-:W-:Y:S01]  /*ad780*/  LOP3.LUT R37, R37, 0x7fffffff, RZ, 0xc0, !PT ;  /* 0x7fffffff25257812 */ /* 0x000fe200078ec0ff */
[----:B------:R-:W-:Y:S01]  /*ad790*/  VIADD R16, R55, 0x50 ;  /* 0x0000005037107836 */ /* 0x000fe20000000000 */
[----:B------:R-:W-:Y:S01]  /*ad7a0*/  ISETP.LT.AND P2, PT, R11, UR65, !P1 ;  /* 0x000000410b007c0c */ /* 0x000fe2000cf41270 */
[----:B------:R-:W2:Y:S01]  /*ad7b0*/  LDCU UR64, c[0x0][0x398] ;  /* 0x00007300ff4077ac */ /* 0x000ea20008000800 */
[----:B------:R-:W-:Y:S02]  /*ad7c0*/  ISETP.LT.AND P1, PT, R8, UR66, !P1 ;  /* 0x0000004208007c0c */ /* 0x000fe4000cf21270 */
[----:B---3--:R-:W-:Y:S01]  /*ad7d0*/  PRMT R58, R56, 0x5410, R41 ;  /* 0x00005410383a7816 */ /* 0x008fe20000000029 */
[----:B------:R-:W3:Y:S01]  /*ad7e0*/  LDCU UR66, c[0x0][0x398] ;  /* 0x00007300ff4277ac */ /* 0x000ee20008000800 */
[----:B------:R-:W2:Y:S01]  /*ad7f0*/  LDL.LU R56, [R1+0x1c] ;  /* 0x00001c0001387983 */ /* 0x000ea20000300800 */
[----:B----4-:R-:W-:Y:S01]  /*ad800*/  PRMT R6, R50, 0x5410, R40 ;  /* 0x0000541032067816 */ /* 0x010fe20000000028 */
[----:B------:R-:W4:Y:S02]  /*ad810*/  LDCU UR65, c[0x0][0x398] ;  /* 0x00007300ff4177ac */ /* 0x000f240008000800 */
[----:B------:R-:W3:Y:S04]  /*ad820*/  LDL.LU R50, [R1+0x6c] ;  /* 0x00006c0001327983 */ /* 0x000ee80000300800 */
[----:B0-----:R-:W4:Y:S04]  /*ad830*/  LDL.LU R48, [R1+0x64] ;  /* 0x0000640001307983 */ /* 0x001f280000300800 */
[----:B------:R-:W4:Y:S01]  /*ad840*/  LDL.LU R5, [R1] ;  /* 0x0000000001057983 */ /* 0x000f220000300800 */
[----:B-1----:R-:W-:-:S03]  /*ad850*/  PRMT R4, R49, 0x5410, R43 ;  /* 0x0000541031047816 */ /* 0x002fc6000000002b */
[----:B------:R-:W4:Y:S01]  /*ad860*/  LDL.LU R49, [R1+0x54] ;  /* 0x0000540001317983 */ /* 0x000f220000300800 */
[----:B------:R-:W-:Y:S02]  /*ad870*/  @P3 LOP3.LUT R37, R37, 0x80000000, RZ, 0xfc, !PT ;  /* 0x8000000025253812 */ /* 0x000fe400078efcff */
[----:B------:R-:W-:Y:S01]  /*ad880*/  LOP3.LUT R21, R21, 0xffff, RZ, 0xc0, !PT ;  /* 0x0000ffff15157812 */ /* 0x000fe200078ec0ff */
[----:B------:R-:W4:Y:S01]  /*ad890*/  LDL.LU R17, [R1+0x50] ;  /* 0x0000500001117983 */ /* 0x000f220000300800 */
        /* <DEDUP_REMOVED lines=11> */
[----:B------:R-:W1:Y:S08]  /*ad950*/  LDCU UR9, c[0x0][0x398] ;  /* 0x00007300ff0977ac */ /* 0x000e700008000800 */
        /* <DEDUP_REMOVED lines=10> */
[----:B------:R-:W-:Y:S02]  /*ada00*/  LOP3.LUT R37, R37, 0xfeffffff, RZ, 0xc0, !PT ;  /* 0xfeffffff25257812 */ /* 0x000fe400078ec0ff */
[----:B------:R-:W-:Y:S02]  /*ada10*/  LOP3.LUT R22, R22, 0xffff, RZ, 0xc0, !PT ;  /* 0x0000ffff16167812 */ /* 0x000fe400078ec0ff */
[----:B------:R-:W-:Y:S02]  /*ada20*/  LOP3.LUT R23, R23, 0xffff, RZ, 0xc0, !PT ;  /* 0x0000ffff17177812 */ /* 0x000fe400078ec0ff */
[----:B------:R-:W-:-:S02]  /*ada30*/  LOP3.LUT R24, R24, 0xffff, RZ, 0xc0, !PT ;  /* 0x0000ffff18187812 */ /* 0x000fc400078ec0ff */
[----:B------:R-:W-:Y:S02]  /*ada40*/  LOP3.LUT R25, R25, 0xffff, RZ, 0xc0, !PT ;  /* 0x0000ffff19197812 */ /* 0x000fe400078ec0ff */
[----:B------:R-:W-:Y:S02]  /*ada50*/  PRMT R60, R26, 0x5410, R42 ;  /* 0x000054101a3c7816 */ /* 0x000fe4000000002a */
[----:B------:R-:W-:Y:S01]  /*ada60*/  PRMT R47, R47, 0x5410, R29 ;  /* 0x000054102f2f7816 */ /* 0x000fe2000000001d */
[----:B------:R-:W4:Y:S01]  /*ada70*/  LDL.LU R26, [R1+0x68] ;  /* 0x00006800011a7983 */ /* 0x000f220000300800 */
[----:B0-----:R-:W-:Y:S02]  /*ada80*/  ISETP.LT.AND P4, PT, R9, UR10, !P1 ;  /* 0x0000000a09007c0c */ /* 0x001fe4000cf81270 */
[--C-:B------:R-:W-:Y:S02]  /*ada90*/  PRMT R18, R18, 0x3340, R0.reuse ;  /* 0x0000334012127816 */ /* 0x100fe40000000000 */
[----:B------:R-:W-:-:S02]  /*adaa0*/  PRMT R19, R19, 0x3340, R0 ;  /* 0x0000334013137816 */ /* 0x000fc40000000000 */
[--C-:B------:R-:W-:Y:S02]  /*adab0*/  PRMT R20, R20, 0x3340, R0.reuse ;  /* 0x0000334014147816 */ /* 0x100fe40000000000 */
[----:B------:R-:W-:Y:S01]  /*adac0*/  PRMT R21, R21, 0x3340, R0 ;  /* 0x0000334015157816 */ /* 0x000fe20000000000 */
[----:B------:R-:W-:Y:S01]  /*adad0*/  VIADD R16, R55, 0x4e ;  /* 0x0000004e37107836 */ /* 0x000fe20000000000 */
[----:B------:R-:W-:Y:S01]  /*adae0*/  ISETP.LT.AND P3, PT, R10, UR8, !P1 ;  /* 0x000000080a007c0c */ /* 0x000fe2000cf61270 */
[----:B------:R-:W0:Y:S02]  /*adaf0*/  LDCU UR8, c[0x0][0x398] ;  /* 0x00007300ff0877ac */ /* 0x000e240008000800 */
[----:B------:R-:W-:Y:S02]  /*adb00*/  @P4 LOP3.LUT R37, R37, 0x1000000, RZ, 0xfc, !PT ;  /* 0x0100000025254812 */ /* 0x000fe400078efcff */
[----:B------:R-:W-:Y:S01]  /*adb10*/  ISETP.LT.AND P2, PT, R11, UR6, !P1 ;  /* 0x000000060b007c0c */ /* 0x000fe2000cf41270 */
[----:B------:R-:W0:Y:S01]  /*adb20*/  LDCU UR63, c[0x0][0x398] ;  /* 0x00007300ff3f77ac */ /* 0x000e220008000800 */
[----:B------:R-:W-:-:S02]  /*adb30*/  LOP3.LUT R37, R37, 0xff7fffff, RZ, 0xc0, !PT ;  /* 0xff7fffff25257812 */ /* 0x000fc400078ec0ff */
[----:B------:R-:W-:Y:S01]  /*adb40*/  ISETP.LT.AND P1, PT, R8, UR4, !P1 ;  /* 0x0000000408007c0c */ /* 0x000fe2000cf21270 */
[----:B------:R-:W0:Y:S03]  /*adb50*/  LDCU UR4, c[0x0][0x398] ;  /* 0x00007300ff0477ac */ /* 0x000e260008000800 */
[----:B------:R-:W-:Y:S02]  /*adb60*/  @P3 LOP3.LUT R37, R37, 0x800000, RZ, 0xfc, !PT ;  /* 0x0080000025253812 */ /* 0x000fe400078efcff */
[--C-:B------:R-:W-:Y:S02]  /*adb70*/  PRMT R22, R22, 0x3340, R0.reuse ;  /* 0x0000334016167816 */ /* 0x100fe40000000000 */
[----:B------:R-:W-:Y:S02]  /*adb80*/  LOP3.LUT R37, R37, 0xffbfffff, RZ, 0xc0, !PT ;  /* 0xffbfffff25257812 */ /* 0x000fe400078ec0ff */
[----:B------:R-:W-:-:S02]  /*adb90*/  PRMT R23, R23, 0x3340, R0 ;  /* 0x0000334017177816 */ /* 0x000fc40000000000 */
[--C-:B------:R-:W-:Y:S02]  /*adba0*/  PRMT R24, R24, 0x3340, R0.reuse ;  /* 0x0000334018187816 */ /* 0x100fe40000000000 */
[----:B------:R-:W-:Y:S02]  /*adbb0*/  PRMT R25, R25, 0x3340, R0 ;  /* 0x0000334019197816 */ /* 0x000fe40000000000 */
[----:B------:R-:W-:-:S04]  /*adbc0*/  @P2 LOP3.LUT R37, R37, 0x400000, RZ, 0xfc, !PT ;  /* 0x0040000025252812 */ /* 0x000fc800078efcff */
[----:B------:R-:W-:-:S04]  /*adbd0*/  LOP3.LUT R37, R37, 0xffdfffff, RZ, 0xc0, !PT ;  /* 0xffdfffff25257812 */ /* 0x000fc800078ec0ff */
[----:B------:R-:W-:Y:S02]  /*adbe0*/  @P1 LOP3.LUT R37, R37, 0x200000, RZ, 0xfc, !PT ;  /* 0x0020000025251812 */ /* 0x000fe400078efcff */
[----:B------:R-:W-:Y:S01]  /*adbf0*/  ISETP.GE.AND P1, PT, R16, UR55, PT ;  /* 0x0000003710007c0c */ /* 0x000fe2000bf26270 */
[----:B------:R-:W0:Y:S03]  /*adc00*/  LDCU.64 UR54, c[0x0][0x398] ;  /* 0x00007300ff3677ac */ /* 0x000e260008000a00 */
[----:B------:R-:W-:Y:S02]  /*adc10*/  ISETP.LT.AND P4, PT, R9, UR60, !P1 ;  /* 0x0000003c09007c0c */ /* 0x000fe4000cf81270 */
[----:B------:R-:W-:Y:S01]  /*adc20*/  ISETP.LT.AND P3, PT, R10, UR44, !P1 ;  /* 0x0000002c0a007c0c */ /* 0x000fe2000cf61270 */
[----:B------:R-:W0:Y:S01]  /*adc30*/  LDCU UR44, c[0x0][0x398] ;  /* 0x00007300ff2c77ac */ /* 0x000e220008000800 */
[----:B------:R-:W-:-:S02]  /*adc40*/  LOP3.LUT R37, R37, 0xffefffff, RZ, 0xc0, !PT ;  /* 0xffefffff25257812 */ /* 0x000fc400078ec0ff */
[----:B------:R-:W-:Y:S01]  /*adc50*/  ISETP.LT.AND P2, PT, R11, UR48, !P1 ;  /* 0x000000300b007c0c */ /* 0x000fe2000cf41270 */
[----:B------:R-:W-:-:S06]  /*adc60*/  VIADD R16, R55, 0x4d ;  /* 0x0000004d37107836 */ /* 0x000fcc0000000000 */
        /* <DEDUP_REMOVED lines=11> */
[----:B------:R-:W1:Y:S03]  /*add20*/  LDCU.64 UR52, c[0x0][0x398] ;  /* 0x00007300ff3477ac */ /* 0x000e660008000a00 */
[----:B0-----:R-:W-:Y:S02]  /*add30*/  ISETP.LT.AND P4, PT, R9, UR54, !P1 ;  /* 0x0000003609007c0c */ /* 0x001fe4000cf81270 */
[----:B------:R-:W-:Y:S02]  /*add40*/  ISETP.LT.AND P3, PT, R10, UR44, !P1 ;  /* 0x0000002c0a007c0c */ /* 0x000fe4000cf61270 */
[----:B------:R-:W-:Y:S01]  /*add50*/  LOP3.LUT R37, R37, 0xfffeffff, RZ, 0xc0, !PT ;  /* 0xfffeffff25257812 */ /* 0x000fe200078ec0ff */
[----:B------:R-:W-:Y:S01]  /*add60*/  VIADD R16, R55, 0x4c ;  /* 0x0000004c37107836 */ /* 0x000fe20000000000 */
[----:B------:R-:W-:Y:S01]  /*add70*/  ISETP.LT.AND P2, PT, R11, UR48, !P1 ;  /* 0x000000300b007c0c */ /* 0x000fe2000cf41270 */
[----:B------:R-:W0:Y:S06]  /*add80*/  LDCU UR44, c[0x0][0x398] ;  /* 0x00007300ff2c77ac */ /* 0x000e2c0008000800 */
[----:B------:R-:W-:Y:S01]  /*add90*/  @P4 LOP3.LUT R37, R37, 0x10000, RZ, 0xfc, !PT ;  /* 0x0001000025254812 */ /* 0x000fe200078efcff */
[----:B------:R-:W0:Y:S03]  /*adda0*/  LDCU UR48, c[0x0][0x398] ;  /* 0x00007300ff3077ac */ /* 0x000e260008000800 */
[----:B------:R-:W-:-:S04]  /*addb0*/  LOP3.LUT R37, R37, 0xffff7fff, RZ, 0xc0, !PT ;  /* 0xffff7fff25257812 */ /* 0x000fc800078ec0ff */
[----:B------:R-:W-:Y:S02]  /*addc0*/  @P3 LOP3.LUT R37, R37, 0x8000, RZ, 0xfc, !PT ;  /* 0x0000800025253812 */ /* 0x000fe400078efcff */
[----:B--2---:R-:W-:Y:S02]  /*addd0*/  PRMT R36, R56, 0x5410, R44 ;  /* 0x0000541038247816 */ /* 0x004fe4000000002c */
[----:B------:R-:W2:Y:S01]  /*adde0*/  LDL.LU R56, [R1+0x4c] ;  /* 0x00004c0001387983 */ /* 0x000ea20000300800 */
[----:B---3--:R-:W-:-:S03]  /*addf0*/  PRMT R29, R50, 0x5410, R45 ;  /* 0x00005410321d7816 */ /* 0x008fc6000000002d */
[----:B------:R-:W2:Y:S04]  /*ade00*/  LDL.LU R50, [R1+0x60] ;  /* 0x0000600001327983 */ /* 0x000ea80000300800 */
[----:B------:R-:W3:Y:S01]  /*ade10*/  LDL.LU R27, [R1+0x48] ;  /* 0x00004800011b7983 */ /* 0x000ee20000300800 */
[----:B----4-:R-:W-:-:S03]  /*ade20*/  PRMT R0, R49, 0x5410, R5 ;  /* 0x0000541031007816 */ /* 0x010fc60000000005 */
[----:B------:R-:W3:Y:S04]  /*ade30*/  LDL.LU R5, [R1+0x58] ;  /* 0x0000580001057983 */ /* 0x000ee80000300800 */
[----:B------:R-:W4:Y:S01]  /*ade40*/  LDL.LU R49, [R1+0x44] ;  /* 0x0000440001317983 */ /* 0x000f220000300800 */
[----:B------:R-:W-:Y:S01]  /*ade50*/  ISETP.LT.AND P1, PT, R8, UR50, !P1 ;  /* 0x0000003208007c0c */ /* 0x000fe2000cf21270 */
[----:B------:R-:W0:Y:S01]  /*ade60*/  LDCU UR50, c[0x0][0x398] ;  /* 0x00007300ff3277ac */ /* 0x000e220008000800 */
[----:B------:R-:W-:Y:S01]  /*ade70*/  LOP3.LUT R37, R37, 0xffffbfff, RZ, 0xc0, !PT ;  /* 0xffffbfff25257812 */ /* 0x000fe200078ec0ff */
[----:B------:R-:W4:Y:S03]  /*ade80*/  LDL.LU R30, [R1+0x3c] ;  /* 0x00003c00011e7983 */ /* 0x000f260000300800 */
[----:B------:R-:W-:-:S04]  /*ade90*/  @P2 LOP3.LUT R37, R37, 0x4000, RZ, 0xfc, !PT ;  /* 0x0000400025252812 */ /* 0x000fc800078efcff */
[----:B------:R-:W-:-:S04]  /*adea0*/  LOP3.LUT R37, R37, 0xffffdfff, RZ, 0xc0, !PT ;  /* 0xffffdfff25257812 */ /* 0x000fc800078ec0ff */
[----:B------:R-:W-:Y:S02]  /*adeb0*/  @P1 LOP3.LUT R37, R37, 0x2000, RZ, 0xfc, !PT ;  /* 0x0000200025251812 */ /* 0x000fe400078efcff */
[----:B------:R-:W-:Y:S01]  /*adec0*/  ISETP.GE.AND P1, PT, R16, UR11, PT ;  /* 0x0000000b10007c0c */ /* 0x000fe2000bf26270 */
[----:B------:R-:W0:Y:S03]  /*aded0*/  LDCU.64 UR10, c[0x0][0x398] ;  /* 0x00007300ff0a77ac */ /* 0x000e260008000a00 */
[----:B-1----:R-:W-:Y:S02]  /*adee0*/  ISETP.LT.AND P4, PT, R9, UR52, !P1 ;  /* 0x0000003409007c0c */ /* 0x002fe4000cf81270 */
[----:B------:R-:W-:Y:S02]  /*adef0*/  ISETP.LT.AND P3, PT, R10, UR62, !P1 ;  /* 0x0000003e0a007c0c */ /* 0x000fe4000cf61270 */
[----:B------:R-:W-:Y:S01]  /*adf00*/  LOP3.LUT R37, R37, 0xffffefff, RZ, 0xc0, !PT ;  /* 0xffffefff25257812 */ /* 0x000fe200078ec0ff */
[----:B------:R-:W-:Y:S01]  /*adf10*/  VIADD R16, R55, 0x4b ;  /* 0x0000004b37107836 */ /* 0x000fe20000000000 */
[----:B------:R-:W-:Y:S01]  /*adf20*/  ISETP.LT.AND P2, PT, R11, UR70, !P1 ;  /* 0x000000460b007c0c */ /* 0x000fe2000cf41270 */
[----:B------:R-:W1:Y:S06]  /*adf30*/  LDCU UR62, c[0x0][0x398] ;  /* 0x00007300ff3e77ac */ /* 0x000e6c0008000800 */
[----:B------:R-:W-:Y:S01]  /*adf40*/  @P4 LOP3.LUT R37, R37, 0x1000, RZ, 0xfc, !PT ;  /* 0x0000100025254812 */ /* 0x000fe200078efcff */
[----:B------:R-:W1:Y:S03]  /*adf50*/  LDCU UR70, c[0x0][0x398] ;  /* 0x00007300ff4677ac */ /* 0x000e660008000800 */
        /* <DEDUP_REMOVED lines=11> */
[----:B------:R-:W-:Y:S02]  /*ae010*/  ISETP.LT.AND P3, PT, R10, UR69, !P1 ;  /* 0x000000450a007c0c */ /* 0x000fe4000cf61270 */
[----:B------:R-:W-:Y:S01]  /*ae020*/  LOP3.LUT R37, R37, 0xfffffeff, RZ, 0xc0, !PT ;  /* 0xfffffeff25257812 */ /* 0x000fe200078ec0ff */
[----:B------:R-:W-:Y:S01]  /*ae030*/  VIADD R16, R55, 0x4a ;  /* 0x0000004a37107836 */ /* 0x000fe20000000000 */
[----:B-1----:R-:W-:Y:S01]  /*ae040*/  ISETP.LT.AND P2, PT, R11, UR62, !P1 ;  /* 0x0000003e0b007c0c */ /* 0x002fe2000cf41270 */
[----:B------:R-:W1:Y:S06]  /*ae050*/  LDCU UR69, c[0x0][0x398] ;  /* 0x00007300ff4577ac */ /* 0x000e6c0008000800 */
        /* <DEDUP_REMOVED lines=15> */
[----:B------:R-:W-:Y:S02]  /*ae150*/  ISETP.LT.AND P3, PT, R10, UR68, !P1 ;  /* 0x000000440a007c0c */ /* 0x000fe4000cf61270 */
[----:B-1----:R-:W-:Y:S01]  /*ae160*/  ISETP.LT.AND P2, PT, R11, UR69, !P1 ;  /* 0x000000450b007c0c */ /* 0x002fe2000cf41270 */
[----:B------:R-:W1:Y:S08]  /*ae170*/  LDCU UR68, c[0x0][0x398] ;  /* 0x00007300ff4477ac */ /* 0x000e700008000800 */
        /* <DEDUP_REMOVED lines=12> */
[----:B-1----:R-:W-:Y:S01]  /*ae240*/  ISETP.LT.AND P3, PT, R10, UR68, !P1 ;  /* 0x000000440a007c0c */ /* 0x002fe2000cf61270 */
[----:B------:R-:W1:Y:S01]  /*ae250*/  LDCU UR68, c[0x0][0x398] ;  /* 0x00007300ff4477ac */ /* 0x000e620008000800 */
[----:B0-----:R-:W-:Y:S02]  /*ae260*/  ISETP.LT.AND P2, PT, R11, UR69, !P1 ;  /* 0x000000450b007c0c */ /* 0x001fe4000cf41270 */
[----:B------:R-:W-:Y:S01]  /*ae270*/  LOP3.LUT R38, R38, 0x7fffffff, RZ, 0xc0, !PT ;  /* 0x7fffffff26267812 */ /* 0x000fe200078ec0ff */
[----:B------:R-:W-:Y:S01]  /*ae280*/  VIADD R16, R55, 0x48 ;  /* 0x0000004837107836 */ /* 0x000fe20000000000 */
[----:B------:R-:W-:Y:S01]  /*ae290*/  ISETP.LT.AND P4, PT, R9, UR54, !P1 ;  /* 0x0000003609007c0c */ /* 0x000fe2000cf81270 */
[----:B------:R-:W0:Y:S01]  /*ae2a0*/  LDCU UR69, c[0x0][0x398] ;  /* 0x00007300ff4577ac */ /* 0x000e220008000800 */
[----:B------:R-:W-:-:S02]  /*ae2b0*/  ISETP.LT.AND P1, PT, R8, UR70, !P1 ;  /* 0x0000004608007c0c */ /* 0x000fc4000cf21270 */
        /* <DEDUP_REMOVED lines=12> */
[----:B------:R-:W2:Y:S01]  /*ae380*/  LDCU.64 UR10, c[0x0][0x398] ;  /* 0x00007300ff0a77ac */ /* 0x000ea20008000a00 */
[----:B-1----:R-:W-:-:S02]  /*ae390*/  ISETP.LT.AND P3, PT, R10, UR68, !P1 ;  /* 0x000000440a007c0c */ /* 0x002fc4000cf61270 */
[----:B0-----:R-:W-:Y:S01]  /*ae3a0*/  ISETP.LT.AND P2, PT, R11, UR69, !P1 ;  /* 0x000000450b007c0c */ /* 0x001fe2000cf41270 */
[----:B------:R-:W0:Y:S08]  /*ae3b0*/  LDCU UR69, c[0x0][0x398] ;  /* 0x00007300ff4577ac */ /* 0x000e300008000800 */
[----:B------:R-:W-:Y:S01]  /*ae3c0*/  @P4 LOP3.LUT R38, R38, 0x10000000, RZ, 0xfc, !PT ;  /* 0x1000000026264812 */ /* 0x000fe200078efcff */
[----:B------:R-:W1:Y:S03]  /*ae3d0*/  LDCU UR68, c[0x0][0x398] ;  /* 0x00007300ff4477ac */ /* 0x000e660008000800 */
[----:B------:R-:W-:-:S04]  /*ae3e0*/  LOP3.LUT R38, R38, 0xf7ffffff, RZ, 0xc0, !PT ;  /* 0xf7ffffff26267812 */ /* 0x000fc800078ec0ff */
[----:B------:R-:W-:Y:S02]  /*ae3f0*/  @P3 LOP3.LUT R38, R38, 0x8000000, RZ, 0xfc, !PT ;  /* 0x0800000026263812 */ /* 0x000fe400078efcff */
[----:B------:R-:W-:Y:S01]  /*ae400*/  ISETP.LT.AND P1, PT, R8, UR70, !P1 ;  /* 0x0000004608007c0c */ /* 0x000fe2000cf21270 */
[----:B------:R-:W0:Y:S01]  /*ae410*/  LDCU UR70, c[0x0][0x398] ;  /* 0x00007300ff4677ac */ /* 0x000e220008000800 */
[----:B------:R-:W-:-:S04]  /*ae420*/  LOP3.LUT R38, R38, 0xfbffffff, RZ, 0xc0, !PT ;  /* 0xfbffffff26267812 */ /* 0x000fc800078ec0ff */
[----:B------:R-:W-:-:S04]  /*ae430*/  @P2 LOP3.LUT R38, R38, 0x4000000, RZ, 0xfc, !PT ;  /* 0x0400000026262812 */ /* 0x000fc800078efcff */
[----:B------:R-:W-:Y:S02]  /*ae440*/  LOP3.LUT R38, R38, 0xfdffffff, RZ, 0xc0, !PT ;  /* 0xfdffffff26267812 */ /* 0x000fe400078ec0ff */
[----:B------:R-:W-:Y:S02]  /*ae450*/  PRMT R31, R48, 0x5410, R61 ;  /* 0x00005410301f7816 */ /* 0x000fe4000000003d */
[----:B------:R-:W-:Y:S01]  /*ae460*/  @P1 LOP3.LUT R38, R38, 0x2000000, RZ, 0xfc, !PT ;  /* 0x0200000026261812 */ /* 0x000fe200078efcff */
[----:B------:R-:W4:Y:S01]  /*ae470*/  LDL.LU R48, [R1+0x70] ;  /* 0x0000700001307983 */ /* 0x000f220000300800 */
[----:B------:R-:W-:Y:S01]  /*ae480*/  ISETP.GE.AND P1, PT, R16, UR61, PT ;  /* 0x0000003d10007c0c */ /* 0x000fe2000bf26270 */
[----:B------:R-:W0:Y:S01]  /*ae490*/  LDCU.64 UR60, c[0x0][0x398] ;  /* 0x00007300ff3c77ac */ /* 0x000e220008000a00 */
[----:B--2---:R-:W-:Y:S02]  /*ae4a0*/  PRMT R16, R50, 0x5410, R56 ;  /* 0x0000541032107816 */ /* 0x004fe40000000038 */
[----:B------:R-:W2:Y:S04]  /*ae4b0*/  LDL.LU R56, [R1+0x10] ;  /* 0x0000100001387983 */ /* 0x000ea80000300800 */
[----:B------:R-:W2:Y:S01]  /*ae4c0*/  LDL.LU R50, [R1+0x80] ;  /* 0x0000800001327983 */ /* 0x000ea20000300800 */
[----:B---3--:R-:W-:-:S03]  /*ae4d0*/  PRMT R28, R5, 0x5410, R27 ;  /* 0x00005410051c7816 */ /* 0x008fc6000000001b */
[----:B------:R-:W3:Y:S01]  /*ae4e0*/  LDL.LU R5, [R1+0x40] ;  /* 0x0000400001057983 */ /* 0x000ee20000300800 */
[----:B----4-:R-:W-:-:S03]  /*ae4f0*/  PRMT R27, R59, 0x5410, R49 ;  /* 0x000054103b1b7816 */ /* 0x010fc60000000031 */
[----:B------:R-:W3:Y:S04]  /*ae500*/  LDL.LU R49, [R1+0x88] ;  /* 0x0000880001317983 */ /* 0x000ee80000300800 */
[----:B------:R-:W4:Y:S04]  /*ae510*/  LDL.LU R59, [R1+0xe0] ;  /* 0x0000e000013b7983 */ /* 0x000f280000300800 */
[----:B------:R-:W4:Y:S01]  /*ae520*/  LDL.LU R32, [R1+0x34] ;  /* 0x0000340001207983 */ /* 0x000f220000300800 */
[----:B------:R-:W-:Y:S02]  /*ae530*/  ISETP.LT.AND P4, PT, R9, UR10, !P1 ;  /* 0x0000000a09007c0c */ /* 0x000fe4000cf81270 */
[----:B0-----:R-:W-:Y:S01]  /*ae540*/  ISETP.LT.AND P3, PT, R10, UR70, !P1 ;  /* 0x000000460a007c0c */ /* 0x001fe2000cf61270 */
[----:B------:R-:W0:Y:S01]  /*ae550*/  LDCU UR70, c[0x0][0x398] ;  /* 0x00007300ff4677ac */ /* 0x000e220008000800 */
[----:B------:R-:W-:-:S02]  /*ae560*/  LOP3.LUT R38, R38, 0xfeffffff, RZ, 0xc0, !PT ;  /* 0xfeffffff26267812 */ /* 0x000fc400078ec0ff */
[----:B------:R-:W-:Y:S01]  /*ae570*/  ISETP.LT.AND P2, PT, R11, UR76, !P1 ;  /* 0x0000004c0b007c0c */ /* 0x000fe2000cf41270 */
[----:B------:R-:W0:Y:S06]  /*ae580*/  LDCU UR76, c[0x0][0x398] ;  /* 0x00007300ff4c77ac */ /* 0x000e2c0008000800 */
[----:B------:R-:W-:-:S04]  /*ae590*/  @P4 LOP3.LUT R38, R38, 0x1000000, RZ, 0xfc, !PT ;  /* 0x0100000026264812 */ /* 0x000fc800078efcff */
[----:B------:R-:W-:-:S04]  /*ae5a0*/  LOP3.LUT R38, R38, 0xff7fffff, RZ, 0xc0, !PT ;  /* 0xff7fffff26267812 */ /* 0x000fc800078ec0ff */
[----:B------:R-:W-:Y:S02]  /*ae5b0*/  @P3 LOP3.LUT R38, R38, 0x800000, RZ, 0xfc, !PT ;  /* 0x0080000026263812 */ /* 0x000fe400078efcff */
[----:B------:R-:W-:Y:S01]  /*ae5c0*/  ISETP.LT.AND P1, PT, R8, UR14, !P1 ;  /* 0x0000000e08007c0c */ /* 0x000fe2000cf21270 */
[----:B------:R-:W0:Y:S01]  /*ae5d0*/  LDCU UR14, c[0x0][0x398] ;  /* 0x00007300ff0e77ac */ /* 0x000e220008000800 */
[----:B------:R-:W-:-:S04]  /*ae5e0*/  LOP3.LUT R38, R38, 0xffbfffff, RZ, 0xc0, !PT ;  /* 0xffbfffff26267812 */ /* 0x000fc800078ec0ff */
[----:B------:R-:W-:Y:S02]  /*ae5f0*/  @P2 LOP3.LUT R38, R38, 0x400000, RZ, 0xfc, !PT ;  /* 0x0040000026262812 */ /* 0x000fe400078efcff */
[----:B------:R-:W-:Y:S01]  /*ae600*/  PRMT R17, R26, 0x5410, R17 ;  /* 0x000054101a117816 */ /* 0x000fe20000000011 */
[----:B------:R-:W-:Y:S01]  /*ae610*/  VIADD R26, R55, 0x46 ;  /* 0x00000046371a7836 */ /* 0x000fe20000000000 */
[----:B------:R-:W-:-:S04]  /*ae620*/  LOP3.LUT R38, R38, 0xffdfffff, RZ, 0xc0, !PT ;  /* 0xffdfffff26267812 */ /* 0x000fc800078ec0ff */
[----:B------:R-:W-:Y:S02]  /*ae630*/  @P1 LOP3.LUT R38, R38, 0x200000, RZ, 0xfc, !PT ;  /* 0x0020000026261812 */ /* 0x000fe400078efcff */
[----:B------:R-:W-:Y:S01]  /*ae640*/  ISETP.GE.AND P1, PT, R26, UR55, PT ;  /* 0x000000371a007c0c */ /* 0x000fe2000bf26270 */
[----:B------:R-:W1:Y:S03]  /*ae650*/  LDCU.64 UR54, c[0x0][0x398] ;  /* 0x00007300ff3677ac */ /* 0x000e660008000a00 */
[----:B------:R-:W-:Y:S02]  /*ae660*/  ISETP.LT.AND P4, PT, R9, UR60, !P1 ;  /* 0x0000003c09007c0c */ /* 0x000fe4000cf81270 */
[----:B------:R-:W-:Y:S02]  /*ae670*/  ISETP.LT.AND P3, PT, R10, UR69, !P1 ;  /* 0x000000450a007c0c */ /* 0x000fe4000cf61270 */
[----:B------:R-:W-:Y:S01]  /*ae680*/  LOP3.LUT R38, R38, 0xffefffff, RZ, 0xc0, !PT ;  /* 0xffefffff26267812 */ /* 0x000fe200078ec0ff */
[----:B------:R-:W-:Y:S01]  /*ae690*/  VIADD R26, R55, 0x45 ;  /* 0x00000045371a7836 */ /* 0x000fe20000000000 */
[----:B0-----:R-:W-:Y:S01]  /*ae6a0*/  ISETP.LT.AND P2, PT, R11, UR70, !P1 ;  /* 0x000000460b007c0c */ /* 0x001fe2000cf41270 */
[----:B------:R-:W0:Y:S01]  /*ae6b0*/  LDCU UR70, c[0x0][0x398] ;  /* 0x00007300ff4677ac */ /* 0x000e220008000800 */
[----:B------:R-:W-:-:S02]  /*ae6c0*/  LOP3.LUT R39, R39, 0x7fffffff, RZ, 0xc0, !PT ;  /* 0x7fffffff27277812 */ /* 0x000fc400078ec0ff */
[----:B------:R-:W-:Y:S01]  /*ae6d0*/  LOP3.LUT R40, R40, 0x7fffffff, RZ, 0xc0, !PT ;  /* 0x7fffffff28287812 */ /* 0x000fe200078ec0ff */
[----:B------:R-:W0:Y:S02]  /*ae6e0*/  LDCU UR69, c[0x0][0x398] ;  /* 0x00007300ff4577ac */ /* 0x000e240008000800 */
        /* <DEDUP_REMOVED lines=9> */
[----:B--2---:R-:W-:Y:S02]  /*ae780*/  PRMT R48, R50, 0x5410, R56 ;  /* 0x0000541032307816 */ /* 0x004fe40000000038 */
[----:B------:R-:W2:Y:S04]  /*ae790*/  LDL.LU R56, [R1+0x104] ;  /* 0x0001040001387983 */ /* 0x000ea80000300800 */
[----:B------:R-:W2:Y:S04]  /*ae7a0*/  LDL.LU R33, [R1+0x30] ;  /* 0x0000300001217983 */ /* 0x000ea80000300800 */
[----:B------:R-:W2:Y:S04]  /*ae7b0*/  LDL.LU R50, [R1+0x134] ;  /* 0x0001340001327983 */ /* 0x000ea80000300800 */
[----:B------:R-:W2:Y:S01]  /*ae7c0*/  LDL.LU R34, [R1+0x2c] ;  /* 0x00002c0001227983 */ /* 0x000ea20000300800 */
[----:B---3--:R-:W-:-:S02]  /*ae7d0*/  PRMT R5, R49, 0x5410, R5 ;  /* 0x0000541031057816 */ /* 0x008fc40000000005 */
[----:B----4-:R-:W-:Y:S02]  /*ae7e0*/  PRMT R49, R59, 0x5410, R54 ;  /* 0x000054103b317816 */ /* 0x010fe40000000036 */
[----:B------:R-:W3:Y:S04]  /*ae7f0*/  LDL.LU R59, [R1+0x170] ;  /* 0x00017000013b7983 */ /* 0x000ee80000300800 */
[----:B------:R-:W4:Y:S04]  /*ae800*/  LDL.LU R35, [R1+0x28] ;  /* 0x0000280001237983 */ /* 0x000f280000300800 */
[----:B------:R-:W4:Y:S01]  /*ae810*/  LDL.LU R54, [R1+0x1a4] ;  /* 0x0001a40001367983 */ /* 0x000f220000300800 */
[----:B------:R-:W-:-:S02]  /*ae820*/  @P1 LOP3.LUT R38, R38, 0x20000, RZ, 0xfc, !PT ;  /* 0x0002000026261812 */ /* 0x000fc400078efcff */
        /* <DEDUP_REMOVED lines=24> */
[----:B------:R-:W-:Y:S01]  /*ae9b0*/  ISETP.LT.AND P2, PT, R11, UR72, !P1 ;  /* 0x000000480b007c0c */ /* 0x000fe2000cf41270 */
[----:B------:R-:W0:Y:S08]  /*ae9c0*/  LDCU UR73, c[0x0][0x398] ;  /* 0x00007300ff4977ac */ /* 0x000e300008000800 */
[----:B------:R-:W-:Y:S01]  /*ae9d0*/  @P4 LOP3.LUT R38, R38, 0x1000, RZ, 0xfc, !PT ;  /* 0x0000100026264812 */ /* 0x000fe200078efcff */
[----:B------:R-:W0:Y:S03]  /*ae9e0*/  LDCU UR72, c[0x0][0x398] ;  /* 0x00007300ff4877ac */ /* 0x000e260008000800 */
[----:B------:R-:W-:-:S02]  /*ae9f0*/  LOP3.LUT R38, R38, 0xfffff7ff, RZ, 0xc0, !PT ;  /* 0xfffff7ff26267812 */ /* 0x000fc400078ec0ff */
        /* <DEDUP_REMOVED lines=45> */
[----:B--2---:R-:W-:Y:S02]  /*aecd0*/  PRMT R56, R56, 0x5410, R32 ;  /* 0x0000541038387816 */ /* 0x004fe40000000020 */
[----:B------:R-:W2:Y:S01]  /*aece0*/  LDL.LU R32, [R1+0x1b8] ;  /* 0x0001b80001207983 */ /* 0x000ea20000300800 */
[----:B------:R-:W-:-:S03]  /*aecf0*/  PRMT R50, R50, 0x5410, R33 ;  /* 0x0000541032327816 */ /* 0x000fc60000000021 */
[----:B------:R-:W2:Y:S01]  /*aed00*/  LDL.LU R33, [R1+0x204] ;  /* 0x0002040001217983 */ /* 0x000ea20000300800 */
[----:B---3--:R-:W-:-:S03]  /*aed10*/  PRMT R59, R59, 0x5410, R34 ;  /* 0x000054103b3b7816 */ /* 0x008fc60000000022 */
[----:B------:R-:W3:Y:S01]  /*aed20*/  LDL.LU R34, [R1+0x260] ;  /* 0x0002600001227983 */ /* 0x000ee20000300800 */
[----:B----4-:R-:W-:-:S03]  /*aed30*/  PRMT R54, R54, 0x5410, R35 ;  /* 0x0000541036367816 */ /* 0x010fc60000000023 */
[----:B------:R-:W4:Y:S04]  /*aed40*/  LDL.LU R35, [R1+0x274] ;  /* 0x0002740001237983 */ /* 0x000f280000300800 */
[----:B------:R-:W3:Y:S01]  /*aed50*/  LDL.LU R26, [R1+0x20] ;  /* 0x00002000011a7983 */ /* 0x000ee20000300800 */
[----:B------:R-:W-:Y:S01]  /*aed60*/  ISETP.LT.AND P3, PT, R10, UR20, !P1 ;  /* 0x000000140a007c0c */ /* 0x000fe2000cf61270 */
[----:B------:R-:W1:Y:S01]  /*aed70*/  LDCU UR20, c[0x0][0x398] ;  /* 0x00007300ff1477ac */ /* 0x000e620008000800 */
[----:B------:R-:W-:Y:S02]  /*aed80*/  ISETP.LT.AND P2, PT, R11, UR16, !P1 ;  /* 0x000000100b007c0c */ /* 0x000fe4000cf41270 */
[----:B0-----:R-:W-:Y:S01]  /*aed90*/  ISETP.LT.AND P4, PT, R9, UR54, !P1 ;  /* 0x0000003609007c0c */ /* 0x001fe2000cf81270 */
[----:B------:R-:W0:Y:S01]  /*aeda0*/  LDCU UR16, c[0x0][0x398] ;  /* 0x00007300ff1077ac */ /* 0x000e220008000800 */
[----:B------:R-:W-:-:S02]  /*aedb0*/  ISETP.LT.AND P1, PT, R8, UR26, !P1 ;  /* 0x0000001a08007c0c */ /* 0x000fc4000cf21270 */
[----:B------:R-:W-:Y:S01]  /*aedc0*/  LOP3.LUT R38, R38, 0xfffffffe, RZ, 0xc0, !PT ;  /* 0xfffffffe26267812 */ /* 0x000fe200078ec0ff */
[----:B------:R-:W0:Y:S04]  /*aedd0*/  LDCU UR26, c[0x0][0x398] ;  /* 0x00007300ff1a77ac */ /* 0x000e280008000800 */
[----:B------:R-:W-:-:S04]  /*aede0*/  @P3 LOP3.LUT R39, R39, 0x80000000, RZ, 0xfc, !PT ;  /* 0x8000000027273812 */ /* 0x000fc800078efcff */
[----:B------:R-:W-:-:S04]  /*aedf0*/  LOP3.LUT R39, R39, 0xbfffffff, RZ, 0xc0, !PT ;  /* 0xbfffffff27277812 */ /* 0x000fc800078ec0ff */
[----:B------:R-:W-:-:S04]  /*aee00*/  @P2 LOP3.LUT R39, R39, 0x40000000, RZ, 0xfc, !PT ;  /* 0x4000000027272812 */ /* 0x000fc800078efcff */
[----:B------:R-:W-:-:S04]  /*aee10*/  LOP3.LUT R39, R39, 0xdfffffff, RZ, 0xc0, !PT ;  /* 0xdfffffff27277812 */ /* 0x000fc800078ec0ff */
[----:B------:R-:W-:Y:S02]  /*aee20*/  @P1 LOP3.LUT R39, R39, 0x20000000, RZ, 0xfc, !PT ;  /* 0x2000000027271812 */ /* 0x000fe400078efcff */
[----:B------:R-:W-:Y:S02]  /*aee30*/  @P4 LOP3.LUT R38, R38, 0x1, RZ, 0xfc, !PT ;  /* 0x0000000126264812 */ /* 0x000fe400078efcff */
[----:B------:R-:W-:Y:S02]  /*aee40*/  LOP3.LUT R39, R39, 0xefffffff, RZ, 0xc0, !PT ;  /* 0xefffffff27277812 */ /* 0x000fe400078ec0ff */
[----:B--2---:R-:W-:Y:S02]  /*aee50*/  PRMT R12, R33, 0x5410, R12 ;  /* 0x00005410210c7816 */ /* 0x004fe4000000000c */
[----:B---3--:R-:W-:Y:S02]  /*aee60*/  PRMT R26, R32, 0x5410, R26 ;  /* 0x00005410201a7816 */ /* 0x008fe4000000001a */
[----:B------:R-:W2:Y:S04]  /*aee70*/  LDL.LU R32, [R1+0x4] ;  /* 0x0000040001207983 */ /* 0x000ea80000300800 */
[----:B------:R-:W2:Y:S04]  /*aee80*/  LDL.LU R33, [R1+0x2b8] ;  /* 0x0002b80001217983 */ /* 0x000ea80000300800 */
[----:B------:R3:W-:Y:S02]  /*aee90*/  STL [R1+0x1b0], R12 ;  /* 0x0001b00c01007387 */ /* 0x0007e40000100800 */
[----:B---3--:R-:W-:-:S05]  /*aeea0*/  VIADD R12, R55, 0x40 ;  /* 0x00000040370c7836 */ /* 0x008fca0000000000 */
[----:B------:R-:W-:Y:S01]  /*aeeb0*/  ISETP.GE.AND P1, PT, R12, UR7, PT ;  /* 0x000000070c007c0c */ /* 0x000fe2000bf26270 */
[----:B------:R-:W3:Y:S03]  /*aeec0*/  LDCU.64 UR6, c[0x0][0x398] ;  /* 0x00007300ff0677ac */ /* 0x000ee60008000a00 */
[----:B------:R-:W-:Y:S02]  /*aeed0*/  ISETP.LT.AND P4, PT, R9, UR52, !P1 ;  /* 0x0000003409007c0c */ /* 0x000fe4000cf81270 */
[----:B------:R-:W-:Y:S01]  /*aeee0*/  ISETP.LT.AND P3, PT, R10, UR23, !P1 ;  /* 0x000000170a007c0c */ /* 0x000fe2000cf61270 */
[----:B------:R-:W0:Y:S01]  /*aeef0*/  LDCU UR23, c[0x0][0x398] ;  /* 0x00007300ff1777ac */ /* 0x000e220008000800 */
[----:B------:R-:W-:-:S09]  /*aef00*/  ISETP.LT.AND P2, PT, R11, UR25, !P1 ;  /* 0x000000190b007c0c */ /* 0x000fd2000cf41270 */
[----:B------:R-:W-:Y:S01]  /*aef10*/  @P4 LOP3.LUT R39, R39, 0x10000000, RZ, 0xfc, !PT ;  /* 0x1000000027274812 */ /* 0x000fe200078efcff */
[----:B------:R-:W0:Y:S03]  /*aef20*/  LDCU UR25, c[0x0][0x398] ;  /* 0x00007300ff1977ac */ /* 0x000e260008000800 */
[----:B------:R-:W-:Y:S02]  /*aef30*/  LOP3.LUT R39, R39, 0xf7ffffff, RZ, 0xc0, !PT ;  /* 0xf7ffffff27277812 */ /* 0x000fe400078ec0ff */
[----:B------:R-:W-:Y:S02]  /*aef40*/  PRMT R12, R34, 0x5410, R13 ;  /* 0x00005410220c7816 */ /* 0x000fe4000000000d */
[----:B------:R-:W-:Y:S02]  /*aef50*/  @P3 LOP3.LUT R39, R39, 0x8000000, RZ, 0xfc, !PT ;  /* 0x0800000027273812 */ /* 0x000fe400078efcff */
[----:B------:R-:W-:Y:S01]  /*aef60*/  ISETP.LT.AND P1, PT, R8, UR30, !P1 ;  /* 0x0000001e08007c0c */ /* 0x000fe2000cf21270 */
[----:B------:R4:W-:Y:S01]  /*aef70*/  STL [R1+0x1b4], R12 ;  /* 0x0001b40c01007387 */ /* 0x0009e20000100800 */
[----:B------:R-:W-:Y:S01]  /*aef80*/  LOP3.LUT R39, R39, 0xfbffffff, RZ, 0xc0, !PT ;  /* 0xfbffffff27277812 */ /* 0x000fe200078ec0ff */
[----:B------:R-:W0:Y:S03]  /*aef90*/  LDCU UR30, c[0x0][0x398] ;  /* 0x00007300ff1e77ac */ /* 0x000e260008000800 */
[----:B------:R-:W-:-:S02]  /*aefa0*/  @P2 LOP3.LUT R39, R39, 0x4000000, RZ, 0xfc, !PT ;  /* 0x0400000027272812 */ /* 0x000fc400078efcff */
[----:B----4-:R-:W-:Y:S02]  /*aefb0*/  PRMT R12, R35, 0x5410, R14 ;  /* 0x00005410230c7816 */ /* 0x010fe4000000000e */
[----:B------:R-:W4:Y:S01]  /*aefc0*/  LDL.LU R14, [R1+0x29c] ;  /* 0x00029c00010e7983 */ /* 0x000f220000300800 */
[----:B------:R-:W-:-:S03]  /*aefd0*/  LOP3.LUT R39, R39, 0xfdffffff, RZ, 0xc0, !PT ;  /* 0xfdffffff27277812 */ /* 0x000fc600078ec0ff */
[----:B------:R-:W2:Y:S04]  /*aefe0*/  LDL.LU R13, [R1+0xc] ;  /* 0x00000c00010d7983 */ /* 0x000ea80000300800 */
[----:B------:R0:W-:Y:S01]  /*aeff0*/  STL [R1+0x1b8], R12 ;  /* 0x0001b80c01007387 */ /* 0x0001e20000100800 */
[----:B------:R-:W-:-:S03]  /*af000*/  @P1 LOP3.LUT R39, R39, 0x2000000, RZ, 0xfc, !PT ;  /* 0x0200000027271812 */ /* 0x000fc600078efcff */
[----:B------:R-:W2:Y:S04]  /*af010*/  LDL.LU R34, [R1+0x2cc] ;  /* 0x0002cc0001227983 */ /* 0x000ea80000300800 */
[----:B------:R-:W2:Y:S01]  /*af020*/  LDL.LU R35, [R1+0x2ec] ;  /* 0x0002ec0001237983 */ /* 0x000ea20000300800 */
[----:B0-----:R-:W-:-:S05]  /*af030*/  VIADD R12, R55, 0x3f ;  /* 0x0000003f370c7836 */ /* 0x001fca0000000000 */
[----:B------:R-:W-:Y:S01]  /*af040*/  ISETP.GE.AND P1, PT, R12, UR11, PT ;  /* 0x0000000b0c007c0c */ /* 0x000fe2000bf26270 */
[----:B------:R-:W0:Y:S01]  /*af050*/  LDCU.64 UR10, c[0x0][0x398] ;  /* 0x00007300ff0a77ac */ /* 0x000e220008000a00 */
[----:B------:R-:W4:Y:S02]  /*af060*/  LDL.LU R12, [R1+0x8] ;  /* 0x00000800010c7983 */ /* 0x000f240000300800 */
[----:B---3--:R-:W-:Y:S01]  /*af070*/  ISETP.LT.AND P4, PT, R9, UR6, !P1 ;  /* 0x0000000609007c0c */ /* 0x008fe2000cf81270 */
[----:B------:R-:W3:Y:S01]  /*af080*/  LDCU UR6, c[0x0][0x398] ;  /* 0x00007300ff0677ac */ /* 0x000ee20008000800 */
[----:B------:R-:W-:Y:S02]  /*af090*/  ISETP.LT.AND P3, PT, R10, UR28, !P1 ;  /* 0x0000001c0a007c0c */ /* 0x000fe4000cf61270 */
[----:B------:R-:W-:Y:S01]  /*af0a0*/  LOP3.LUT R39, R39, 0xfeffffff, RZ, 0xc0, !PT ;  /* 0xfeffffff27277812 */ /* 0x000fe200078ec0ff */
[----:B------:R-:W0:Y:S01]  /*af0b0*/  LDCU UR28, c[0x0][0x398] ;  /* 0x00007300ff1c77ac */ /* 0x000e220008000800 */
[----:B------:R-:W-:-:S07]  /*af0c0*/  ISETP.LT.AND P2, PT, R11, UR9, !P1 ;  /* 0x000000090b007c0c */ /* 0x000fce000cf41270 */
        /* <DEDUP_REMOVED lines=9> */
[----:B------:R-:W-:-:S04]  /*af160*/  @P1 LOP3.LUT R39, R39, 0x200000, RZ, 0xfc, !PT ;  /* 0x0020000027271812 */ /* 0x000fc800078efcff */
[----:B------:R-:W-:Y:S02]  /*af170*/  LOP3.LUT R39, R39, 0xffefffff, RZ, 0xc0, !PT ;  /* 0xffefffff27277812 */ /* 0x000fe400078ec0ff */
[----:B----4-:R-:W-:-:S05]  /*af180*/  PRMT R12, R14, 0x5410, R12 ;  /* 0x000054100e0c7816 */ /* 0x010fca000000000c */
[----:B------:R2:W-:Y:S02]  /*af190*/  STL [R1+0x1cc], R12 ;  /* 0x0001cc0c01007387 */ /* 0x0005e40000100800 */
[----:B--2---:R-:W-:Y:S02]  /*af1a0*/  PRMT R12, R33, 0x5410, R32 ;  /* 0x00005410210c7816 */ /* 0x004fe40000000020 */
[----:B------:R-:W2:Y:S04]  /*af1b0*/  LDL.LU R32, [R1+0x2f8] ;  /* 0x0002f80001207983 */ /* 0x000ea80000300800 */
[----:B------:R-:W4:Y:S04]  /*af1c0*/  LDL.LU R33, [R1+0x308] ;  /* 0x0003080001217983 */ /* 0x000f280000300800 */
[----:B------:R0:W-:Y:S02]  /*af1d0*/  STL [R1+0x1d0], R12 ;  /* 0x0001d00c01007387 */ /* 0x0001e40000100800 */
[----:B0-----:R-:W-:-:S05]  /*af1e0*/  VIADD R12, R55, 0x3e ;  /* 0x0000003e370c7836 */ /* 0x001fca0000000000 */
[----:B------:R-:W-:Y:S01]  /*af1f0*/  ISETP.GE.AND P1, PT, R12, UR55, PT ;  /* 0x000000370c007c0c */ /* 0x000fe2000bf26270 */
[----:B------:R-:W0:Y:S01]  /*af200*/  LDCU.64 UR54, c[0x0][0x398] ;  /* 0x00007300ff3677ac */ /* 0x000e220008000a00 */
[----:B------:R-:W-:-:S05]  /*af210*/  PRMT R12, R34, 0x5410, R13 ;  /* 0x00005410220c7816 */ /* 0x000fca000000000d */
[----:B------:R1:W-:Y:S04]  /*af220*/  STL [R1+0x1d4], R12 ;  /* 0x0001d40c01007387 */ /* 0x0003e80000100800 */
[----:B------:R-:W3:Y:S01]  /*af230*/  LDL.LU R34, [R1+0x350] ;  /* 0x0003500001227983 */ /* 0x000ee20000300800 */
[----:B-1----:R-:W-:-:S03]  /*af240*/  PRMT R12, R35, 0x5410, R15 ;  /* 0x00005410230c7816 */ /* 0x002fc6000000000f */
[----:B------:R-:W3:Y:S01]  /*af250*/  LDL.LU R35, [R1+0x360] ;  /* 0x0003600001237983 */ /* 0x000ee20000300800 */
[----:B------:R-:W-:Y:S01]  /*af260*/  ISETP.LT.AND P4, PT, R9, UR10, !P1 ;  /* 0x0000000a09007c0c */ /* 0x000fe2000cf81270 */
[----:B------:R-:W1:Y:S01]  /*af270*/  LDCU UR10, c[0x0][0x398] ;  /* 0x00007300ff0a77ac */ /* 0x000e620008000800 */
[----:B------:R-:W-:Y:S02]  /*af280*/  ISETP.LT.AND P3, PT, R10, UR32, !P1 ;  /* 0x000000200a007c0c */ /* 0x000fe4000cf61270 */
[----:B------:R-:W-:Y:S01]  /*af290*/  ISETP.LT.AND P2, PT, R11, UR8, !P1 ;  /* 0x000000080b007c0c */ /* 0x000fe2000cf41270 */
[----:B------:R0:W-:Y:S08]  /*af2a0*/  STL [R1+0x1f0], R12 ;  /* 0x0001f00c01007387 */ /* 0x0001f00000100800 */
[----:B------:R-:W-:Y:S01]  /*af2b0*/  @P4 LOP3.LUT R39, R39, 0x100000, RZ, 0xfc, !PT ;  /* 0x0010000027274812 */ /* 0x000fe200078efcff */
[----:B------:R-:W1:Y:S03]  /*af2c0*/  LDCU UR32, c[0x0][0x398] ;  /* 0x00007300ff2077ac */ /* 0x000e660008000800 */
[----:B------:R-:W-:Y:S01]  /*af2d0*/  LOP3.LUT R39, R39, 0xfff7ffff, RZ, 0xc0, !PT ;  /* 0xfff7ffff27277812 */ /* 0x000fe200078ec0ff */
[----:B------:R-:W1:Y:S03]  /*af2e0*/  LDCU UR8, c[0x0][0x398] ;  /* 0x00007300ff0877ac */ /* 0x000e660008000800 */
[----:B------:R-:W-:-:S02]  /*af2f0*/  @P3 LOP3.LUT R39, R39, 0x80000, RZ, 0xfc, !PT ;  /* 0x0008000027273812 */ /* 0x000fc400078efcff */
[----:B------:R-:W-:Y:S01]  /*af300*/  ISETP.LT.AND P1, PT, R8, UR34, !P1 ;  /* 0x0000002208007c0c */ /* 0x000fe2000cf21270 */
[----:B0-----:R-:W-:Y:S01]  /*af310*/  VIADD R12, R55, 0x3d ;  /* 0x0000003d370c7836 */ /* 0x001fe20000000000 */
[----:B------:R-:W-:Y:S01]  /*af320*/  LOP3.LUT R39, R39, 0xfffbffff, RZ, 0xc0, !PT ;  /* 0xfffbffff27277812 */ /* 0x000fe200078ec0ff */
[----:B------:R-:W0:Y:S03]  /*af330*/  LDCU UR34, c[0x0][0x398] ;  /* 0x00007300ff2277ac */ /* 0x000e260008000800 */
        /* <DEDUP_REMOVED lines=20> */
[----:B--2---:R-:W-:-:S05]  /*af480*/  PRMT R12, R32, 0x5410, R18 ;  /* 0x00005410200c7816 */ /* 0x004fca0000000012 */
[----:B------:R4:W-:Y:S04]  /*af490*/  STL [R1+0x1f4], R12 ;  /* 0x0001f40c01007387 */ /* 0x0009e80000100800 */
[----:B------:R-:W2:Y:S01]  /*af4a0*/  LDL.LU R32, [R1+0x388] ;  /* 0x0003880001207983 */ /* 0x000ea20000300800 */
[----:B----4-:R-:W-:-:S03]  /*af4b0*/  PRMT R12, R33, 0x5410, R19 ;  /* 0x00005410210c7816 */ /* 0x010fc60000000013 */
[----:B------:R-:W4:Y:S04]  /*af4c0*/  LDL.LU R33, [R1+0x3a0] ;  /* 0x0003a00001217983 */ /* 0x000f280000300800 */
[----:B------:R0:W-:Y:S02]  /*af4d0*/  STL [R1+0x204], R12 ;  /* 0x0002040c01007387 */ /* 0x0001e40000100800 */
[----:B0-----:R-:W-:-:S05]  /*af4e0*/  VIADD R12, R55, 0x3c ;  /* 0x0000003c370c7836 */ /* 0x001fca0000000000 */
[----:B------:R-:W-:Y:S01]  /*af4f0*/  ISETP.GE.AND P1, PT, R12, UR7, PT ;  /* 0x000000070c007c0c */ /* 0x000fe2000bf26270 */
[----:B------:R-:W0:Y:S01]  /*af500*/  LDCU UR7, c[0x0][0x398] ;  /* 0x00007300ff0777ac */ /* 0x000e220008000800 */
[----:B---3--:R-:W-:-:S05]  /*af510*/  PRMT R12, R34, 0x5410, R20 ;  /* 0x00005410220c7816 */ /* 0x008fca0000000014 */
[----:B------:R3:W-:Y:S04]  /*af520*/  STL [R1+0x390], R12 ;  /* 0x0003900c01007387 */ /* 0x0007e80000100800 */
[----:B------:R-:W2:Y:S01]  /*af530*/  LDL.LU R34, [R1+0x724] ;  /* 0x0007240001227983 */ /* 0x000ea20000300800 */
[----:B---3--:R-:W-:-:S03]  /*af540*/  PRMT R12, R35, 0x5410, R21 ;  /* 0x00005410230c7816 */ /* 0x008fc60000000015 */
[----:B------:R-:W3:Y:S01]  /*af550*/  LDL.LU R35, [R1+0x748] ;  /* 0x0007480001237983 */ /* 0x000ee20000300800 */
[----:B------:R-:W-:Y:S02]  /*af560*/  ISETP.LT.AND P4, PT, R9, UR52, !P1 ;  /* 0x0000003409007c0c */ /* 0x000fe4000cf81270 */
[----:B------:R-:W-:Y:S02]  /*af570*/  ISETP.LT.AND P3, PT, R10, UR50, !P1 ;  /* 0x000000320a007c0c */ /* 0x000fe4000cf61270 */
[----:B------:R-:W-:Y:S02]  /*af580*/  LOP3.LUT R39, R39, 0xffffefff, RZ, 0xc0, !PT ;  /* 0xffffefff27277812 */ /* 0x000fe400078ec0ff */
[----:B------:R-:W-:Y:S01]  /*af590*/  ISETP.LT.AND P2, PT, R11, UR48, !P1 ;  /* 0x000000300b007c0c */ /* 0x000fe2000cf41270 */
[----:B------:R0:W-:Y:S01]  /*af5a0*/  STL [R1+0x394], R12 ;  /* 0x0003940c01007387 */ /* 0x0001e20000100800 */
[----:B------:R-:W1:Y:S05]  /*af5b0*/  LDCU UR50, c[0x0][0x398] ;  /* 0x00007300ff3277ac */ /* 0x000e6a0008000800 */
[----:B------:R-:W-:Y:S01]  /*af5c0*/  @P4 LOP3.LUT R39, R39, 0x1000, RZ, 0xfc, !PT ;  /* 0x0000100027274812 */ /* 0x000fe200078efcff */
[----:B------:R-:W1:Y:S03]  /*af5d0*/  LDCU UR48, c[0x0][0x398] ;  /* 0x00007300ff3077ac */ /* 0x000e660008000800 */
[----:B------:R-:W-:-:S04]  /*af5e0*/  LOP3.LUT R39, R39, 0xfffff7ff, RZ, 0xc0, !PT ;  /* 0xfffff7ff27277812 */ /* 0x000fc800078ec0ff */
[----:B------:R-:W-:Y:S02]  /*af5f0*/  @P3 LOP3.LUT R39, R39, 0x800, RZ, 0xfc, !PT ;  /* 0x0000080027273812 */ /* 0x000fe400078efcff */
[----:B------:R-:W-:Y:S01]  /*af600*/  ISETP.LT.AND P1, PT, R8, UR44, !P1 ;  /* 0x0000002c08007c0c */ /* 0x000fe2000cf21270 */
[----:B0-----:R-:W-:Y:S01]  /*af610*/  VIADD R12, R55, 0x3b ;  /* 0x0000003b370c7836 */ /* 0x001fe20000000000 */
[----:B------:R-:W-:Y:S01]  /*af620*/  LOP3.LUT R39, R39, 0xfffffbff, RZ, 0xc0, !PT ;  /* 0xfffffbff27277812 */ /* 0x000fe200078ec0ff */
[----:B------:R-:W0:Y:S03]  /*af630*/  LDCU UR44, c[0x0][0x398] ;  /* 0x00007300ff2c77ac */ /* 0x000e260008000800 */
[----:B------:R-:W-:-:S04]  /*af640*/  @P2 LOP3.LUT R39, R39, 0x400, RZ, 0xfc, !PT ;  /* 0x0000040027272812 */ /* 0x000fc800078efcff */
[----:B------:R-:W-:-:S04]  /*af650*/  LOP3.LUT R39, R39, 0xfffffdff, RZ, 0xc0, !PT ;  /* 0xfffffdff27277812 */ /* 0x000fc800078ec0ff */
[----:B------:R-:W-:Y:S02]  /*af660*/  @P1 LOP3.LUT R39, R39, 0x200, RZ, 0xfc, !PT ;  /* 0x0000020027271812 */ /* 0x000fe400078efcff */
[----:B------:R-:W-:Y:S02]  /*af670*/  ISETP.GE.AND P1, PT, R12, UR11, PT ;  /* 0x0000000b0c007c0c */ /* 0x000fe4000bf26270 */
[----:B----4-:R-:W-:Y:S01]  /*af680*/  PRMT R13, R33, 0x5410, R23 ;  /* 0x00005410210d7816 */ /* 0x010fe20000000017 */
[----:B------:R-:W-:Y:S01]  /*af690*/  VIADD R21, R55, 0x35 ;  /* 0x0000003537157836 */ /* 0x000fe20000000000 */
[----:B------:R-:W-:Y:S01]  /*af6a0*/  ISETP.LT.AND P4, PT, R9, UR60, !P1 ;  /* 0x0000003c09007c0c */ /* 0x000fe2000cf81270 */
[----:B------:R-:W4:Y:S01]  /*af6b0*/  LDCU UR11, c[0x0][0x398] ;  /* 0x00007300ff0b77ac */ /* 0x000f220008000800 */
[----:B------:R-:W-:Y:S02]  /*af6c0*/  ISETP.LT.AND P3, PT, R10, UR26, !P1 ;  /* 0x0000001a0a007c0c */ /* 0x000fe4000cf61270 */
[----:B------:R-:W-:Y:S01]  /*af6d0*/  LOP3.LUT R39, R39, 0xfffffeff, RZ, 0xc0, !PT ;  /* 0xfffffeff27277812 */ /* 0x000fe200078ec0ff */
[----:B------:R-:W0:Y:S01]  /*af6e0*/  LDCU UR26, c[0x0][0x398] ;  /* 0x00007300ff1a77ac */ /* 0x000e220008000800 */
[----:B------:R-:W-:-:S07]  /*af6f0*/  ISETP.LT.AND P2, PT, R11, UR63, !P1 ;  /* 0x0000003f0b007c0c */ /* 0x000fce000cf41270 */
[----:B------:R-:W-:-:S04]  /*af700*/  @P4 LOP3.LUT R39, R39, 0x100, RZ, 0xfc, !PT ;  /* 0x0000010027274812 */ /* 0x000fc800078efcff */
[----:B------:R-:W-:-:S04]  /*af710*/  LOP3.LUT R39, R39, 0xffffff7f, RZ, 0xc0, !PT ;  /* 0xffffff7f27277812 */ /* 0x000fc800078ec0ff */
[----:B------:R-:W-:Y:S02]  /*af720*/  @P3 LOP3.LUT R39, R39, 0x80, RZ, 0xfc, !PT ;  /* 0x0000008027273812 */ /* 0x000fe400078efcff */
[----:B------:R-:W-:Y:S01]  /*af730*/  ISETP.LT.AND P1, PT, R8, UR62, !P1 ;  /* 0x0000003e08007c0c */ /* 0x000fe2000cf21270 */
[----:B------:R-:W0:Y:S01]  /*af740*/  LDCU.64 UR62, c[0x0][0x398] ;  /* 0x00007300ff3e77ac */ /* 0x000e220008000a00 */
[----:B------:R-:W-:Y:S02]  /*af750*/  LOP3.LUT R39, R39, 0xffffffbf, RZ, 0xc0, !PT ;  /* 0xffffffbf27277812 */ /* 0x000fe400078ec0ff */
[----:B--2---:R-:W-:Y:S02]  /*af760*/  PRMT R12, R32, 0x5410, R22 ;  /* 0x00005410200c7816 */ /* 0x004fe40000000016 */
[----:B------:R-:W-:-:S03]  /*af770*/  @P2 LOP3.LUT R39, R39, 0x40, RZ, 0xfc, !PT ;  /* 0x0000004027272812 */ /* 0x000fc600078efcff */
[----:B------:R2:W-:Y:S01]  /*af780*/  STL [R1+0x398], R12 ;  /* 0x0003980c01007387 */ /* 0x0005e20000100800 */
[----:B------:R-:W-:-:S04]  /*af790*/  LOP3.LUT R39, R39, 0xffffffdf, RZ, 0xc0, !PT ;  /* 0xffffffdf27277812 */ /* 0x000fc800078ec0ff */
[----:B------:R-:W-:Y:S01]  /*af7a0*/  @P1 LOP3.LUT R39, R39, 0x20, RZ, 0xfc, !PT ;  /* 0x0000002027271812 */ /* 0x000fe200078efcff */
[----:B--2---:R-:W-:-:S05]  /*af7b0*/  VIADD R12, R55, 0x3a ;  /* 0x0000003a370c7836 */ /* 0x004fca0000000000 */
[----:B------:R-:W-:Y:S01]  /*af7c0*/  ISETP.GE.AND P1, PT, R12, UR55, PT ;  /* 0x000000370c007c0c */ /* 0x000fe2000bf26270 */
[----:B------:R-:W-:Y:S01]  /*af7d0*/  STL [R1+0x39c], R13 ;  /* 0x00039c0d01007387 */ /* 0x000fe20000100800 */
[----:B------:R-:W-:Y:S01]  /*af7e0*/  PRMT R12, R34, 0x5410, R24 ;  /* 0x00005410220c7816 */ /* 0x000fe20000000018 */
[----:B------:R-:W2:Y:S04]  /*af7f0*/  LDCU.64 UR54, c[0x0][0x398] ;  /* 0x00007300ff3677ac */ /* 0x000ea80008000a00 */
[----:B------:R3:W-:Y:S04]  /*af800*/  STL [R1+0x3a0], R12 ;  /* 0x0003a00c01007387 */ /* 0x0007e80000100800 */
[----:B------:R-:W2:Y:S01]  /*af810*/  LDL.LU R34, [R1+0x9d8] ;  /* 0x0009d80001227983 */ /* 0x000ea20000300800 */
[----:B---3--:R-:W-:-:S03]  /*af820*/  PRMT R12, R35, 0x5410, R25 ;  /* 0x00005410230c7816 */ /* 0x008fc60000000019 */
[----:B------:R-:W3:Y:S04]  /*af830*/  LDL.LU R35, [R1+0x9d4] ;  /* 0x0009d40001237983 */ /* 0x000ee80000300800 */
[----:B------:R0:W-:Y:S04]  /*af840*/  STL [R1+0x3b0], R12 ;  /* 0x0003b00c01007387 */ /* 0x0001e80000100800 */
[----:B------:R-:W4:Y:S04]  /*af850*/  LDL.LU R15, [R1+0x974] ;  /* 0x00097400010f7983 */ /* 0x000f280000300800 */
[----:B------:R-:W4:Y:S04]  /*af860*/  LDL.LU R14, [R1+0x96c] ;  /* 0x00096c00010e7983 */ /* 0x000f280000300800 */
[----:B------:R-:W4:Y:S04]  /*af870*/  LDL.LU R32, [R1+0x808] ;  /* 0x0008080001207983 */ /* 0x000f280000300800 */
[----:B------:R-:W4:Y:S01]  /*af880*/  LDL.LU R33, [R1+0x7fc] ;  /* 0x0007fc0001217983 */ /* 0x000f220000300800 */
[----:B0-----:R-:W-:-:S02]  /*af890*/  ISETP.LT.AND P4, PT, R9, UR62, !P1 ;  /* 0x0000003e09007c0c */ /* 0x001fc4000cf81270 */
[----:B------:R-:W-:Y:S02]  /*af8a0*/  ISETP.LT.AND P3, PT, R10, UR28, !P1 ;  /* 0x0000001c0a007c0c */ /* 0x000fe4000cf61270 */
[----:B------:R-:W-:Y:S02]  /*af8b0*/  LOP3.LUT R39, R39, 0xffffffef, RZ, 0xc0, !PT ;  /* 0xffffffef27277812 */ /* 0x000fe400078ec0ff */
[----:B------:R-:W-:Y:S02]  /*af8c0*/  ISETP.LT.AND P2, PT, R11, UR30, !P1 ;  /* 0x0000001e0b007c0c */ /* 0x000fe4000cf41270 */
[----:B--2---:R-:W-:Y:S02]  /*af8d0*/  LOP3.LUT R22, R34, 0xffff, RZ, 0xc0, !PT ;  /* 0x0000ffff22167812 */ /* 0x004fe400078ec0ff */
[----:B---3--:R-:W-:Y:S01]  /*af8e0*/  LOP3.LUT R20, R35, 0xffff, RZ, 0xc0, !PT ;  /* 0x0000ffff23147812 */ /* 0x008fe200078ec0ff */
[----:B------:R-:W2:Y:S02]  /*af8f0*/  LDL.LU R34, [R1+0x7f8] ;  /* 0x0007f80001227983 */ /* 0x000ea40000300800 */
[----:B------:R-:W-:Y:S01]  /*af900*/  @P4 LOP3.LUT R39, R39, 0x10, RZ, 0xfc, !PT ;  /* 0x0000001027274812 */ /* 0x000fe200078efcff */
[----:B------:R-:W-:Y:S01]  /*af910*/  VIADD R12, R55, 0x39 ;  /* 0x00000039370c7836 */ /* 0x000fe20000000000 */
[----:B------:R-:W-:Y:S01]  /*af920*/  LOP3.LUT R41, R41, 0x7fffffff, RZ, 0xc0, !PT ;  /* 0x7fffffff29297812 */ /* 0x000fe200078ec0ff */
[----:B------:R-:W3:Y:S01]  /*af930*/  LDL.LU R35, [R1+0x7ec] ;  /* 0x0007ec0001237983 */ /* 0x000ee20000300800 */
[----:B------:R-:W-:Y:S01]  /*af940*/  LOP3.LUT R39, R39, 0xfffffff7, RZ, 0xc0, !PT ;  /* 0xfffffff727277812 */ /* 0x000fe200078ec0ff */
[----:B------:R-:W-:Y:S01]  /*af950*/  VIADD R13, R55, 0x36 ;  /* 0x00000036370d7836 */ /* 0x000fe20000000000 */
[----:B----4-:R-:W-:Y:S01]  /*af960*/  LOP3.LUT R19, R15, 0xffff, RZ, 0xc0, !PT ;  /* 0x0000ffff0f137812 */ /* 0x010fe200078ec0ff */
[----:B------:R-:W0:Y:S01]  /*af970*/  LDCU UR28, c[0x0][0x398] ;  /* 0x00007300ff1c77ac */ /* 0x000e220008000800 */
[----:B------:R-:W-:-:S02]  /*af980*/  @P3 LOP3.LUT R39, R39, 0x8, RZ, 0xfc, !PT ;  /* 0x0000000827273812 */ /* 0x000fc400078efcff */
[----:B------:R-:W-:Y:S01]  /*af990*/  ISETP.LT.AND P1, PT, R8, UR26, !P1 ;  /* 0x0000001a08007c0c */ /* 0x000fe2000cf21270 */
[----:B------:R-:W4:Y:S01]  /*af9a0*/  LDCU UR26, c[0x0][0x398] ;  /* 0x00007300ff1a77ac */ /* 0x000f220008000800 */
[----:B------:R-:W-:Y:S02]  /*af9b0*/  LOP3.LUT R39, R39, 0xfffffffb, RZ, 0xc0, !PT ;  /* 0xfffffffb27277812 */ /* 0x000fe400078ec0ff */
[----:B------:R-:W-:Y:S01]  /*af9c0*/  LOP3.LUT R18, R14, 0xffff, RZ, 0xc0, !PT ;  /* 0x0000ffff0e127812 */ /* 0x000fe200078ec0ff */
[----:B------:R-:W0:Y:S01]  /*af9d0*/  LDCU UR30, c[0x0][0x398] ;  /* 0x00007300ff1e77ac */ /* 0x000e220008000800 */
[----:B------:R-:W-:-:S04]  /*af9e0*/  @P2 LOP3.LUT R39, R39, 0x4, RZ, 0xfc, !PT ;  /* 0x0000000427272812 */ /* 0x000fc800078efcff */
[----:B------:R-:W-:-:S04]  /*af9f0*/  LOP3.LUT R39, R39, 0xfffffffd, RZ, 0xc0, !PT ;  /* 0xfffffffd27277812 */ /* 0x000fc800078ec0ff */
[----:B------:R-:W-:Y:S02]  /*afa00*/  @P1 LOP3.LUT R39, R39, 0x2, RZ, 0xfc, !PT ;  /* 0x0000000227271812 */ /* 0x000fe400078efcff */
[----:B------:R-:W-:Y:S01]  /*afa10*/  ISETP.GE.AND P1, PT, R12, UR53, PT ;  /* 0x000000350c007c0c */ /* 0x000fe2000bf26270 */
[----:B------:R-:W0:Y:S03]  /*afa20*/  LDCU.64 UR52, c[0x0][0x398] ;  /* 0x00007300ff3477ac */ /* 0x000e260008000a00 */
[----:B------:R-:W-:Y:S01]  /*afa30*/  ISETP.LT.AND P3, PT, R10, UR38, !P1 ;  /* 0x000000260a007c0c */ /* 0x000fe2000cf61270 */
[----:B------:R-:W-:Y:S01]  /*afa40*/  VIADD R12, R55, 0x38 ;  /* 0x00000038370c7836 */ /* 0x000fe20000000000 */
[----:B------:R-:W-:Y:S01]  /*afa50*/  ISETP.LT.AND P2, PT, R11, UR34, !P1 ;  /* 0x000000220b007c0c */ /* 0x000fe2000cf41270 */
[----:B------:R-:W0:Y:S01]  /*afa60*/  LDCU UR38, c[0x0][0x398] ;  /* 0x00007300ff2677ac */ /* 0x000e220008000800 */
[----:B------:R-:W-:-:S02]  /*afa70*/  ISETP.LT.AND P4, PT, R9, UR54, !P1 ;  /* 0x0000003609007c0c */ /* 0x000fc4000cf81270 */
[----:B-1----:R-:W-:Y:S01]  /*afa80*/  ISETP.LT.AND P1, PT, R8, UR32, !P1 ;  /* 0x0000002008007c0c */ /* 0x002fe2000cf21270 */
[----:B------:R-:W1:Y:S01]  /*afa90*/  LDCU UR32, c[0x0][0x398] ;  /* 0x00007300ff2077ac */ /* 0x000e620008000800 */
        /* <DEDUP_REMOVED lines=8> */
[----:B------:R-:W-:Y:S01]  /*afb20*/  ISETP.GE.AND P1, PT, R12, UR61, PT ;  /* 0x0000003d0c007c0c */ /* 0x000fe2000bf26270 */
[----:B------:R-:W1:Y:S01]  /*afb30*/  LDCU.64 UR60, c[0x0][0x398] ;  /* 0x00007300ff3c77ac */ /* 0x000e620008000a00 */
[----:B------:R-:W-:Y:S02]  /*afb40*/  @P4 LOP3.LUT R39, R39, 0x1, RZ, 0xfc, !PT ;  /* 0x0000000127274812 */ /* 0x000fe400078efcff */
        /* <DEDUP_REMOVED lines=17> */
[----:B------:R-:W4:Y:S03]  /*afc60*/  LDCU.64 UR62, c[0x0][0x398] ;  /* 0x00007300ff3e77ac */ /* 0x000f260008000a00 */
[----:B-1----:R-:W-:Y:S02]  /*afc70*/  ISETP.LT.AND P4, PT, R9, UR60, !P1 ;  /* 0x0000003c09007c0c */ /* 0x002fe4000cf81270 */
[----:B------:R-:W-:Y:S01]  /*afc80*/  ISETP.LT.AND P3, PT, R10, UR48, !P1 ;  /* 0x000000300a007c0c */ /* 0x000fe2000cf61270 */
[----:B------:R-:W1:Y:S01]  /*afc90*/  LDCU UR48, c[0x0][0x398] ;  /* 0x00007300ff3077ac */ /* 0x000e620008000800 */
[----:B------:R-:W-:-:S02]  /*afca0*/  LOP3.LUT R40, R40, 0xfeffffff, RZ, 0xc0, !PT ;  /* 0xfeffffff28287812 */ /* 0x000fc400078ec0ff */
[----:B0-----:R-:W-:Y:S01]  /*afcb0*/  ISETP.LT.AND P2, PT, R11, UR50, !P1 ;  /* 0x000000320b007c0c */ /* 0x001fe2000cf41270 */
        /* <DEDUP_REMOVED lines=12> */
[----:B----4-:R-:W-:Y:S02]  /*afd80*/  ISETP.LT.AND P4, PT, R9, UR62, !P1 ;  /* 0x0000003e09007c0c */ /* 0x010fe4000cf81270 */
[----:B------:R-:W-:Y:S01]  /*afd90*/  ISETP.LT.AND P3, PT, R10, UR44, !P1 ;  /* 0x0000002c0a007c0c */ /* 0x000fe2000cf61270 */
[----:B------:R-:W4:Y:S01]  /*afda0*/  LDCU UR44, c[0x0][0x398] ;  /* 0x00007300ff2c77ac */ /* 0x000f220008000800 */
[----:B------:R-:W-:-:S02]  /*afdb0*/  LOP3.LUT R40, R40, 0xffefffff, RZ, 0xc0, !PT ;  /* 0xffefffff28287812 */ /* 0x000fc400078ec0ff */
[----:B-1----:R-:W-:Y:S01]  /*afdc0*/  ISETP.LT.AND P2, PT, R11, UR48, !P1 ;  /* 0x000000300b007c0c */ /* 0x002fe2000cf41270 */
[----:B------:R-:W1:Y:S06]  /*afdd0*/  LDCU UR48, c[0x0][0x398] ;  /* 0x00007300ff3077ac */ /* 0x000e6c0008000800 */
[----:B------:R-:W-:-:S04]  /*afde0*/  @P4 LOP3.LUT R40, R40, 0x100000, RZ, 0xfc, !PT ;  /* 0x0010000028284812 */ /* 0x000fc800078efcff */
[----:B------:R-:W-:-:S04]  /*afdf0*/  LOP3.LUT R40, R40, 0xfff7ffff, RZ, 0xc0, !PT ;  /* 0xfff7ffff28287812 */ /* 0x000fc800078ec0ff */
[----:B------:R-:W-:Y:S02]  /*afe00*/  @P3 LOP3.LUT R40, R40, 0x80000, RZ, 0xfc, !PT ;  /* 0x0008000028283812 */ /* 0x000fe400078efcff */
[----:B0-----:R-:W-:Y:S01]  /*afe10*/  ISETP.LT.AND P1, PT, R8, UR50, !P1 ;  /* 0x0000003208007c0c */ /* 0x001fe2000cf21270 */
[----:B------:R-:W0:Y:S01]  /*afe20*/  LDCU UR50, c[0x0][0x398] ;  /* 0x00007300ff3277ac */ /* 0x000e220008000800 */
[----:B------:R-:W-:Y:S02]  /*afe30*/  LOP3.LUT R40, R40, 0xfffbffff, RZ, 0xc0, !PT ;  /* 0xfffbffff28287812 */ /* 0x000fe400078ec0ff */
[----:B--2---:R-:W-:Y:S02]  /*afe40*/  PRMT R14, R34, 0x4210, R19 ;  /* 0x00004210220e7816 */ /* 0x004fe40000000013 */
[----:B------:R-:W2:Y:S01]  /*afe50*/  LDL.LU R34, [R1+0x9ec] ;  /* 0x0009ec0001227983 */ /* 0x000ea20000300800 */
[----:B---3--:R-:W-:-:S03]  /*afe60*/  PRMT R15, R35, 0x4210, R18 ;  /* 0x00004210230f7816 */ /* 0x008fc60000000012 */
[----:B------:R-:W3:Y:S01]  /*afe70*/  LDL.LU R35, [R1+0x9e8] ;  /* 0x0009e80001237983 */ /* 0x000ee20000300800 */
[----:B------:R-:W-:-:S04]  /*afe80*/  @P2 LOP3.LUT R40, R40, 0x40000, RZ, 0xfc, !PT ;  /* 0x0004000028282812 */ /* 0x000fc800078efcff */
[----:B------:R-:W-:-:S04]  /*afe90*/  LOP3.LUT R40, R40, 0xfffdffff, RZ, 0xc0, !PT ;  /* 0xfffdffff28287812 */ /* 0x000fc800078ec0ff */
[----:B------:R-:W-:Y:S02]  /*afea0*/  @P1 LOP3.LUT R40, R40, 0x20000, RZ, 0xfc, !PT ;  /* 0x0002000028281812 */ /* 0x000fe400078efcff */
[----:B------:R-:W-:Y:S01]  /*afeb0*/  ISETP.GE.AND P1, PT, R21, UR53, PT ;  /* 0x0000003515007c0c */ /* 0x000fe2000bf26270 */
[----:B------:R-:W4:Y:S03]  /*afec0*/  LDCU.64 UR52, c[0x0][0x398] ;  /* 0x00007300ff3477ac */ /* 0x000f260008000a00 */
[----:B------:R-:W-:Y:S02]  /*afed0*/  ISETP.LT.AND P4, PT, R9, UR54, !P1 ;  /* 0x0000003609007c0c */ /* 0x000fe4000cf81270 */
[----:B-1----:R-:W-:Y:S01]  /*afee0*/  ISETP.LT.AND P3, PT, R10, UR48, !P1 ;  /* 0x000000300a007c0c */ /* 0x002fe2000cf61270 */
        /* <DEDUP_REMOVED lines=9> */
[----:B------:R-:W-:Y:S02]  /*aff80*/  LOP3.LUT R40, R40, 0xffffbfff, RZ, 0xc0, !PT ;  /* 0xffffbfff28287812 */ /* 0x000fe400078ec0ff */
[----:B------:R-:W-:Y:S02]  /*aff90*/  PRMT R12, R32, 0x4210, R22 ;  /* 0x00004210200c7816 */ /* 0x000fe40000000016 */
[----:B------:R-:W-:Y:S02]  /*affa0*/  PRMT R13, R33, 0x4210, R20 ;  /* 0x00004210210d7816 */ /* 0x000fe40000000014 */
[----:B------:R-:W-:-:S03]  /*affb0*/  @P2 LOP3.LUT R40, R40, 0x4000, RZ, 0xfc, !PT ;  /* 0x0000400028282812 */ /* 0x000fc600078efcff */
[----:B------:R0:W-:Y:S01]  /*affc0*/  STSM.16.M88.4 [R52], R12 ;  /* 0x0000000c34007844 */ /* 0x0001e20000000200 */
[----:B------:R-:W-:-:S04]  /*affd0*/  LOP3.LUT R40, R40, 0xffffdfff, RZ, 0xc0, !PT ;  /* 0xffffdfff28287812 */ /* 0x000fc800078ec0ff */
[----:B------:R-:W-:Y:S01]  /*affe0*/  @P1 LOP3.LUT R40, R40, 0x2000, RZ, 0xfc, !PT ;  /* 0x0000200028281812 */ /* 0x000fe200078efcff */
[----:B0-----:R-:W-:-:S05]  /*afff0*/  VIADD R12, R55, 0x34 ;  /* 0x00000034370c7836 */ /* 0x001fca0000000000 */
[----:B------:R-:W-:Y:S01]  /*b0000*/  ISETP.GE.AND P1, PT, R12, UR61, PT ;  /* 0x0000003d0c007c0c */ /* 0x000fe2000bf26270 */
[----:B------:R-:W0:Y:S03]  /*b0010*/  LDCU.64 UR60, c[0x0][0x398] ;  /* 0x00007300ff3c77ac */ /* 0x000e260008000a00 */
[----:B----4-:R-:W-:Y:S02]  /*b0020*/  ISETP.LT.AND P4, PT, R9, UR52, !P1 ;  /* 0x0000003409007c0c */ /* 0x010fe4000cf81270 */
[----:B------:R-:W-:Y:S01]  /*b0030*/  ISETP.LT.AND P3, PT, R10, UR50, !P1 ;  /* 0x000000320a007c0c */ /* 0x000fe2000cf61270 */
[----:B------:R-:W-:Y:S01]  /*b0040*/  VIADD R14, R55, 0x33 ;  /* 0x00000033370e7836 */ /* 0x000fe20000000000 */
[----:B------:R-:W-:Y:S01]  /*b0050*/  LOP3.LUT R40, R40, 0xffffefff, RZ, 0xc0, !PT ;  /* 0xffffefff28287812 */ /* 0x000fe200078ec0ff */
[----:B------:R-:W4:Y:S01]  /*b0060*/  LDCU UR50, c[0x0][0x398] ;  /* 0x00007300ff3277ac */ /* 0x000f220008000800 */
        /* <DEDUP_REMOVED lines=28> */
[----:B------:R-:W-:Y:S02]  /*b0230*/  LOP3.LUT R40, R40, 0xffffffdf, RZ, 0xc0, !PT ;  /* 0xffffffdf28287812 */ /* 0x000fe400078ec0ff */
[----:B------:R-:W-:Y:S02]  /*b0240*/  PRMT R12, R17, 0x5210, R22 ;  /* 0x00005210110c7816 */ /* 0x000fe40000000016 */
[----:B------:R-:W-:Y:S02]  /*b0250*/  @P1 LOP3.LUT R40, R40, 0x20, RZ, 0xfc, !PT ;  /* 0x0000002028281812 */ /* 0x000fe400078efcff */
[----:B------:R-:W-:-:S02]  /*b0260*/  PRMT R14, R27, 0x5210, R19 ;  /* 0x000052101b0e7816 */ /* 0x000fc40000000013 */
[----:B------:R-:W-:Y:S01]  /*b0270*/  PRMT R15, R28, 0x5210, R18 ;  /* 0x000052101c0f7816 */ /* 0x000fe20000000012 */
[----:B------:R-:W-:Y:S01]  /*b0280*/  NOP ;  /* 0x0000000000007918 */ /* 0x000fe20000000000 */
[----:B------:R-:W-:Y:S01]  /*b0290*/  ISETP.GE.AND P1, PT, R16, UR55, PT ;  /* 0x0000003710007c0c */ /* 0x000fe2000bf26270 */
[----:B------:R-:W0:Y:S01]  /*b02a0*/  LDCU.64 UR54, c[0x0][0x398] ;  /* 0x00007300ff3677ac */ /* 0x000e220008000a00 */
[----:B------:R-:W0:Y:S01]  /*b02b0*/  LDS.128 R16, [R52] ;  /* 0x0000000034107984 */ /* 0x000e220000000c00 */
[----:B------:R-:W-:Y:S01]  /*b02c0*/  LOP3.LUT R40, R40, 0xffffffef, RZ, 0xc0, !PT ;  /* 0xffffffef28287812 */ /* 0x000fe200078ec0ff */
[----:B------:R-:W-:Y:S02]  /*b02d0*/  NOP ;  /* 0x0000000000007918 */ /* 0x000fe40000000000 */
[----:B0-----:R2:W-:Y:S04]  /*b02e0*/  STL.64 [R1+0x60], R16 ;  /* 0x0000601001007387 */ /* 0x0015e80000100a00 */
[----:B------:R0:W-:Y:S04]  /*b02f0*/  STL.64 [R1+0x68], R18 ;  /* 0x0000681201007387 */ /* 0x0001e80000100a00 */
[----:B------:R-:W4:Y:S04]  /*b0300*/  LDL.LU R24, [R1+0x988] ;  /* 0x0009880001187983 */ /* 0x000f280000300800 */
[----:B------:R-:W4:Y:S04]  /*b0310*/  LDL.LU R23, [R1+0x984] ;  /* 0x0009840001177983 */ /* 0x000f280000300800 */
[----:B------:R-:W4:Y:S04]  /*b0320*/  LDL.LU R32, [R1+0x868] ;  /* 0x0008680001207983 */ /* 0x000f280000300800 */
[----:B------:R-:W4:Y:S01]  /*b0330*/  LDL.LU R33, [R1+0x864] ;  /* 0x0008640001217983 */ /* 0x000f220000300800 */
[----:B--2---:R-:W-:-:S03]  /*b0340*/  LOP3.LUT R16, R34, 0xffff, RZ, 0xc0, !PT ;  /* 0x0000ffff22107812 */ /* 0x004fc600078ec0ff */
[----:B------:R-:W2:Y:S01]  /*b0350*/  LDL.LU R34, [R1+0x854] ;  /* 0x0008540001227983 */ /* 0x000ea20000300800 */
[----:B---3--:R-:W-:-:S03]  /*b0360*/  LOP3.LUT R17, R35, 0xffff, RZ, 0xc0, !PT ;  /* 0x0000ffff23117812 */ /* 0x008fc600078ec0ff */
[----:B------:R-:W3:Y:S01]  /*b0370*/  LDL.LU R35, [R1+0x81c] ;  /* 0x00081c0001237983 */ /* 0x000ee20000300800 */
[----:B-1----:R-:W-:Y:S02]  /*b0380*/  ISETP.LT.AND P4, PT, R9, UR62, !P1 ;  /* 0x0000003e09007c0c */ /* 0x002fe4000cf81270 */
[----:B------:R-:W-:Y:S02]  /*b0390*/  ISETP.LT.AND P3, PT, R10, UR72, !P1 ;  /* 0x000000480a007c0c */ /* 0x000fe4000cf61270 */
[----:B------:R-:W-:Y:S01]  /*b03a0*/  ISETP.LT.AND P2, PT, R11, UR71, !P1 ;  /* 0x000000470b007c0c */ /* 0x000fe2000cf41270 */
[----:B------:R1:W-:Y:S08]  /*b03b0*/  STSM.16.M88.4 [R52], R12 ;  /* 0x0000000c34007844 */ /* 0x0003f00000000200 */
[----:B------:R-:W-:Y:S01]  /*b03c0*/  @P4 LOP3.LUT R40, R40, 0x10, RZ, 0xfc, !PT ;  /* 0x0000001028284812 */ /* 0x000fe200078efcff */
[----:B0-----:R-:W-:Y:S01]  /*b03d0*/  VIADD R19, R55, 0x2d ;  /* 0x0000002d37137836 */ /* 0x001fe20000000000 */
[----:B------:R-:W-:Y:S01]  /*b03e0*/  LOP3.LUT R43, R43, 0x7fffffff, RZ, 0xc0, !PT ;  /* 0x7fffffff2b2b7812 */ /* 0x000fe200078ec0ff */
[----:B------:R-:W0:Y:S01]  /*b03f0*/  LDCU UR72, c[0x0][0x398] ;  /* 0x00007300ff4877ac */ /* 0x000e220008000800 */
[----:B------:R-:W-:Y:S01]  /*b0400*/  LOP3.LUT R40, R40, 0xfffffff7, RZ, 0xc0, !PT ;  /* 0xfffffff728287812 */ /* 0x000fe200078ec0ff */
[----:B------:R-:W0:Y:S03]  /*b0410*/  LDCU UR71, c[0x0][0x398] ;  /* 0x00007300ff4777ac */ /* 0x000e260008000800 */
[----:B------:R-:W-:-:S02]  /*b0420*/  @P3 LOP3.LUT R40, R40, 0x8, RZ, 0xfc, !PT ;  /* 0x0000000828283812 */ /* 0x000fc400078efcff */
[----:B------:R-:W-:Y:S01]  /*b0430*/  ISETP.LT.AND P1, PT, R8, UR67, !P1 ;  /* 0x0000004308007c0c */ /* 0x000fe2000cf21270 */
[C---:B-1----:R-:W-:Y:S01]  /*b0440*/  VIADD R12, R55.reuse, 0x31 ;  /* 0x00000031370c7836 */ /* 0x042fe20000000000 */
[----:B------:R-:W-:Y:S01]  /*b0450*/  LOP3.LUT R40, R40, 0xfffffffb, RZ, 0xc0, !PT ;  /* 0xfffffffb28287812 */ /* 0x000fe200078ec0ff */
[----:B------:R-:W-:Y:S01]  /*b0460*/  VIADD R13, R55, 0x2e ;  /* 0x0000002e370d7836 */ /* 0x000fe20000000000 */
[----:B------:R-:W1:Y:S02]  /*b0470*/  LDCU UR67, c[0x0][0x398] ;  /* 0x00007300ff4377ac */ /* 0x000e640008000800 */
        /* <DEDUP_REMOVED lines=10> */
[----:B------:R-:W-:Y:S01]  /*b0520*/  ISETP.LT.AND P1, PT, R8, UR64, !P1 ;  /* 0x0000004008007c0c */ /* 0x000fe2000cf21270 */
[----:B------:R-:W0:Y:S01]  /*b0530*/  LDCU UR68, c[0x0][0x398] ;  /* 0x00007300ff4477ac */ /* 0x000e220008000800 */
[----:B------:R-:W-:Y:S01]  /*b0540*/  LOP3.LUT R40, R40, 0xfffffffe, RZ, 0xc0, !PT ;  /* 0xfffffffe28287812 */ /* 0x000fe200078ec0ff */
[----:B------:R-:W0:Y:S04]  /*b0550*/  LDCU UR64, c[0x0][0x398] ;  /* 0x00007300ff4077ac */ /* 0x000e280008000800 */
        /* <DEDUP_REMOVED lines=26> */
[----:B-1----:R-:W-:Y:S02]  /*b0700*/  ISETP.LT.AND P4, PT, R9, UR60, !P1 ;  /* 0x0000003c09007c0c */ /* 0x002fe4000cf81270 */
[----:B------:R-:W-:Y:S01]  /*b0710*/  ISETP.LT.AND P3, PT, R10, UR59, !P1 ;  /* 0x0000003b0a007c0c */ /* 0x000fe2000cf61270 */
[----:B------:R-:W1:Y:S01]  /*b0720*/  LDCU UR59, c[0x0][0x398] ;  /* 0x00007300ff3b77ac */ /* 0x000e620008000800 */
[----:B------:R-:W-:-:S02]  /*b0730*/  LOP3.LUT R41, R41, 0xfeffffff, RZ, 0xc0, !PT ;  /* 0xfeffffff29297812 */ /* 0x000fc400078ec0ff */
[----:B------:R-:W-:Y:S01]  /*b0740*/  ISETP.LT.AND P2, PT, R11, UR57, !P1 ;  /* 0x000000390b007c0c */ /* 0x000fe2000cf41270 */
[----:B------:R-:W0:Y:S06]  /*b0750*/  LDCU UR57, c[0x0][0x398] ;  /* 0x00007300ff3977ac */ /* 0x000e2c0008000800 */
        /* <DEDUP_REMOVED lines=10> */
[----:B0-----:R-:W-:Y:S01]  /*b0800*/  ISETP.LT.AND P4, PT, R9, UR62, !P1 ;  /* 0x0000003e09007c0c */ /* 0x001fe2000cf81270 */
[----:B------:R-:W0:Y:S01]  /*b0810*/  LDCU UR62, c[0x0][0x398] ;  /* 0x00007300ff3e77ac */ /* 0x000e220008000800 */
[----:B------:R-:W-:Y:S02]  /*b0820*/  ISETP.LT.AND P3, PT, R10, UR4, !P1 ;  /* 0x000000040a007c0c */ /* 0x000fe4000cf61270 */
[----:B------:R-:W-:-:S02]  /*b0830*/  LOP3.LUT R41, R41, 0xffefffff, RZ, 0xc0, !PT ;  /* 0xffefffff29297812 */ /* 0x000fc400078ec0ff */
[----:B------:R-:W-:Y:S01]  /*b0840*/  ISETP.LT.AND P2, PT, R11, UR5, !P1 ;  /* 0x000000050b007c0c */ /* 0x000fe2000cf41270 */
[----:B------:R-:W0:Y:S06]  /*b0850*/  LDCU.64 UR4, c[0x0][0x398] ;  /* 0x00007300ff0477ac */ /* 0x000e2c0008000a00 */
        /* <DEDUP_REMOVED lines=13> */
[----:B------:R-:W-:Y:S01]  /*b0930*/  LOP3.LUT R41, R41, 0xfffeffff, RZ, 0xc0, !PT ;  /* 0xfffeffff29297812 */ /* 0x000fe200078ec0ff */
[----:B------:R-:W0:Y:S01]  /*b0940*/  LDCU.64 UR8, c[0x0][0x398] ;  /* 0x00007300ff0877ac */ /* 0x000e220008000a00 */
[----:B------:R-:W-:-:S07]  /*b0950*/  ISETP.LT.AND P2, PT, R11, UR10, !P1 ;  /* 0x0000000a0b007c0c */ /* 0x000fce000cf41270 */
[----:B------:R-:W-:Y:S01]  /*b0960*/  @P4 LOP3.LUT R41, R41, 0x10000, RZ, 0xfc, !PT ;  /* 0x0001000029294812 */ /* 0x000fe200078efcff */
[----:B------:R-:W0:Y:S03]  /*b0970*/  LDCU UR10, c[0x0][0x398] ;  /* 0x00007300ff0a77ac */ /* 0x000e260008000800 */
[----:B------:R-:W-:Y:S02]  /*b0980*/  LOP3.LUT R41, R41, 0xffff7fff, RZ, 0xc0, !PT ;  /* 0xffff7fff29297812 */ /* 0x000fe400078ec0ff */
[----:B----4-:R-:W-:Y:S02]  /*b0990*/  LOP3.LUT R18, R24, 0xffff, RZ, 0xc0, !PT ;  /* 0x0000ffff18127812 */ /* 0x010fe400078ec0ff */
[----:B------:R-:W-:Y:S02]  /*b09a0*/  @P3 LOP3.LUT R41, R41, 0x8000, RZ, 0xfc, !PT ;  /* 0x0000800029293812 */ /* 0x000fe400078efcff */
[----:B------:R-:W-:-:S02]  /*b09b0*/  LOP3.LUT R20, R23, 0xffff, RZ, 0xc0, !PT ;  /* 0x0000ffff17147812 */ /* 0x000fc400078ec0ff */
[----:B------:R-:W-:Y:S01]  /*b09c0*/  ISETP.LT.AND P1, PT, R8, UR16, !P1 ;  /* 0x0000001008007c0c */ /* 0x000fe2000cf21270 */
[----:B------:R-:W4:Y:S01]  /*b09d0*/  LDCU UR16, c[0x0][0x398] ;  /* 0x00007300ff1077ac */ /* 0x000f220008000800 */
[----:B------:R-:W-:Y:S02]  /*b09e0*/  LOP3.LUT R41, R41, 0xffffbfff, RZ, 0xc0, !PT ;  /* 0xffffbfff29297812 */ /* 0x000fe400078ec0ff */
[----:B------:R-:W-:Y:S02]  /*b09f0*/  PRMT R12, R32, 0x4210, R16 ;  /* 0x00004210200c7816 */ /* 0x000fe40000000010 */
[----:B------:R-:W-:Y:S02]  /*b0a00*/  PRMT R13, R33, 0x4210, R17 ;  /* 0x00004210210d7816 */ /* 0x000fe40000000011 */
[----:B------:R-:W-:-:S04]  /*b0a10*/  @P2 LOP3.LUT R41, R41, 0x4000, RZ, 0xfc, !PT ;  /* 0x0000400029292812 */ /* 0x000fc800078efcff */
[----:B------:R-:W-:-:S04]  /*b0a20*/  LOP3.LUT R41, R41, 0xffffdfff, RZ, 0xc0, !PT ;  /* 0xffffdfff29297812 */ /* 0x000fc800078ec0ff */
[----:B------:R-:W-:-:S04]  /*b0a30*/  @P1 LOP3.LUT R41, R41, 0x2000, RZ, 0xfc, !PT ;  /* 0x0000200029291812 */ /* 0x000fc800078efcff */
[----:B------:R-:W-:Y:S02]  /*b0a40*/  LOP3.LUT R41, R41, 0xffffefff, RZ, 0xc0, !PT ;  /* 0xffffefff29297812 */ /* 0x000fe400078ec0ff */
[----:B--2---:R-:W-:Y:S02]  /*b0a50*/  PRMT R14, R34, 0x4210, R18 ;  /* 0x00004210220e7816 */ /* 0x004fe40000000012 */
[----:B---3--:R-:W-:Y:S01]  /*b0a60*/  PRMT R15, R35, 0x4210, R20 ;  /* 0x00004210230f7816 */ /* 0x008fe20000000014 */
[----:B------:R-:W-:Y:S01]  /*b0a70*/  NOP ;  /* 0x0000000000007918 */ /* 0x000fe20000000000 */
[----:B------:R-:W2:Y:S01]  /*b0a80*/  LDS.128 R32, [R52] ;  /* 0x0000000034207984 */ /* 0x000ea20000000c00 */
[----:B------:R-:W-:-:S03]  /*b0a90*/  NOP ;  /* 0x0000000000007918 */ /* 0x000fc60000000000 */
[----:B------:R3:W-:Y:S02]  /*b0aa0*/  STSM.16.M88.4 [R52], R12 ;  /* 0x0000000c34007844 */ /* 0x0007e40000000200 */
[----:B---3--:R-:W-:-:S05]  /*b0ab0*/  VIADD R12, R55, 0x2c ;  /* 0x0000002c370c7836 */ /* 0x008fca0000000000 */
[----:B------:R-:W-:Y:S01]  /*b0ac0*/  ISETP.GE.AND P1, PT, R12, UR61, PT ;  /* 0x0000003d0c007c0c */ /* 0x000fe2000bf26270 */
[----:B------:R-:W-:Y:S01]  /*b0ad0*/  VIADD R14, R55, 0x2b ;  /* 0x0000002b370e7836 */ /* 0x000fe20000000000 */
[----:B--2---:R-:W-:Y:S02]  /*b0ae0*/  STL.64 [R1+0x50], R32 ;  /* 0x0000502001007387 */ /* 0x004fe40000100a00 */
[----:B0-----:R-:W-:Y:S01]  /*b0af0*/  ISETP.LT.AND P4, PT, R9, UR8, !P1 ;  /* 0x0000000809007c0c */ /* 0x001fe2000cf81270 */
[----:B------:R-:W0:Y:S01]  /*b0b00*/  LDCU.64 UR60, c[0x0][0x398] ;  /* 0x00007300ff3c77ac */ /* 0x000e220008000a00 */
[----:B------:R-:W-:Y:S02]  /*b0b10*/  ISETP.LT.AND P3, PT, R10, UR12, !P1 ;  /* 0x0000000c0a007c0c */ /* 0x000fe4000cf61270 */
[----:B------:R-:W-:Y:S01]  /*b0b20*/  ISETP.LT.AND P2, PT, R11, UR14, !P1 ;  /* 0x0000000e0b007c0c */ /* 0x000fe2000cf41270 */
[----:B------:R2:W-:Y:S01]  /*b0b30*/  STL.64 [R1+0x58], R34 ;  /* 0x0000582201007387 */ /* 0x0005e20000100a00 */
[----:B------:R-:W-:Y:S01]  /*b0b40*/  PRMT R12, R29, 0x5210, R16 ;  /* 0x000052101d0c7816 */ /* 0x000fe20000000010 */
[----:B------:R-:W3:Y:S06]  /*b0b50*/  LDCU UR8, c[0x0][0x398] ;  /* 0x00007300ff0877ac */ /* 0x000eec0008000800 */
[----:B------:R-:W-:Y:S01]  /*b0b60*/  @P4 LOP3.LUT R41, R41, 0x1000, RZ, 0xfc, !PT ;  /* 0x0000100029294812 */ /* 0x000fe200078efcff */
[----:B------:R-:W0:Y:S03]  /*b0b70*/  LDCU UR14, c[0x0][0x398] ;  /* 0x00007300ff0e77ac */ /* 0x000e260008000800 */
[----:B------:R-:W-:Y:S01]  /*b0b80*/  LOP3.LUT R41, R41, 0xfffff7ff, RZ, 0xc0, !PT ;  /* 0xfffff7ff29297812 */ /* 0x000fe200078ec0ff */
[----:B--2---:R-:W2:Y:S01]  /*b0b90*/  LDL.LU.64 R34, [R1+0x3c00] ;  /* 0x003c000001227983 */ /* 0x004ea20000300a00 */
[----:B------:R-:W-:Y:S01]  /*b0ba0*/  PRMT R13, R31, 0x5210, R17 ;  /* 0x000052101f0d7816 */ /* 0x000fe20000000011 */
[----:B------:R-:W0:Y:S01]  /*b0bb0*/  LDCU UR12, c[0x0][0x398] ;  /* 0x00007300ff0c77ac */ /* 0x000e220008000800 */
[----:B------:R-:W-:Y:S01]  /*b0bc0*/  @P3 LOP3.LUT R41, R41, 0x800, RZ, 0xfc, !PT ;  /* 0x0000080029293812 */ /* 0x000fe200078efcff */
[----:B------:R-:W2:Y:S01]  /*b0bd0*/  LDL.LU.64 R32, [R1+0x3bf8] ;  /* 0x003bf80001207983 */ /* 0x000ea20000300a00 */
[----:B------:R-:W-:Y:S01]  /*b0be0*/  ISETP.LT.AND P1, PT, R8, UR20, !P1 ;  /* 0x0000001408007c0c */ /* 0x000fe2000cf21270 */
[----:B------:R-:W-:Y:S01]  /*b0bf0*/  VIADD R16, R55, 0x2a ;  /* 0x0000002a37107836 */ /* 0x000fe20000000000 */
[----:B------:R-:W-:Y:S01]  /*b0c00*/  LOP3.LUT R41, R41, 0xfffffbff, RZ, 0xc0, !PT ;  /* 0xfffffbff29297812 */ /* 0x000fe200078ec0ff */
[----:B------:R-:W0:Y:S03]  /*b0c10*/  LDCU UR20, c[0x0][0x398] ;  /* 0x00007300ff1477ac */ /* 0x000e260008000800 */
[----:B------:R-:W-:-:S04]  /*b0c20*/  @P2 LOP3.LUT R41, R41, 0x400, RZ, 0xfc, !PT ;  /* 0x0000040029292812 */ /* 0x000fc800078efcff */
[----:B------:R-:W-:-:S04]  /*b0c30*/  LOP3.LUT R41, R41, 0xfffffdff, RZ, 0xc0, !PT ;  /* 0xfffffdff29297812 */ /* 0x000fc800078ec0ff */
[----:B------:R-:W-:Y:S02]  /*b0c40*/  @P1 LOP3.LUT R41, R41, 0x200, RZ, 0xfc, !PT ;  /* 0x0000020029291812 */ /* 0x000fe400078efcff */
[----:B------:R-:W-:Y:S02]  /*b0c50*/  ISETP.GE.AND P1, PT, R14, UR63, PT ;  /* 0x0000003f0e007c0c */ /* 0x000fe4000bf26270 */
[----:B------:R-:W-:Y:S02]  /*b0c60*/  PRMT R14, R0, 0x5210, R18 ;  /* 0x00005210000e7816 */ /* 0x000fe40000000012 */
[----:B------:R-:W2:Y:S04]  /*b0c70*/  LDL.LU R0, [R1+0x3bf0] ;  /* 0x003bf00001007983 */ /* 0x000ea80000300800 */
[----:B------:R-:W2:Y:S04]  /*b0c80*/  LDL.LU R24, [R1+0xa04] ;  /* 0x000a040001187983 */ /* 0x000ea80000300800 */
[----:B------:R-:W3:Y:S01]  /*b0c90*/  LDL.LU R23, [R1+0xa00] ;  /* 0x000a000001177983 */ /* 0x000ee20000300800 */
[----:B-1----:R-:W-:-:S02]  /*b0ca0*/  ISETP.LT.AND P4, PT, R9, UR52, !P1 ;  /* 0x0000003409007c0c */ /* 0x002fc4000cf81270 */
[----:B------:R-:W-:Y:S01]  /*b0cb0*/  ISETP.LT.AND P3, PT, R10, UR7, !P1 ;  /* 0x000000070a007c0c */ /* 0x000fe2000cf61270 */
[----:B------:R-:W1:Y:S01]  /*b0cc0*/  LDCU.64 UR6, c[0x0][0x398] ;  /* 0x00007300ff0677ac */ /* 0x000e620008000a00 */
[----:B------:R-:W-:Y:S02]  /*b0cd0*/  LOP3.LUT R41, R41, 0xfffffeff, RZ, 0xc0, !PT ;  /* 0xfffffeff29297812 */ /* 0x000fe400078ec0ff */
        /* <DEDUP_REMOVED lines=12> */
[----:B------:R-:W-:Y:S01]  /*b0da0*/  NOP ;  /* 0x0000000000007918 */ /* 0x000fe20000000000 */
[----:B------:R-:W0:Y:S01]  /*b0db0*/  LDS.128 R16, [R52] ;  /* 0x0000000034107984 */ /* 0x000e220000000c00 */
[----:B------:R-:W-:Y:S01]  /*b0dc0*/  LOP3.LUT R41, R41, 0xffffffef, RZ, 0xc0, !PT ;  /* 0xffffffef29297812 */ /* 0x000fe200078ec0ff */
[----:B------:R-:W0:Y:S02]  /*b0dd0*/  LDCU UR5, c[0x0][0x398] ;  /* 0x00007300ff0577ac */ /* 0x000e240008000800 */
[----:B0-----:R0:W-:Y:S04]  /*b0de0*/  STL.64 [R1+0x40], R16 ;  /* 0x0000401001007387 */ /* 0x0011e80000100a00 */
[----:B------:R-:W-:Y:S04]  /*b0df0*/  STL.64 [R1+0x48], R18 ;  /* 0x0000481201007387 */ /* 0x000fe80000100a00 */
[----:B------:R-:W4:Y:S04]  /*b0e00*/  LDL.LU R27, [R1+0x9a0] ;  /* 0x0009a000011b7983 */ /* 0x000f280000300800 */
[----:B------:R-:W4:Y:S04]  /*b0e10*/  LDL.LU R22, [R1+0x99c] ;  /* 0x00099c0001167983 */ /* 0x000f280000300800 */
[----:B------:R-:W4:Y:S04]  /*b0e20*/  LDL.LU R21, [R1+0x8b0] ;  /* 0x0008b00001157983 */ /* 0x000f280000300800 */
[----:B------:R-:W4:Y:S01]  /*b0e30*/  LDL.LU R25, [R1+0x8ac] ;  /* 0x0008ac0001197983 */ /* 0x000f220000300800 */
[----:B-1----:R-:W-:-:S02]  /*b0e40*/  ISETP.LT.AND P4, PT, R9, UR6, !P1 ;  /* 0x0000000609007c0c */ /* 0x002fc4000cf81270 */
[----:B------:R-:W-:Y:S02]  /*b0e50*/  ISETP.LT.AND P3, PT, R10, UR23, !P1 ;  /* 0x000000170a007c0c */ /* 0x000fe4000cf61270 */
[----:B------:R-:W-:Y:S02]  /*b0e60*/  ISETP.LT.AND P2, PT, R11, UR25, !P1 ;  /* 0x000000190b007c0c */ /* 0x000fe4000cf41270 */
[----:B------:R-:W-:Y:S01]  /*b0e70*/  PRMT R15, R30, 0x5210, R20 ;  /* 0x000052101e0f7816 */ /* 0x000fe20000000014 */
[----:B------:R-:W-:-:S06]  /*b0e80*/  NOP ;  /* 0x0000000000007918 */ /* 0x000fcc0000000000 */
[----:B------:R-:W-:Y:S01]  /*b0e90*/  @P4 LOP3.LUT R41, R41, 0x10, RZ, 0xfc, !PT ;  /* 0x0000001029294812 */ /* 0x000fe200078efcff */
[----:B0-----:R-:W-:Y:S01]  /*b0ea0*/  VIADD R16, R55, 0x25 ;  /* 0x0000002537107836 */ /* 0x001fe20000000000 */
[----:B------:R-:W0:Y:S02]  /*b0eb0*/  LDCU UR6, c[0x0][0x398] ;  /* 0x00007300ff0677ac */ /* 0x000e240008000800 */
[----:B------:R-:W-:Y:S02]  /*b0ec0*/  LOP3.LUT R41, R41, 0xfffffff7, RZ, 0xc0, !PT ;  /* 0xfffffff729297812 */ /* 0x000fe400078ec0ff */
[----:B------:R-:W-:Y:S01]  /*b0ed0*/  LOP3.LUT R44, R44, 0x7fffffff, RZ, 0xc0, !PT ;  /* 0x7fffffff2c2c7812 */ /* 0x000fe200078ec0ff */
[----:B------:R-:W1:Y:S01]  /*b0ee0*/  LDCU UR25, c[0x0][0x398] ;  /* 0x00007300ff1977ac */ /* 0x000e620008000800 */
[----:B------:R-:W-:Y:S02]  /*b0ef0*/  @P3 LOP3.LUT R41, R41, 0x8, RZ, 0xfc, !PT ;  /* 0x0000000829293812 */ /* 0x000fe400078efcff */
[----:B------:R-:W-:Y:S01]  /*b0f00*/  ISETP.LT.AND P1, PT, R8, UR26, !P1 ;  /* 0x0000001a08007c0c */ /* 0x000fe2000cf21270 */
[----:B------:R0:W-:Y:S01]  /*b0f10*/  STSM.16.M88.4 [R52], R12 ;  /* 0x0000000c34007844 */ /* 0x0001e20000000200 */
[----:B------:R-:W-:Y:S01]  /*b0f20*/  LOP3.LUT R41, R41, 0xfffffffb, RZ, 0xc0, !PT ;  /* 0xfffffffb29297812 */ /* 0x000fe200078ec0ff */
[----:B------:R-:W-:-:S03]  /*b0f30*/  NOP ;  /* 0x0000000000007918 */ /* 0x000fc60000000000 */
[----:B------:R-:W-:Y:S01]  /*b0f40*/  @P2 LOP3.LUT R41, R41, 0x4, RZ, 0xfc, !PT ;  /* 0x0000000429292812 */ /* 0x000fe200078efcff */
[----:B------:R-:W1:Y:S01]  /*b0f50*/  LDS.128 R28, [R52] ;  /* 0x00000000341c7984 */ /* 0x000e620000000c00 */
[----:B------:R-:W1:Y:S02]  /*b0f60*/  LDCU UR26, c[0x0][0x398] ;  /* 0x00007300ff1a77ac */ /* 0x000e640008000800 */
[----:B------:R-:W-:Y:S01]  /*b0f70*/  LOP3.LUT R41, R41, 0xfffffffd, RZ, 0xc0, !PT ;  /* 0xfffffffd29297812 */ /* 0x000fe200078ec0ff */
[----:B------:R-:W1:Y:S01]  /*b0f80*/  LDCU UR23, c[0x0][0x398] ;  /* 0x00007300ff1777ac */ /* 0x000e620008000800 */
[----:B0-----:R-:W-:Y:S02]  /*b0f90*/  VIADD R12, R55, 0x29 ;  /* 0x00000029370c7836 */ /* 0x001fe40000000000 */
[----:B------:R-:W-:-:S03]  /*b0fa0*/  @P1 LOP3.LUT R41, R41, 0x2, RZ, 0xfc, !PT ;  /* 0x0000000229291812 */ /* 0x000fc600078efcff */
[----:B------:R-:W-:Y:S01]  /*b0fb0*/  ISETP.GE.AND P1, PT, R12, UR9, PT ;  /* 0x000000090c007c0c */ /* 0x000fe2000bf26270 */
[----:B------:R-:W-:Y:S01]  /*b0fc0*/  VIADD R12, R55, 0x28 ;  /* 0x00000028370c7836 */ /* 0x000fe20000000000 */
[----:B--2---:R-:W-:Y:S02]  /*b0fd0*/  LOP3.LUT R17, R24, 0xffff, RZ, 0xc0, !PT ;  /* 0x0000ffff18117812 */ /* 0x004fe400078ec0ff */
[----:B---3--:R-:W-:Y:S01]  /*b0fe0*/  LOP3.LUT R18, R23, 0xffff, RZ, 0xc0, !PT ;  /* 0x0000ffff17127812 */ /* 0x008fe200078ec0ff */
[----:B------:R-:W2:Y:S01]  /*b0ff0*/  LDL.LU R24, [R1+0x8a8] ;  /* 0x0008a80001187983 */ /* 0x000ea20000300800 */
[----:B------:R-:W-:Y:S01]  /*b1000*/  LOP3.LUT R41, R41, 0xfffffffe, RZ, 0xc0, !PT ;  /* 0xfffffffe29297812 */ /* 0x000fe200078ec0ff */
[----:B------:R-:W-:Y:S01]  /*b1010*/  VIADD R13, R55, 0x26 ;  /* 0x00000026370d7836 */ /* 0x000fe20000000000 */
[----:B------:R-:W0:Y:S01]  /*b1020*/  LDCU UR9, c[0x0][0x398] ;  /* 0x00007300ff0977ac */ /* 0x000e220008000800 */
[----:B------:R-:W3:Y:S01]  /*b1030*/  LDL.LU R23, [R1+0x8a4] ;  /* 0x0008a40001177983 */ /* 0x000ee20000300800 */
[----:B------:R-:W-:-:S02]  /*b1040*/  ISETP.LT.AND P3, PT, R10, UR28, !P1 ;  /* 0x0000001c0a007c0c */ /* 0x000fc4000cf61270 */
[----:B------:R-:W-:Y:S02]  /*b1050*/  ISETP.LT.AND P2, PT, R11, UR30, !P1 ;  /* 0x0000001e0b007c0c */ /* 0x000fe4000cf41270 */
[----:B------:R-:W-:Y:S01]  /*b1060*/  ISETP.LT.AND P4, PT, R9, UR54, !P1 ;  /* 0x0000003609007c0c */ /* 0x000fe2000cf81270 */
[----:B------:R-:W0:Y:S01]  /*b1070*/  LDCU UR54, c[0x0][0x398] ;  /* 0x00007300ff3677ac */ /* 0x000e220008000800 */
[----:B------:R-:W-:Y:S01]  /*b1080*/  ISETP.LT.AND P1, PT, R8, UR32, !P1 ;  /* 0x0000002008007c0c */ /* 0x000fe2000cf21270 */
[----:B------:R-:W0:Y:S06]  /*b1090*/  LDCU UR32, c[0x0][0x398] ;  /* 0x00007300ff2077ac */ /* 0x000e2c0008000800 */
[----:B------:R-:W-:Y:S01]  /*b10a0*/  @P3 LOP3.LUT R42, R42, 0x80000000, RZ, 0xfc, !PT ;  /* 0x800000002a2a3812 */ /* 0x000fe200078efcff */
[----:B-1----:R-:W-:Y:S01]  /*b10b0*/  STL.64 [R1+0x30], R28 ;  /* 0x0000301c01007387 */ /* 0x002fe20000100a00 */
[----:B------:R-:W1:Y:S02]  /*b10c0*/  LDCU UR28, c[0x0][0x398] ;  /* 0x00007300ff1c77ac */ /* 0x000e640008000800 */
[----:B------:R-:W-:Y:S01]  /*b10d0*/  LOP3.LUT R42, R42, 0xbfffffff, RZ, 0xc0, !PT ;  /* 0xbfffffff2a2a7812 */ /* 0x000fe200078ec0ff */
[----:B------:R-:W0:Y:S03]  /*b10e0*/  LDCU UR30, c[0x0][0x398] ;  /* 0x00007300ff1e77ac */ /* 0x000e260008000800 */
[----:B------:R-:W-:-:S04]  /*b10f0*/  @P2 LOP3.LUT R42, R42, 0x40000000, RZ, 0xfc, !PT ;  /* 0x400000002a2a2812 */ /* 0x000fc800078efcff */
[----:B------:R-:W-:-:S04]  /*b1100*/  LOP3.LUT R42, R42, 0xdfffffff, RZ, 0xc0, !PT ;  /* 0xdfffffff2a2a7812 */ /* 0x000fc800078ec0ff */
[----:B------:R-:W-:Y:S02]  /*b1110*/  @P1 LOP3.LUT R42, R42, 0x20000000, RZ, 0xfc, !PT ;  /* 0x200000002a2a1812 */ /* 0x000fe400078efcff */
[----:B------:R-:W-:Y:S01]  /*b1120*/  ISETP.GE.AND P1, PT, R12, UR53, PT ;  /* 0x000000350c007c0c */ /* 0x000fe2000bf26270 */
[----:B------:R-:W0:Y:S01]  /*b1130*/  LDCU.64 UR52, c[0x0][0x398] ;  /* 0x00007300ff3477ac */ /* 0x000e220008000a00 */
[----:B------:R-:W-:Y:S02]  /*b1140*/  @P4 LOP3.LUT R41, R41, 0x1, RZ, 0xfc, !PT ;  /* 0x0000000129294812 */ /* 0x000fe400078efcff */
[----:B------:R-:W-:Y:S02]  /*b1150*/  ISETP.LT.AND P4, PT, R9, UR60, !P1 ;  /* 0x0000003c09007c0c */ /* 0x000fe4000cf81270 */
[----:B------:R-:W-:Y:S01]  /*b1160*/  LOP3.LUT R42, R42, 0xefffffff, RZ, 0xc0, !PT ;  /* 0xefffffff2a2a7812 */ /* 0x000fe200078ec0ff */
[----:B------:R-:W-:Y:S01]  /*b1170*/  VIADD R12, R55, 0x27 ;  /* 0x00000027370c7836 */ /* 0x000fe20000000000 */
[----:B------:R-:W-:Y:S01]  /*b1180*/  ISETP.LT.AND P3, PT, R10, UR34, !P1 ;  /* 0x000000220a007c0c */ /* 0x000fe2000cf61270 */
[----:B------:R-:W0:Y:S01]  /*b1190*/  LDCU UR60, c[0x0][0x398] ;  /* 0x00007300ff3c77ac */ /* 0x000e220008000800 */
[----:B------:R-:W-:-:S07]  /*b11a0*/  ISETP.LT.AND P2, PT, R11, UR36, !P1 ;  /* 0x000000240b007c0c */ /* 0x000fce000cf41270 */
[----:B------:R-:W-:Y:S02]  /*b11b0*/  @P4 LOP3.LUT R42, R42, 0x10000000, RZ, 0xfc, !PT ;  /* 0x100000002a2a4812 */ /* 0x000fe400078efcff */
[----:B----4-:R-:W-:Y:S02]  /*b11c0*/  LOP3.LUT R19, R27, 0xffff, RZ, 0xc0, !PT ;  /* 0x0000ffff1b137812 */ /* 0x010fe400078ec0ff */
[----:B------:R-:W-:Y:S01]  /*b11d0*/  LOP3.LUT R20, R22, 0xffff, RZ, 0xc0, !PT ;  /* 0x0000ffff16147812 */ /* 0x000fe200078ec0ff */
[----:B------:R-:W-:Y:S01]  /*b11e0*/  STL.64 [R1+0x38], R30 ;  /* 0x0000381e01007387 */ /* 0x000fe20000100a00 */
[----:B------:R-:W-:Y:S01]  /*b11f0*/  LOP3.LUT R42, R42, 0xf7ffffff, RZ, 0xc0, !PT ;  /* 0xf7ffffff2a2a7812 */ /* 0x000fe200078ec0ff */
[----:B------:R-:W-:-:S03]  /*b1200*/  NOP ;  /* 0x0000000000007918 */ /* 0x000fc60000000000 */
[----:B------:R-:W-:Y:S01]  /*b1210*/  @P3 LOP3.LUT R42, R42, 0x8000000, RZ, 0xfc, !PT ;  /* 0x080000002a2a3812 */ /* 0x000fe200078efcff */
[----:B------:R-:W4:Y:S01]  /*b1220*/  LDCU UR36, c[0x0][0x398] ;  /* 0x00007300ff2477ac */ /* 0x000f220008000800 */
[----:B------:R-:W-:Y:S02]  /*b1230*/  ISETP.LT.AND P1, PT, R8, UR38, !P1 ;  /* 0x0000002608007c0c */ /* 0x000fe4000cf21270 */
[----:B------:R-:W-:Y:S01]  /*b1240*/  LOP3.LUT R42, R42, 0xfbffffff, RZ, 0xc0, !PT ;  /* 0xfbffffff2a2a7812 */ /* 0x000fe200078ec0ff */
[----:B------:R-:W1:Y:S03]  /*b1250*/  LDCU UR38, c[0x0][0x398] ;  /* 0x00007300ff2677ac */ /* 0x000e660008000800 */
[----:B------:R-:W-:Y:S01]  /*b1260*/  @P2 LOP3.LUT R42, R42, 0x4000000, RZ, 0xfc, !PT ;  /* 0x040000002a2a2812 */ /* 0x000fe200078efcff */
[----:B------:R-:W1:Y:S03]  /*b1270*/  LDCU UR34, c[0x0][0x398] ;  /* 0x00007300ff2277ac */ /* 0x000e660008000800 */
[----:B------:R-:W-:-:S04]  /*b1280*/  LOP3.LUT R42, R42, 0xfdffffff, RZ, 0xc0, !PT ;  /* 0xfdffffff2a2a7812 */ /* 0x000fc800078ec0ff */
[----:B------:R-:W-:Y:S02]  /*b1290*/  @P1 LOP3.LUT R42, R42, 0x2000000, RZ, 0xfc, !PT ;  /* 0x020000002a2a1812 */ /* 0x000fe400078efcff */
[----:B------:R-:W-:Y:S01]  /*b12a0*/  ISETP.GE.AND P1, PT, R12, UR7, PT ;  /* 0x000000070c007c0c */ /* 0x000fe2000bf26270 */
[----:B------:R-:W1:Y:S03]  /*b12b0*/  LDCU UR7, c[0x0][0x398] ;  /* 0x00007300ff0777ac */ /* 0x000e660008000800 */
        /* <DEDUP_REMOVED lines=17> */
[----:B0-----:R-:W-:Y:S01]  /*b13d0*/  ISETP.LT.AND P4, PT, R9, UR62, !P1 ;  /* 0x0000003e09007c0c */ /* 0x001fe2000cf81270 */
[----:B------:R-:W0:Y:S01]  /*b13e0*/  LDCU UR62, c[0x0][0x398] ;  /* 0x00007300ff3e77ac */ /* 0x000e220008000800 */
[----:B------:R-:W-:Y:S02]  /*b13f0*/  ISETP.LT.AND P3, PT, R10, UR32, !P1 ;  /* 0x000000200a007c0c */ /* 0x000fe4000cf61270 */
[----:B------:R-:W-:Y:S01]  /*b1400*/  LOP3.LUT R42, R42, 0xffefffff, RZ, 0xc0, !PT ;  /* 0xffefffff2a2a7812 */ /* 0x000fe200078ec0ff */
[----:B------:R-:W0:Y:S01]  /*b1410*/  LDCU UR32, c[0x0][0x398] ;  /* 0x00007300ff2077ac */ /* 0x000e220008000800 */
[----:B------:R-:W-:-:S07]  /*b1420*/  ISETP.LT.AND P2, PT, R11, UR54, !P1 ;  /* 0x000000360b007c0c */ /* 0x000fce000cf41270 */
        /* <DEDUP_REMOVED lines=11> */
[----:B0-----:R-:W-:Y:S02]  /*b14e0*/  ISETP.LT.AND P4, PT, R9, UR54, !P1 ;  /* 0x0000003609007c0c */ /* 0x001fe4000cf81270 */
[----:B------:R-:W-:Y:S02]  /*b14f0*/  LOP3.LUT R42, R42, 0xfffeffff, RZ, 0xc0, !PT ;  /* 0xfffeffff2a2a7812 */ /* 0x000fe400078ec0ff */
[----:B------:R-:W-:Y:S02]  /*b1500*/  PRMT R12, R21, 0x4210, R17 ;  /* 0x00004210150c7816 */ /* 0x000fe40000000011 */
[----:B------:R-:W-:Y:S02]  /*b1510*/  PRMT R13, R25, 0x4210, R18 ;  /* 0x00004210190d7816 */ /* 0x000fe40000000012 */
[----:B--2---:R-:W-:Y:S02]  /*b1520*/  PRMT R14, R24, 0x4210, R19 ;  /* 0x00004210180e7816 */ /* 0x004fe40000000013 */
[----:B---3--:R-:W-:Y:S01]  /*b1530*/  PRMT R15, R23, 0x4210, R20 ;  /* 0x00004210170f7816 */ /* 0x008fe20000000014 */
[----:B------:R-:W-:Y:S01]  /*b1540*/  VIADD R16, R55, 0x22 ;  /* 0x0000002237107836 */ /* 0x000fe20000000000 */
[----:B-1----:R-:W-:Y:S01]  /*b1550*/  ISETP.LT.AND P3, PT, R10, UR38, !P1 ;  /* 0x000000260a007c0c */ /* 0x002fe2000cf61270 */
[----:B------:R-:W0:Y:S01]  /*b1560*/  LDCU UR54, c[0x0][0x398] ;  /* 0x00007300ff3677ac */ /* 0x000e220008000800 */
[----:B------:R-:W-:-:S02]  /*b1570*/  @P4 LOP3.LUT R42, R42, 0x10000, RZ, 0xfc, !PT ;  /* 0x000100002a2a4812 */ /* 0x000fc400078efcff */
[----:B------:R-:W-:Y:S01]  /*b1580*/  ISETP.LT.AND P2, PT, R11, UR60, !P1 ;  /* 0x0000003c0b007c0c */ /* 0x000fe2000cf41270 */
[----:B------:R-:W1:Y:S01]  /*b1590*/  LDCU.64 UR60, c[0x0][0x398] ;  /* 0x00007300ff3c77ac */ /* 0x000e620008000a00 */
[----:B------:R-:W-:Y:S02]  /*b15a0*/  LOP3.LUT R42, R42, 0xffff7fff, RZ, 0xc0, !PT ;  /* 0xffff7fff2a2a7812 */ /* 0x000fe400078ec0ff */
[----:B------:R-:W-:Y:S01]  /*b15b0*/  ISETP.LT.AND P1, PT, R8, UR46, !P1 ;  /* 0x0000002e08007c0c */ /* 0x000fe2000cf21270 */
[----:B------:R2:W-:Y:S01]  /*b15c0*/  STSM.16.M88.4 [R52], R12 ;  /* 0x0000000c34007844 */ /* 0x0005e20000000200 */
[----:B------:R-:W3:Y:S03]  /*b15d0*/  LDCU UR46, c[0x0][0x398] ;  /* 0x00007300ff2e77ac */ /* 0x000ee60008000800 */
[----:B------:R-:W-:Y:S01]  /*b15e0*/  @P3 LOP3.LUT R42, R42, 0x8000, RZ, 0xfc, !PT ;  /* 0x000080002a2a3812 */ /* 0x000fe200078efcff */
[----:B------:R-:W0:Y:S03]  /*b15f0*/  LDCU UR38, c[0x0][0x398] ;  /* 0x00007300ff2677ac */ /* 0x000e260008000800 */
[----:B------:R-:W-:-:S04]  /*b1600*/  LOP3.LUT R42, R42, 0xffffbfff, RZ, 0xc0, !PT ;  /* 0xffffbfff2a2a7812 */ /* 0x000fc800078ec0ff */
[----:B------:R-:W-:-:S04]  /*b1610*/  @P2 LOP3.LUT R42, R42, 0x4000, RZ, 0xfc, !PT ;  /* 0x000040002a2a2812 */ /* 0x000fc800078efcff */
[----:B------:R-:W-:Y:S01]  /*b1620*/  LOP3.LUT R42, R42, 0xffffdfff, RZ, 0xc0, !PT ;  /* 0xffffdfff2a2a7812 */ /* 0x000fe200078ec0ff */
[----:B--2---:R-:W-:-:S03]  /*b1630*/  VIADD R12, R55, 0x24 ;  /* 0x00000024370c7836 */ /* 0x004fc60000000000 */
[----:B------:R-:W-:Y:S02]  /*b1640*/  @P1 LOP3.LUT R42, R42, 0x2000, RZ, 0xfc, !PT ;  /* 0x000020002a2a1812 */ /* 0x000fe400078efcff */
[----:B------:R-:W-:-:S04]  /*b1650*/  ISETP.GE.AND P1, PT, R12, UR53, PT ;  /* 0x000000350c007c0c */ /* 0x000fc8000bf26270 */
[----:B-1----:R-:W-:Y:S02]  /*b1660*/  ISETP.LT.AND P4, PT, R9, UR60, !P1 ;  /* 0x0000003c09007c0c */ /* 0x002fe4000cf81270 */
[----:B------:R-:W-:Y:S01]  /*b1670*/  ISETP.LT.AND P3, PT, R10, UR42, !P1 ;  /* 0x0000002a0a007c0c */ /* 0x000fe2000cf61270 */
[----:B------:R-:W-:Y:S01]  /*b1680*/  VIADD R14, R55, 0x23 ;  /* 0x00000023370e7836 */ /* 0x000fe20000000000 */
[----:B------:R-:W-:Y:S01]  /*b1690*/  LOP3.LUT R42, R42, 0xffffefff, RZ, 0xc0, !PT ;  /* 0xffffefff2a2a7812 */ /* 0x000fe200078ec0ff */
[----:B------:R-:W1:Y:S01]  /*b16a0*/  LDCU UR42, c[0x0][0x398] ;  /* 0x00007300ff2a77ac */ /* 0x000e620008000800 */
[----:B------:R-:W-:-:S07]  /*b16b0*/  ISETP.LT.AND P2, PT, R11, UR52, !P1 ;  /* 0x000000340b007c0c */ /* 0x000fce000cf41270 */
[----:B------:R-:W-:Y:S01]  /*b16c0*/  @P4 LOP3.LUT R42, R42, 0x1000, RZ, 0xfc, !PT ;  /* 0x000010002a2a4812 */ /* 0x000fe200078efcff */
[----:B------:R-:W2:Y:S03]  /*b16d0*/  LDCU.64 UR52, c[0x0][0x398] ;  /* 0x00007300ff3477ac */ /* 0x000ea60008000a00 */
[----:B------:R-:W-:-:S04]  /*b16e0*/  LOP3.LUT R42, R42, 0xfffff7ff, RZ, 0xc0, !PT ;  /* 0xfffff7ff2a2a7812 */ /* 0x000fc800078ec0ff */
[----:B------:R-:W-:Y:S02]  /*b16f0*/  @P3 LOP3.LUT R42, R42, 0x800, RZ, 0xfc, !PT ;  /* 0x000008002a2a3812 */ /* 0x000fe400078efcff */
[----:B---3--:R-:W-:Y:S01]  /*b1700*/  ISETP.LT.AND P1, PT, R8, UR46, !P1 ;  /* 0x0000002e08007c0c */ /* 0x008fe2000cf21270 */
[----:B------:R-:W3:Y:S01]  /*b1710*/  LDCU UR46, c[0x0][0x398] ;  /* 0x00007300ff2e77ac */ /* 0x000ee20008000800 */
[----:B------:R-:W-:-:S04]  /*b1720*/  LOP3.LUT R42, R42, 0xfffffbff, RZ, 0xc0, !PT ;  /* 0xfffffbff2a2a7812 */ /* 0x000fc800078ec0ff */
[----:B------:R-:W-:-:S04]  /*b1730*/  @P2 LOP3.LUT R42, R42, 0x400, RZ, 0xfc, !PT ;  /* 0x000004002a2a2812 */ /* 0x000fc800078efcff */
[----:B------:R-:W-:Y:S02]  /*b1740*/  LOP3.LUT R42, R42, 0xfffffdff, RZ, 0xc0, !PT ;  /* 0xfffffdff2a2a7812 */ /* 0x000fe400078ec0ff */
[----:B------:R-:W-:Y:S02]  /*b1750*/  PRMT R12, R60, 0x5210, R17 ;  /* 0x000052103c0c7816 */ /* 0x000fe40000000011 */
[----:B------:R-:W-:Y:S01]  /*b1760*/  @P1 LOP3.LUT R42, R42, 0x200, RZ, 0xfc, !PT ;  /* 0x000002002a2a1812 */ /* 0x000fe200078efcff */
[----:B------:R-:W4:Y:S01]  /*b1770*/  LDL.LU R60, [R1+0x3bec] ;  /* 0x003bec00013c7983 */ /* 0x000f220000300800 */
[----:B------:R-:W-:Y:S02]  /*b1780*/  PRMT R13, R4, 0x5210, R18 ;  /* 0x00005210040d7816 */ /* 0x000fe40000000012 */
[----:B------:R-:W-:Y:S01]  /*b1790*/  ISETP.GE.AND P1, PT, R14, UR63, PT ;  /* 0x0000003f0e007c0c */ /* 0x000fe2000bf26270 */
[----:B------:R-:W4:Y:S01]  /*b17a0*/  LDL.LU R4, [R1+0x3be8] ;  /* 0x003be80001047983 */ /* 0x000f220000300800 */
[----:B------:R-:W-:-:S02]  /*b17b0*/  PRMT R14, R36, 0x5210, R19 ;  /* 0x00005210240e7816 */ /* 0x000fc40000000013 */
[----:B------:R-:W-:Y:S01]  /*b17c0*/  PRMT R15, R48, 0x5210, R20 ;  /* 0x00005210300f7816 */ /* 0x000fe20000000014 */
[----:B------:R-:W4:Y:S01]  /*b17d0*/  LDL.LU R36, [R1+0x3be4] ;  /* 0x003be40001247983 */ /* 0x000f220000300800 */
[----:B------:R-:W-:-:S03]  /*b17e0*/  NOP ;  /* 0x0000000000007918 */ /* 0x000fc60000000000 */
[----:B------:R-:W4:Y:S04]  /*b17f0*/  LDL.LU R48, [R1+0x3be0] ;  /* 0x003be00001307983 */ /* 0x000f280000300800 */
[----:B------:R-:W4:Y:S04]  /*b1800*/  LDL.LU R24, [R1+0xa24] ;  /* 0x000a240001187983 */ /* 0x000f280000300800 */
[----:B------:R-:W4:Y:S01]  /*b1810*/  LDL.LU R23, [R1+0xa20] ;  /* 0x000a200001177983 */ /* 0x000f220000300800 */
[----:B--2---:R-:W-:Y:S02]  /*b1820*/  ISETP.LT.AND P4, PT, R9, UR52, !P1 ;  /* 0x0000003409007c0c */ /* 0x004fe4000cf81270 */
[----:B------:R-:W-:Y:S01]  /*b1830*/  ISETP.LT.AND P3, PT, R10, UR62, !P1 ;  /* 0x0000003e0a007c0c */ /* 0x000fe2000cf61270 */
[----:B------:R-:W2:Y:S01]  /*b1840*/  LDCU.64 UR62, c[0x0][0x398] ;  /* 0x00007300ff3e77ac */ /* 0x000ea20008000a00 */
[----:B------:R-:W-:-:S02]  /*b1850*/  LOP3.LUT R42, R42, 0xfffffeff, RZ, 0xc0, !PT ;  /* 0xfffffeff2a2a7812 */ /* 0x000fc400078ec0ff */
[----:B---3--:R-:W-:Y:S01]  /*b1860*/  ISETP.LT.AND P2, PT, R11, UR46, !P1 ;  /* 0x0000002e0b007c0c */ /* 0x008fe2000cf41270 */
[----:B------:R-:W3:Y:S06]  /*b1870*/  LDCU UR46, c[0x0][0x398] ;  /* 0x00007300ff2e77ac */ /* 0x000eec0008000800 */
        /* <DEDUP_REMOVED lines=10> */
[----:B------:R-:W0:Y:S01]  /*b1920*/  LDS.128 R16, [R52] ;  /* 0x0000000034107984 */ /* 0x000e220000000c00 */
[----:B------:R-:W-:Y:S01]  /*b1930*/  LOP3.LUT R42, R42, 0xffffffef, RZ, 0xc0, !PT ;  /* 0xffffffef2a2a7812 */ /* 0x000fe200078ec0ff */
[----:B------:R-:W-:Y:S02]  /*b1940*/  NOP ;  /* 0x0000000000007918 */ /* 0x000fe40000000000 */
[----:B0-----:R0:W-:Y:S04]  /*b1950*/  STL.64 [R1+0xa0], R16 ;  /* 0x0000a01001007387 */ /* 0x0011e80000100a00 */
[----:B------:R-:W-:Y:S04]  /*b1960*/  STL.64 [R1+0xa8], R18 ;  /* 0x0000a81201007387 */ /* 0x000fe80000100a00 */
[----:B------:R-:W4:Y:S04]  /*b1970*/  LDL.LU R27, [R1+0x9a8] ;  /* 0x0009a800011b7983 */ /* 0x000f280000300800 */
[----:B------:R-:W4:Y:S04]  /*b1980*/  LDL.LU R22, [R1+0x9a4] ;  /* 0x0009a40001167983 */ /* 0x000f280000300800 */
[----:B------:R-:W4:Y:S04]  /*b1990*/  LDL.LU R21, [R1+0x91c] ;  /* 0x00091c0001157983 */ /* 0x000f280000300800 */
[----:B------:R-:W4:Y:S01]  /*b19a0*/  LDL.LU R25, [R1+0x914] ;  /* 0x0009140001197983 */ /* 0x000f220000300800 */
[----:B--2---:R-:W-:-:S02]  /*b19b0*/  ISETP.LT.AND P4, PT, R9, UR62, !P1 ;  /* 0x0000003e09007c0c */ /* 0x004fc4000cf81270 */
[----:B------:R-:W-:Y:S02]  /*b19c0*/  ISETP.LT.AND P3, PT, R10, UR54, !P1 ;  /* 0x000000360a007c0c */ /* 0x000fe4000cf61270 */
[----:B---3--:R-:W-:Y:S01]  /*b19d0*/  ISETP.LT.AND P2, PT, R11, UR46, !P1 ;  /* 0x0000002e0b007c0c */ /* 0x008fe2000cf41270 */
[----:B------:R2:W-:Y:S08]  /*b19e0*/  STSM.16.M88.4 [R52], R12 ;  /* 0x0000000c34007844 */ /* 0x0005f00000000200 */
[----:B------:R-:W-:Y:S01]  /*b19f0*/  @P4 LOP3.LUT R42, R42, 0x10, RZ, 0xfc, !PT ;  /* 0x000000102a2a4812 */ /* 0x000fe200078efcff */
[----:B------:R-:W3:Y:S01]  /*b1a00*/  LDCU.64 UR54, c[0x0][0x398] ;  /* 0x00007300ff3677ac */ /* 0x000ee20008000a00 */
[----:B------:R-:W-:Y:S01]  /*b1a10*/  ISETP.LT.AND P1, PT, R8, UR73, !P1 ;  /* 0x0000004908007c0c */ /* 0x000fe2000cf21270 */
[----:B0-----:R-:W-:Y:S01]  /*b1a20*/  VIADD R16, R55, 0x1d ;  /* 0x0000001d37107836 */ /* 0x001fe20000000000 */
[----:B------:R-:W-:Y:S01]  /*b1a30*/  LOP3.LUT R42, R42, 0xfffffff7, RZ, 0xc0, !PT ;  /* 0xfffffff72a2a7812 */ /* 0x000fe200078ec0ff */
[----:B------:R-:W-:-:S03]  /*b1a40*/  NOP ;  /* 0x0000000000007918 */ /* 0x000fc60000000000 */
[----:B------:R-:W-:Y:S01]  /*b1a50*/  @P3 LOP3.LUT R42, R42, 0x8, RZ, 0xfc, !PT ;  /* 0x000000082a2a3812 */ /* 0x000fe200078efcff */
[----:B--2---:R-:W-:Y:S01]  /*b1a60*/  VIADD R12, R55, 0x21 ;  /* 0x00000021370c7836 */ /* 0x004fe20000000000 */
[----:B------:R-:W0:Y:S01]  /*b1a70*/  LDS.128 R28, [R52] ;  /* 0x00000000341c7984 */ /* 0x000e220000000c00 */
[----:B----4-:R-:W-:Y:S02]  /*b1a80*/  LOP3.LUT R17, R24, 0xffff, RZ, 0xc0, !PT ;  /* 0x0000ffff18117812 */ /* 0x010fe400078ec0ff */
[----:B------:R-:W-:Y:S01]  /*b1a90*/  LOP3.LUT R18, R23, 0xffff, RZ, 0xc0, !PT ;  /* 0x0000ffff17127812 */ /* 0x000fe200078ec0ff */
[----:B------:R-:W2:Y:S01]  /*b1aa0*/  LDL.LU R24, [R1+0x900] ;  /* 0x0009000001187983 */ /* 0x000ea20000300800 */
[----:B------:R-:W-:Y:S01]  /*b1ab0*/  VIADD R13, R55, 0x1e ;  /* 0x0000001e370d7836 */ /* 0x000fe20000000000 */
[----:B------:R-:W4:Y:S02]  /*b1ac0*/  LDCU UR73, c[0x0][0x398] ;  /* 0x00007300ff4977ac */ /* 0x000f240008000800 */
[----:B------:R-:W4:Y:S01]  /*b1ad0*/  LDL.LU R23, [R1+0x8fc] ;  /* 0x0008fc0001177983 */ /* 0x000f220000300800 */
[----:B------:R-:W-:Y:S01]  /*b1ae0*/  LOP3.LUT R42, R42, 0xfffffffb, RZ, 0xc0, !PT ;  /* 0xfffffffb2a2a7812 */ /* 0x000fe200078ec0ff */
[----:B------:R-:W0:Y:S03]  /*b1af0*/  LDCU UR46, c[0x0][0x398] ;  /* 0x00007300ff2e77ac */ /* 0x000e260008000800 */
[----:B------:R-:W-:-:S04]  /*b1b00*/  @P2 LOP3.LUT R42, R42, 0x4, RZ, 0xfc, !PT ;  /* 0x000000042a2a2812 */ /* 0x000fc800078efcff */
[----:B------:R-:W-:-:S04]  /*b1b10*/  LOP3.LUT R42, R42, 0xfffffffd, RZ, 0xc0, !PT ;  /* 0xfffffffd2a2a7812 */ /* 0x000fc800078ec0ff */
[----:B------:R-:W-:Y:S02]  /*b1b20*/  @P1 LOP3.LUT R42, R42, 0x2, RZ, 0xfc, !PT ;  /* 0x000000022a2a1812 */ /* 0x000fe400078efcff */
[----:B------:R-:W-:Y:S01]  /*b1b30*/  ISETP.GE.AND P1, PT, R12, UR61, PT ;  /* 0x0000003d0c007c0c */ /* 0x000fe2000bf26270 */
[----:B------:R-:W1:Y:S03]  /*b1b40*/  LDCU.64 UR60, c[0x0][0x398] ;  /* 0x00007300ff3c77ac */ /* 0x000e660008000a00 */
[----:B------:R-:W-:Y:S01]  /*b1b50*/  ISETP.LT.AND P3, PT, R10, UR77, !P1 ;  /* 0x0000004d0a007c0c */ /* 0x000fe2000cf61270 */
[----:B------:R-:W-:Y:S01]  /*b1b60*/  VIADD R12, R55, 0x20 ;  /* 0x00000020370c7836 */ /* 0x000fe20000000000 */
[----:B------:R-:W-:Y:S01]  /*b1b70*/  ISETP.LT.AND P2, PT, R11, UR76, !P1 ;  /* 0x0000004c0b007c0c */ /* 0x000fe2000cf41270 */
[----:B0-----:R-:W-:Y:S01]  /*b1b80*/  STL.64 [R1+0x90], R28 ;  /* 0x0000901c01007387 */ /* 0x001fe20000100a00 */
[----:B---3--:R-:W-:Y:S01]  /*b1b90*/  ISETP.LT.AND P4, PT, R9, UR54, !P1 ;  /* 0x0000003609007c0c */ /* 0x008fe2000cf81270 */
[----:B------:R-:W0:Y:S01]  /*b1ba0*/  LDCU UR76, c[0x0][0x398] ;  /* 0x00007300ff4c77ac */ /* 0x000e220008000800 */
[----:B------:R-:W-:-:S02]  /*b1bb0*/  ISETP.LT.AND P1, PT, R8, UR48, !P1 ;  /* 0x0000003008007c0c */ /* 0x000fc4000cf21270 */
[----:B------:R-:W-:Y:S01]  /*b1bc0*/  LOP3.LUT R42, R42, 0xfffffffe, RZ, 0xc0, !PT ;  /* 0xfffffffe2a2a7812 */ /* 0x000fe200078ec0ff */
[----:B------:R-:W3:Y:S04]  /*b1bd0*/  LDCU UR77, c[0x0][0x398] ;  /* 0x00007300ff4d77ac */ /* 0x000ee80008000800 */
[----:B------:R-:W-:Y:S02]  /*b1be0*/  @P3 LOP3.LUT R43, R43, 0x80000000, RZ, 0xfc, !PT ;  /* 0x800000002b2b3812 */ /* 0x000fe400078efcff */
[----:B------:R-:W-:Y:S02]  /*b1bf0*/  LOP3.LUT R19, R27, 0xffff, RZ, 0xc0, !PT ;  /* 0x0000ffff1b137812 */ /* 0x000fe400078ec0ff */
[----:B------:R-:W-:Y:S01]  /*b1c00*/  LOP3.LUT R20, R22, 0xffff, RZ, 0xc0, !PT ;  /* 0x0000ffff16147812 */ /* 0x000fe200078ec0ff */
[----:B------:R-:W-:Y:S01]  /*b1c10*/  STL.64 [R1+0x98], R30 ;  /* 0x0000981e01007387 */ /* 0x000fe20000100a00 */
[----:B------:R-:W-:Y:S01]  /*b1c20*/  LOP3.LUT R43, R43, 0xbfffffff, RZ, 0xc0, !PT ;  /* 0xbfffffff2b2b7812 */ /* 0x000fe200078ec0ff */
[----:B------:R-:W-:-:S03]  /*b1c30*/  NOP ;  /* 0x0000000000007918 */ /* 0x000fc60000000000 */
[----:B------:R-:W-:Y:S01]  /*b1c40*/  @P2 LOP3.LUT R43, R43, 0x40000000, RZ, 0xfc, !PT ;  /* 0x400000002b2b2812 */ /* 0x000fe200078efcff */
[----:B------:R-:W0:Y:S03]  /*b1c50*/  LDCU UR48, c[0x0][0x398] ;  /* 0x00007300ff3077ac */ /* 0x000e260008000800 */
[----:B------:R-:W-:-:S04]  /*b1c60*/  LOP3.LUT R43, R43, 0xdfffffff, RZ, 0xc0, !PT ;  /* 0xdfffffff2b2b7812 */ /* 0x000fc800078ec0ff */
[----:B------:R-:W-:Y:S02]  /*b1c70*/  @P1 LOP3.LUT R43, R43, 0x20000000, RZ, 0xfc, !PT ;  /* 0x200000002b2b1812 */ /* 0x000fe400078efcff */
[----:B------:R-:W-:Y:S01]  /*b1c80*/  ISETP.GE.AND P1, PT, R12, UR53, PT ;  /* 0x000000350c007c0c */ /* 0x000fe2000bf26270 */
[----:B------:R-:W0:Y:S01]  /*b1c90*/  LDCU.64 UR52, c[0x0][0x398] ;  /* 0x00007300ff3477ac */ /* 0x000e220008000a00 */
[----:B------:R-:W-:Y:S02]  /*b1ca0*/  @P4 LOP3.LUT R42, R42, 0x1, RZ, 0xfc, !PT ;  /* 0x000000012a2a4812 */ /* 0x000fe400078efcff */
        /* <DEDUP_REMOVED lines=55> */
[----:B------:R-:W-:-:S02]  /*b2020*/  LOP3.LUT R43, R43, 0xfffeffff, RZ, 0xc0, !PT ;  /* 0xfffeffff2b2b7812 */ /* 0x000fc400078ec0ff */
[----:B------:R-:W-:Y:S02]  /*b2030*/  PRMT R12, R21, 0x4210, R17 ;  /* 0x00004210150c7816 */ /* 0x000fe40000000011 */
[----:B------:R-:W-:Y:S02]  /*b2040*/  PRMT R13, R25, 0x4210, R18 ;  /* 0x00004210190d7816 */ /* 0x000fe40000000012 */
[----:B--2---:R-:W-:Y:S02]  /*b2050*/  PRMT R14, R24, 0x4210, R19 ;  /* 0x00004210180e7816 */ /* 0x004fe40000000013 */
[----:B----4-:R-:W-:Y:S01]  /*b2060*/  PRMT R15, R23, 0x4210, R20 ;  /* 0x00004210170f7816 */ /* 0x010fe20000000014 */
[----:B------:R-:W-:Y:S01]  /*b2070*/  VIADD R16, R55, 0x1a ;  /* 0x0000001a37107836 */ /* 0x000fe20000000000 */
[----:B------:R-:W-:Y:S01]  /*b2080*/  @P4 LOP3.LUT R43, R43, 0x10000, RZ, 0xfc, !PT ;  /* 0x000100002b2b4812 */ /* 0x000fe200078efcff */
[----:B------:R-:W0:Y:S01]  /*b2090*/  LDCU UR68, c[0x0][0x398] ;  /* 0x00007300ff4477ac */ /* 0x000e220008000800 */
[----:B------:R-:W-:-:S02]  /*b20a0*/  ISETP.LT.AND P2, PT, R11, UR67, !P1 ;  /* 0x000000430b007c0c */ /* 0x000fc4000cf41270 */
[----:B------:R-:W-:Y:S01]  /*b20b0*/  LOP3.LUT R43, R43, 0xffff7fff, RZ, 0xc0, !PT ;  /* 0xffff7fff2b2b7812 */ /* 0x000fe200078ec0ff */
[----:B------:R2:W-:Y:S01]  /*b20c0*/  STSM.16.M88.4 [R52], R12 ;  /* 0x0000000c34007844 */ /* 0x0005e20000000200 */
[----:B------:R-:W-:Y:S01]  /*b20d0*/  LOP3.LUT R45, R45, 0x7fffffff, RZ, 0xc0, !PT ;  /* 0x7fffffff2d2d7812 */ /* 0x000fe200078ec0ff */
[----:B------:R-:W4:Y:S01]  /*b20e0*/  LDCU UR67, c[0x0][0x398] ;  /* 0x00007300ff4377ac */ /* 0x000f220008000800 */
[----:B------:R-:W-:Y:S02]  /*b20f0*/  @P3 LOP3.LUT R43, R43, 0x8000, RZ, 0xfc, !PT ;  /* 0x000080002b2b3812 */ /* 0x000fe400078efcff */
[----:B------:R-:W-:Y:S01]  /*b2100*/  ISETP.LT.AND P1, PT, R8, UR64, !P1 ;  /* 0x0000004008007c0c */ /* 0x000fe2000cf21270 */
[----:B------:R-:W0:Y:S01]  /*b2110*/  LDCU UR64, c[0x0][0x398] ;  /* 0x00007300ff4077ac */ /* 0x000e220008000800 */
[----:B------:R-:W-:-:S04]  /*b2120*/  LOP3.LUT R43, R43, 0xffffbfff, RZ, 0xc0, !PT ;  /* 0xffffbfff2b2b7812 */ /* 0x000fc800078ec0ff */
[----:B------:R-:W-:-:S04]  /*b2130*/  @P2 LOP3.LUT R43, R43, 0x4000, RZ, 0xfc, !PT ;  /* 0x000040002b2b2812 */ /* 0x000fc800078efcff */
[----:B------:R-:W-:Y:S01]  /*b2140*/  LOP3.LUT R43, R43, 0xffffdfff, RZ, 0xc0, !PT ;  /* 0xffffdfff2b2b7812 */ /* 0x000fe200078ec0ff */
[----:B--2---:R-:W-:-:S03]  /*b2150*/  VIADD R12, R55, 0x1c ;  /* 0x0000001c370c7836 */ /* 0x004fc60000000000 */
[----:B------:R-:W-:Y:S02]  /*b2160*/  @P1 LOP3.LUT R43, R43, 0x2000, RZ, 0xfc, !PT ;  /* 0x000020002b2b1812 */ /* 0x000fe400078efcff */
[----:B------:R-:W-:Y:S01]  /*b2170*/  ISETP.GE.AND P1, PT, R12, UR53, PT ;  /* 0x000000350c007c0c */ /* 0x000fe2000bf26270 */
[----:B------:R-:W-:Y:S01]  /*b2180*/  VIADD R14, R55, 0x1b ;  /* 0x0000001b370e7836 */ /* 0x000fe20000000000 */
[----:B------:R-:W-:Y:S01]  /*b2190*/  LOP3.LUT R43, R43, 0xffffefff, RZ, 0xc0, !PT ;  /* 0xffffefff2b2b7812 */ /* 0x000fe200078ec0ff */
[----:B------:R-:W2:Y:S01]  /*b21a0*/  LDCU.64 UR52, c[0x0][0x398] ;  /* 0x00007300ff3477ac */ /* 0x000ea20008000a00 */
[----:B-1----:R-:W-:Y:S02]  /*b21b0*/  ISETP.LT.AND P4, PT, R9, UR60, !P1 ;  /* 0x0000003c09007c0c */ /* 0x002fe4000cf81270 */
[----:B------:R-:W-:Y:S01]  /*b21c0*/  ISETP.LT.AND P3, PT, R10, UR66, !P1 ;  /* 0x000000420a007c0c */ /* 0x000fe2000cf61270 */
[----:B------:R-:W1:Y:S01]  /*b21d0*/  LDCU UR60, c[0x0][0x398] ;  /* 0x00007300ff3c77ac */ /* 0x000e620008000800 */
[----:B------:R-:W-:-:S09]  /*b21e0*/  ISETP.LT.AND P2, PT, R11, UR65, !P1 ;  /* 0x000000410b007c0c */ /* 0x000fd2000cf41270 */
[----:B------:R-:W-:Y:S01]  /*b21f0*/  @P4 LOP3.LUT R43, R43, 0x1000, RZ, 0xfc, !PT ;  /* 0x000010002b2b4812 */ /* 0x000fe200078efcff */
[----:B------:R-:W0:Y:S03]  /*b2200*/  LDCU UR66, c[0x0][0x398] ;  /* 0x00007300ff4277ac */ /* 0x000e260008000800 */
[----:B------:R-:W-:Y:S01]  /*b2210*/  LOP3.LUT R43, R43, 0xfffff7ff, RZ, 0xc0, !PT ;  /* 0xfffff7ff2b2b7812 */ /* 0x000fe200078ec0ff */
[----:B------:R-:W0:Y:S03]  /*b2220*/  LDCU UR65, c[0x0][0x398] ;  /* 0x00007300ff4177ac */ /* 0x000e260008000800 */
[----:B------:R-:W-:Y:S02]  /*b2230*/  @P3 LOP3.LUT R43, R43, 0x800, RZ, 0xfc, !PT ;  /* 0x000008002b2b3812 */ /* 0x000fe400078efcff */
[----:B------:R-:W-:-:S02]  /*b2240*/  ISETP.LT.AND P1, PT, R8, UR10, !P1 ;  /* 0x0000000a08007c0c */ /* 0x000fc4000cf21270 */
[----:B------:R-:W-:-:S04]  /*b2250*/  LOP3.LUT R43, R43, 0xfffffbff, RZ, 0xc0, !PT ;  /* 0xfffffbff2b2b7812 */ /* 0x000fc800078ec0ff */
[----:B------:R-:W-:-:S04]  /*b2260*/  @P2 LOP3.LUT R43, R43, 0x400, RZ, 0xfc, !PT ;  /* 0x000004002b2b2812 */ /* 0x000fc800078efcff */
[----:B------:R-:W-:Y:S02]  /*b2270*/  LOP3.LUT R43, R43, 0xfffffdff, RZ, 0xc0, !PT ;  /* 0xfffffdff2b2b7812 */ /* 0x000fe400078ec0ff */
[----:B------:R-:W-:Y:S02]  /*b2280*/  PRMT R12, R46, 0x5210, R17 ;  /* 0x000052102e0c7816 */ /* 0x000fe40000000011 */
[----:B------:R-:W-:Y:S01]  /*b2290*/  @P1 LOP3.LUT R43, R43, 0x200, RZ, 0xfc, !PT ;  /* 0x000002002b2b1812 */ /* 0x000fe200078efcff */
[----:B------:R-:W3:Y:S01]  /*b22a0*/  LDL.LU R46, [R1+0x3bdc] ;  /* 0x003bdc00012e7983 */ /* 0x000ee20000300800 */
[----:B------:R-:W-:Y:S02]  /*b22b0*/  PRMT R13, R6, 0x5210, R18 ;  /* 0x00005210060d7816 */ /* 0x000fe40000000012 */
[----:B------:R-:W-:Y:S01]  /*b22c0*/  ISETP.GE.AND P1, PT, R14, UR63, PT ;  /* 0x0000003f0e007c0c */ /* 0x000fe2000bf26270 */
[----:B------:R-:W3:Y:S01]  /*b22d0*/  LDL.LU R6, [R1+0x3bd8] ;  /* 0x003bd80001067983 */ /* 0x000ee20000300800 */
[----:B------:R-:W-:Y:S01]  /*b22e0*/  PRMT R14, R58, 0x5210, R19 ;  /* 0x000052103a0e7816 */ /* 0x000fe20000000013 */
[----:B------:R-:W0:Y:S01]  /*b22f0*/  LDCU UR63, c[0x0][0x398] ;  /* 0x00007300ff3f77ac */ /* 0x000e220008000800 */
[----:B------:R-:W-:Y:S01]  /*b2300*/  PRMT R15, R5, 0x5210, R20 ;  /* 0x00005210050f7816 */ /* 0x000fe20000000014 */
[----:B------:R-:W3:Y:S01]  /*b2310*/  LDL.LU R58, [R1+0x3bd4] ;  /* 0x003bd400013a7983 */ /* 0x000ee20000300800 */
[----:B------:R-:W-:-:S03]  /*b2320*/  NOP ;  /* 0x0000000000007918 */ /* 0x000fc60000000000 */
[----:B------:R-:W3:Y:S04]  /*b2330*/  LDL.LU R5, [R1+0x3bd0] ;  /* 0x003bd00001057983 */ /* 0x000ee80000300800 */
[----:B------:R-:W3:Y:S04]  /*b2340*/  LDL.LU R24, [R1+0xa34] ;  /* 0x000a340001187983 */ /* 0x000ee80000300800 */
[----:B------:R-:W4:Y:S01]  /*b2350*/  LDL.LU R23, [R1+0xa30] ;  /* 0x000a300001177983 */ /* 0x000f220000300800 */
[----:B--2---:R-:W-:Y:S02]  /*b2360*/  ISETP.LT.AND P4, PT, R9, UR52, !P1 ;  /* 0x0000003409007c0c */ /* 0x004fe4000cf81270 */
[----:B------:R-:W-:-:S02]  /*b2370*/  ISETP.LT.AND P3, PT, R10, UR8, !P1 ;  /* 0x000000080a007c0c */ /* 0x000fc4000cf61270 */
[----:B------:R-:W-:Y:S02]  /*b2380*/  LOP3.LUT R43, R43, 0xfffffeff, RZ, 0xc0, !PT ;  /* 0xfffffeff2b2b7812 */ /* 0x000fe400078ec0ff */
[----:B------:R-:W-:-:S07]  /*b2390*/  ISETP.LT.AND P2, PT, R11, UR4, !P1 ;  /* 0x000000040b007c0c */ /* 0x000fce000cf41270 */
[----:B------:R-:W-:-:S04]  /*b23a0*/  @P4 LOP3.LUT R43, R43, 0x100, RZ, 0xfc, !PT ;  /* 0x000001002b2b4812 */ /* 0x000fc800078efcff */
[----:B------:R-:W-:-:S04]  /*b23b0*/  LOP3.LUT R43, R43, 0xffffff7f, RZ, 0xc0, !PT ;  /* 0xffffff7f2b2b7812 */ /* 0x000fc800078ec0ff */
[----:B------:R-:W-:Y:S02]  /*b23c0*/  @P3 LOP3.LUT R43, R43, 0x80, RZ, 0xfc, !PT ;  /* 0x000000802b2b3812 */ /* 0x000fe400078efcff */
[----:B------:R-:W-:Y:S01]  /*b23d0*/  ISETP.LT.AND P1, PT, R8, UR11, !P1 ;  /* 0x0000000b08007c0c */ /* 0x000fe2000cf21270 */
[----:B------:R-:W2:Y:S01]  /*b23e0*/  LDCU.64 UR10, c[0x0][0x398] ;  /* 0x00007300ff0a77ac */ /* 0x000ea20008000a00 */
[----:B------:R-:W-:-:S04]  /*b23f0*/  LOP3.LUT R43, R43, 0xffffffbf, RZ, 0xc0, !PT ;  /* 0xffffffbf2b2b7812 */ /* 0x000fc800078ec0ff */
[----:B------:R-:W-:-:S04]  /*b2400*/  @P2 LOP3.LUT R43, R43, 0x40, RZ, 0xfc, !PT ;  /* 0x000000402b2b2812 */ /* 0x000fc800078efcff */
[----:B------:R-:W-:-:S04]  /*b2410*/  LOP3.LUT R43, R43, 0xffffffdf, RZ, 0xc0, !PT ;  /* 0xffffffdf2b2b7812 */ /* 0x000fc800078ec0ff */
[----:B------:R-:W-:Y:S02]  /*b2420*/  @P1 LOP3.LUT R43, R43, 0x20, RZ, 0xfc, !PT ;  /* 0x000000202b2b1812 */ /* 0x000fe400078efcff */
[----:B------:R-:W-:Y:S01]  /*b2430*/  ISETP.GE.AND P1, PT, R16, UR55, PT ;  /* 0x0000003710007c0c */ /* 0x000fe2000bf26270 */
[----:B------:R-:W0:Y:S01]  /*b2440*/  LDCU.64 UR54, c[0x0][0x398] ;  /* 0x00007300ff3677ac */ /* 0x000e220008000a00 */
        /* <DEDUP_REMOVED lines=11> */
[----:B------:R-:W-:Y:S01]  /*b2500*/  ISETP.LT.AND P2, PT, R11, UR12, !P1 ;  /* 0x0000000c0b007c0c */ /* 0x000fe2000cf41270 */
[----:B------:R2:W-:Y:S08]  /*b2510*/  STSM.16.M88.4 [R52], R12 ;  /* 0x0000000c34007844 */ /* 0x0005f00000000200 */
[----:B------:R-:W-:Y:S01]  /*b2520*/  @P4 LOP3.LUT R43, R43, 0x10, RZ, 0xfc, !PT ;  /* 0x000000102b2b4812 */ /* 0x000fe200078efcff */
[----:B0-----:R-:W-:Y:S01]  /*b2530*/  VIADD R16, R55, 0x15 ;  /* 0x0000001537107836 */ /* 0x001fe20000000000 */
[----:B------:R-:W-:Y:S01]  /*b2540*/  ISETP.LT.AND P1, PT, R8, UR16, !P1 ;  /* 0x0000001008007c0c */ /* 0x000fe2000cf21270 */
[----:B------:R-:W-:Y:S01]  /*b2550*/  NOP ;  /* 0x0000000000007918 */ /* 0x000fe20000000000 */
[----:B------:R-:W-:Y:S01]  /*b2560*/  LOP3.LUT R43, R43, 0xfffffff7, RZ, 0xc0, !PT ;  /* 0xfffffff72b2b7812 */ /* 0x000fe200078ec0ff */
[----:B--2---:R-:W-:Y:S01]  /*b2570*/  VIADD R12, R55, 0x19 ;  /* 0x00000019370c7836 */ /* 0x004fe20000000000 */
[----:B------:R-:W0:Y:S01]  /*b2580*/  LDS.128 R28, [R52] ;  /* 0x00000000341c7984 */ /* 0x000e220000000c00 */
[----:B---3--:R-:W-:-:S02]  /*b2590*/  LOP3.LUT R17, R24, 0xffff, RZ, 0xc0, !PT ;  /* 0x0000ffff18117812 */ /* 0x008fc400078ec0ff */
[----:B----4-:R-:W-:Y:S01]  /*b25a0*/  LOP3.LUT R18, R23, 0xffff, RZ, 0xc0, !PT ;  /* 0x0000ffff17127812 */ /* 0x010fe200078ec0ff */
[----:B------:R-:W2:Y:S01]  /*b25b0*/  LDL.LU R24, [R1+0x924] ;  /* 0x0009240001187983 */ /* 0x000ea20000300800 */
[----:B------:R-:W-:Y:S01]  /*b25c0*/  VIADD R13, R55, 0x16 ;  /* 0x00000016370d7836 */ /* 0x000fe20000000000 */
[----:B------:R-:W-:Y:S01]  /*b25d0*/  LOP3.LUT R6, R6, 0x7fffffff, RZ, 0xc0, !PT ;  /* 0x7fffffff06067812 */ /* 0x000fe200078ec0ff */
[----:B------:R-:W3:Y:S01]  /*b25e0*/  LDCU UR14, c[0x0][0x39c] ;  /* 0x00007380ff0e77ac */ /* 0x000ee20008000800 */
[----:B------:R-:W4:Y:S01]  /*b25f0*/  LDL.LU R23, [R1+0x8a0] ;  /* 0x0008a00001177983 */ /* 0x000f220000300800 */
[----:B------:R-:W-:Y:S02]  /*b2600*/  @P3 LOP3.LUT R43, R43, 0x8, RZ, 0xfc, !PT ;  /* 0x000000082b2b3812 */ /* 0x000fe400078efcff */
[----:B------:R-:W-:Y:S01]  /*b2610*/  LOP3.LUT R5, R5, 0x7fffffff, RZ, 0xc0, !PT ;  /* 0x7fffffff05057812 */ /* 0x000fe200078ec0ff */
[----:B------:R-:W0:Y:S01]  /*b2620*/  LDCU UR12, c[0x0][0x39c] ;  /* 0x00007380ff0c77ac */ /* 0x000e220008000800 */
[----:B------:R-:W-:Y:S01]  /*b2630*/  LOP3.LUT R43, R43, 0xfffffffb, RZ, 0xc0, !PT ;  /* 0xfffffffb2b2b7812 */ /* 0x000fe200078ec0ff */
[----:B------:R-:W0:Y:S03]  /*b2640*/  LDCU UR16, c[0x0][0x39c] ;  /* 0x00007380ff1077ac */ /* 0x000e260008000800 */
[----:B------:R-:W-:-:S04]  /*b2650*/  @P2 LOP3.LUT R43, R43, 0x4, RZ, 0xfc, !PT ;  /* 0x000000042b2b2812 */ /* 0x000fc800078efcff */
[----:B------:R-:W-:-:S04]  /*b2660*/  LOP3.LUT R43, R43, 0xfffffffd, RZ, 0xc0, !PT ;  /* 0xfffffffd2b2b7812 */ /* 0x000fc800078ec0ff */
[----:B------:R-:W-:Y:S02]  /*b2670*/  @P1 LOP3.LUT R43, R43, 0x2, RZ, 0xfc, !PT ;  /* 0x000000022b2b1812 */ /* 0x000fe400078efcff */
[----:B------:R-:W-:-:S04]  /*b2680*/  ISETP.GE.AND P1, PT, R12, UR61, PT ;  /* 0x0000003d0c007c0c */ /* 0x000fc8000bf26270 */
[----:B------:R-:W-:Y:S02]  /*b2690*/  ISETP.LT.AND P3, PT, R10, UR6, !P1 ;  /* 0x000000060a007c0c */ /* 0x000fe4000cf61270 */
[----:B------:R-:W-:Y:S01]  /*b26a0*/  ISETP.LT.AND P2, PT, R11, UR5, !P1 ;  /* 0x000000050b007c0c */ /* 0x000fe2000cf41270 */
[----:B------:R-:W0:Y:S01]  /*b26b0*/  LDCU.64 UR4, c[0x0][0x398] ;  /* 0x00007300ff0477ac */ /* 0x000e220008000a00 */
[----:B------:R-:W-:Y:S02]  /*b26c0*/  ISETP.LT.AND P4, PT, R9, UR54, !P1 ;  /* 0x0000003609007c0c */ /* 0x000fe4000cf81270 */
[----:B------:R-:W-:Y:S01]  /*b26d0*/  ISETP.LT.AND P1, PT, R8, UR18, !P1 ;  /* 0x0000001208007c0c */ /* 0x000fe2000cf21270 */
[----:B------:R-:W-:Y:S01]  /*b26e0*/  VIADD R12, R55, 0x18 ;  /* 0x00000018370c7836 */ /* 0x000fe20000000000 */
[----:B------:R-:W-:Y:S02]  /*b26f0*/  LOP3.LUT R43, R43, 0xfffffffe, RZ, 0xc0, !PT ;  /* 0xfffffffe2b2b7812 */ /* 0x000fe400078ec0ff */
[----:B------:R-:W-:-:S02]  /*b2700*/  LOP3.LUT R19, R27, 0xffff, RZ, 0xc0, !PT ;  /* 0x0000ffff1b137812 */ /* 0x000fc400078ec0ff */
[----:B------:R-:W-:Y:S01]  /*b2710*/  LOP3.LUT R20, R22, 0xffff, RZ, 0xc0, !PT ;  /* 0x0000ffff16147812 */ /* 0x000fe200078ec0ff */
[----:B0-----:R-:W-:Y:S01]  /*b2720*/  STL.64 [R1+0x70], R28 ;  /* 0x0000701c01007387 */ /* 0x001fe20000100a00 */
[----:B------:R-:W-:Y:S01]  /*b2730*/  @P3 LOP3.LUT R44, R44, 0x80000000, RZ, 0xfc, !PT ;  /* 0x800000002c2c3812 */ /* 0x000fe200078efcff */
[----:B------:R-:W0:Y:S03]  /*b2740*/  LDCU UR18, c[0x0][0x39c] ;  /* 0x00007380ff1277ac */ /* 0x000e260008000800 */
        /* <DEDUP_REMOVED lines=9> */
[----:B------:R-:W0:Y:S01]  /*b27e0*/  LDCU.64 UR52, c[0x0][0x398] ;  /* 0x00007300ff3477ac */ /* 0x000e220008000a00 */
[----:B------:R-:W-:-:S02]  /*b27f0*/  ISETP.LT.AND P3, PT, R10, UR20, !P1 ;  /* 0x000000140a007c0c */ /* 0x000fc4000cf61270 */
[----:B------:R-:W-:Y:S01]  /*b2800*/  ISETP.LT.AND P2, PT, R11, UR9, !P1 ;  /* 0x000000090b007c0c */ /* 0x000fe2000cf41270 */
[----:B------:R-:W0:Y:S01]  /*b2810*/  LDCU.64 UR8, c[0x0][0x398] ;  /* 0x00007300ff0877ac */ /* 0x000e220008000a00 */
[----:B------:R-:W-:Y:S01]  /*b2820*/  STL.64 [R1+0x78], R30 ;  /* 0x0000781e01007387 */ /* 0x000fe20000100a00 */
[----:B------:R-:W-:-:S06]  /*b2830*/  NOP ;  /* 0x0000000000007918 */ /* 0x000fcc0000000000 */
        /* <DEDUP_REMOVED lines=32> */
[----:B------:R-:W1:Y:S01]  /*b2a40*/  LDCU.64 UR6, c[0x0][0x398] ;  /* 0x00007300ff0677ac */ /* 0x000e620008000a00 */
        /* <DEDUP_REMOVED lines=14> */
[----:B------:R-:W-:Y:S02]  /*b2b30*/  PRMT R12, R21, 0x4210, R17 ;  /* 0x00004210150c7816 */ /* 0x000fe40000000011 */
[----:B------:R-:W-:Y:S02]  /*b2b40*/  PRMT R13, R25, 0x4210, R18 ;  /* 0x00004210190d7816 */ /* 0x000fe40000000012 */
[----:B--2---:R-:W-:-:S02]  /*b2b50*/  PRMT R14, R24, 0x4210, R19 ;  /* 0x00004210180e7816 */ /* 0x004fc40000000013 */
[----:B----4-:R-:W-:Y:S01]  /*b2b60*/  PRMT R15, R23, 0x4210, R20 ;  /* 0x00004210170f7816 */ /* 0x010fe20000000014 */
[----:B------:R-:W-:Y:S01]  /*b2b70*/  VIADD R16, R55, 0x12 ;  /* 0x0000001237107836 */ /* 0x000fe20000000000 */
[----:B-1----:R-:W-:Y:S01]  /*b2b80*/  ISETP.LT.AND P4, PT, R9, UR6, !P1 ;  /* 0x0000000609007c0c */ /* 0x002fe2000cf81270 */
[----:B------:R-:W1:Y:S01]  /*b2b90*/  LDCU UR6, c[0x0][0x39c] ;  /* 0x00007380ff0677ac */ /* 0x000e620008000800 */
[----:B------:R-:W-:Y:S02]  /*b2ba0*/  ISETP.LT.AND P3, PT, R10, UR36, !P1 ;  /* 0x000000240a007c0c */ /* 0x000fe4000cf61270 */
[----:B------:R-:W-:Y:S01]  /*b2bb0*/  ISETP.LT.AND P2, PT, R11, UR34, !P1 ;  /* 0x000000220b007c0c */ /* 0x000fe2000cf41270 */
[----:B------:R2:W-:Y:S01]  /*b2bc0*/  STSM.16.M88.4 [R52], R12 ;  /* 0x0000000c34007844 */ /* 0x0005e20000000200 */
[----:B------:R-:W4:Y:S07]  /*b2bd0*/  LDCU UR5, c[0x0][0x39c] ;  /* 0x00007380ff0577ac */ /* 0x000f2e0008000800 */
[----:B------:R-:W-:Y:S01]  /*b2be0*/  @P4 LOP3.LUT R44, R44, 0x10000, RZ, 0xfc, !PT ;  /* 0x000100002c2c4812 */ /* 0x000fe200078efcff */
[----:B------:R-:W0:Y:S03]  /*b2bf0*/  LDCU UR36, c[0x0][0x398] ;  /* 0x00007300ff2477ac */ /* 0x000e260008000800 */
[----:B------:R-:W-:Y:S01]  /*b2c00*/  LOP3.LUT R44, R44, 0xffff7fff, RZ, 0xc0, !PT ;  /* 0xffff7fff2c2c7812 */ /* 0x000fe200078ec0ff */
[----:B------:R-:W0:Y:S03]  /*b2c10*/  LDCU UR34, c[0x0][0x39c] ;  /* 0x00007380ff2277ac */ /* 0x000e260008000800 */
[----:B------:R-:W-:-:S02]  /*b2c20*/  @P3 LOP3.LUT R44, R44, 0x8000, RZ, 0xfc, !PT ;  /* 0x000080002c2c3812 */ /* 0x000fc400078efcff */
[----:B------:R-:W-:Y:S01]  /*b2c30*/  ISETP.LT.AND P1, PT, R8, UR38, !P1 ;  /* 0x0000002608007c0c */ /* 0x000fe2000cf21270 */
[C---:B--2---:R-:W-:Y:S01]  /*b2c40*/  VIADD R12, R55.reuse, 0x14 ;  /* 0x00000014370c7836 */ /* 0x044fe20000000000 */
[----:B------:R-:W-:Y:S01]  /*b2c50*/  LOP3.LUT R44, R44, 0xffffbfff, RZ, 0xc0, !PT ;  /* 0xffffbfff2c2c7812 */ /* 0x000fe200078ec0ff */
[----:B------:R-:W-:Y:S01]  /*b2c60*/  VIADD R14, R55, 0x13 ;  /* 0x00000013370e7836 */ /* 0x000fe20000000000 */
[----:B------:R-:W-:Y:S01]  /*b2c70*/  PRMT R13, R7, 0x5210, R18 ;  /* 0x00005210070d7816 */ /* 0x000fe20000000012 */
[----:B------:R-:W2:Y:S01]  /*b2c80*/  LDCU UR38, c[0x0][0x398] ;  /* 0x00007300ff2677ac */ /* 0x000ea20008000800 */
        /* <DEDUP_REMOVED lines=21> */
[----:B------:R-:W2:Y:S01]  /*b2de0*/  LDL.LU R32, [R1+0x3bcc] ;  /* 0x003bcc0001207983 */ /* 0x000ea20000300800 */
[----:B------:R-:W-:Y:S01]  /*b2df0*/  ISETP.GE.AND P1, PT, R14, UR11, PT ;  /* 0x0000000b0e007c0c */ /* 0x000fe2000bf26270 */
[----:B------:R-:W0:Y:S01]  /*b2e00*/  LDCU.64 UR10, c[0x0][0x398] ;  /* 0x00007300ff0a77ac */ /* 0x000e220008000a00 */
[----:B------:R-:W-:Y:S01]  /*b2e10*/  PRMT R14, R34, 0x5210, R19 ;  /* 0x00005210220e7816 */ /* 0x000fe20000000013 */
[----:B------:R-:W2:Y:S01]  /*b2e20*/  LDL.LU R7, [R1+0x3bc8] ;  /* 0x003bc80001077983 */ /* 0x000ea20000300800 */
[----:B------:R-:W-:Y:S01]  /*b2e30*/  PRMT R15, R33, 0x5210, R20 ;  /* 0x00005210210f7816 */ /* 0x000fe20000000014 */
[----:B------:R-:W-:-:S02]  /*b2e40*/  NOP ;  /* 0x0000000000007918 */ /* 0x000fc40000000000 */
[----:B------:R-:W2:Y:S04]  /*b2e50*/  LDL.LU R34, [R1+0x3bc4] ;  /* 0x003bc40001227983 */ /* 0x000ea80000300800 */
[----:B------:R-:W2:Y:S04]  /*b2e60*/  LDL.LU R33, [R1+0x3bc0] ;  /* 0x003bc00001217983 */ /* 0x000ea80000300800 */
[----:B------:R-:W2:Y:S04]  /*b2e70*/  LDL.LU R24, [R1+0xa54] ;  /* 0x000a540001187983 */ /* 0x000ea80000300800 */
[----:B------:R-:W3:Y:S01]  /*b2e80*/  LDL.LU R23, [R1+0xa50] ;  /* 0x000a500001177983 */ /* 0x000ee20000300800 */
[----:B0-----:R-:W-:Y:S01]  /*b2e90*/  ISETP.LT.AND P4, PT, R9, UR8, !P1 ;  /* 0x0000000809007c0c */ /* 0x001fe2000cf81270 */
[----:B------:R-:W0:Y:S01]  /*b2ea0*/  LDCU UR8, c[0x0][0x39c] ;  /* 0x00007380ff0877ac */ /* 0x000e220008000800 */
[----:B------:R-:W-:-:S02]  /*b2eb0*/  ISETP.LT.AND P3, PT, R10, UR76, !P1 ;  /* 0x0000004c0a007c0c */ /* 0x000fc4000cf61270 */
        /* <DEDUP_REMOVED lines=14> */
[----:B------:R-:W0:Y:S01]  /*b2fa0*/  LDCU UR7, c[0x0][0x39c] ;  /* 0x00007380ff0777ac */ /* 0x000e220008000800 */
        /* <DEDUP_REMOVED lines=9> */
[----:B------:R-:W-:-:S02]  /*b3040*/  ISETP.LT.AND P4, PT, R9, UR10, !P1 ;  /* 0x0000000a09007c0c */ /* 0x000fc4000cf81270 */
[----:B------:R-:W-:Y:S02]  /*b3050*/  ISETP.LT.AND P3, PT, R10, UR62, !P1 ;  /* 0x0000003e0a007c0c */ /* 0x000fe4000cf61270 */
[----:B------:R-:W-:Y:S01]  /*b3060*/  ISETP.LT.AND P2, PT, R11, UR73, !P1 ;  /* 0x000000490b007c0c */ /* 0x000fe2000cf41270 */
[----:B------:R1:W-:Y:S01]  /*b3070*/  STSM.16.M88.4 [R52], R12 ;  /* 0x0000000c34007844 */ /* 0x0003e20000000200 */
[C---:B0-----:R-:W-:Y:S01]  /*b3080*/  VIADD R16, R55.reuse, 0xd ;  /* 0x0000000d37107836 */ /* 0x041fe20000000000 */
[----:B------:R-:W0:Y:S06]  /*b3090*/  LDCU UR10, c[0x0][0x39c] ;  /* 0x00007380ff0a77ac */ /* 0x000e2c0008000800 */
[----:B------:R-:W-:Y:S01]  /*b30a0*/  @P4 LOP3.LUT R44, R44, 0x10, RZ, 0xfc, !PT ;  /* 0x000000102c2c4812 */ /* 0x000fe200078efcff */
[----:B------:R-:W0:Y:S01]  /*b30b0*/  LDCU UR62, c[0x0][0x398] ;  /* 0x00007300ff3e77ac */ /* 0x000e220008000800 */
[----:B------:R-:W-:Y:S01]  /*b30c0*/  ISETP.LT.AND P1, PT, R8, UR46, !P1 ;  /* 0x0000002e08007c0c */ /* 0x000fe2000cf21270 */
[----:B------:R-:W-:Y:S01]  /*b30d0*/  NOP ;  /* 0x0000000000007918 */ /* 0x000fe20000000000 */
[----:B------:R-:W-:Y:S01]  /*b30e0*/  LOP3.LUT R44, R44, 0xfffffff7, RZ, 0xc0, !PT ;  /* 0xfffffff72c2c7812 */ /* 0x000fe200078ec0ff */
[----:B-1----:R-:W-:Y:S01]  /*b30f0*/  VIADD R12, R55, 0x11 ;  /* 0x00000011370c7836 */ /* 0x002fe20000000000 */
[----:B------:R-:W1:Y:S01]  /*b3100*/  LDS.128 R28, [R52] ;  /* 0x00000000341c7984 */ /* 0x000e620000000c00 */
[----:B--2---:R-:W-:-:S02]  /*b3110*/  LOP3.LUT R17, R24, 0xffff, RZ, 0xc0, !PT ;  /* 0x0000ffff18117812 */ /* 0x004fc400078ec0ff */
[----:B---3--:R-:W-:Y:S01]  /*b3120*/  LOP3.LUT R18, R23, 0xffff, RZ, 0xc0, !PT ;  /* 0x0000ffff17127812 */ /* 0x008fe200078ec0ff */
[----:B------:R-:W2:Y:S01]  /*b3130*/  LDL.LU R24, [R1+0x98c] ;  /* 0x00098c0001187983 */ /* 0x000ea20000300800 */
[----:B------:R-:W-:Y:S01]  /*b3140*/  VIADD R13, R55, 0xe ;  /* 0x0000000e370d7836 */ /* 0x000fe20000000000 */
[----:B------:R-:W3:Y:S02]  /*b3150*/  LDCU UR46, c[0x0][0x398] ;  /* 0x00007300ff2e77ac */ /* 0x000ee40008000800 */
[----:B------:R-:W3:Y:S01]  /*b3160*/  LDL.LU R23, [R1+0x8d8] ;  /* 0x0008d80001177983 */ /* 0x000ee20000300800 */
[----:B------:R-:W-:Y:S01]  /*b3170*/  @P3 LOP3.LUT R44, R44, 0x8, RZ, 0xfc, !PT ;  /* 0x000000082c2c3812 */ /* 0x000fe200078efcff */
[----:B------:R-:W0:Y:S03]  /*b3180*/  LDCU UR73, c[0x0][0x39c] ;  /* 0x00007380ff4977ac */ /* 0x000e260008000800 */
[----:B------:R-:W-:-:S04]  /*b3190*/  LOP3.LUT R44, R44, 0xfffffffb, RZ, 0xc0, !PT ;  /* 0xfffffffb2c2c7812 */ /* 0x000fc800078ec0ff */
[----:B------:R-:W-:-:S04]  /*b31a0*/  @P2 LOP3.LUT R44, R44, 0x4, RZ, 0xfc, !PT ;  /* 0x000000042c2c2812 */ /* 0x000fc800078efcff */
[----:B------:R-:W-:-:S04]  /*b31b0*/  LOP3.LUT R44, R44, 0xfffffffd, RZ, 0xc0, !PT ;  /* 0xfffffffd2c2c7812 */ /* 0x000fc800078ec0ff */
[----:B------:R-:W-:Y:S02]  /*b31c0*/  @P1 LOP3.LUT R44, R44, 0x2, RZ, 0xfc, !PT ;  /* 0x000000022c2c1812 */ /* 0x000fe400078efcff */
[----:B------:R-:W-:Y:S01]  /*b31d0*/  ISETP.GE.AND P1, PT, R12, UR53, PT ;  /* 0x000000350c007c0c */ /* 0x000fe2000bf26270 */
[----:B------:R-:W1:Y:S03]  /*b31e0*/  LDCU.64 UR52, c[0x0][0x398] ;  /* 0x00007300ff3477ac */ /* 0x000e660008000a00 */
[----:B------:R-:W-:Y:S01]  /*b31f0*/  ISETP.LT.AND P3, PT, R10, UR60, !P1 ;  /* 0x0000003c0a007c0c */ /* 0x000fe2000cf61270 */
[----:B------:R-:W1:Y:S01]  /*b3200*/  LDCU UR60, c[0x0][0x398] ;  /* 0x00007300ff3c77ac */ /* 0x000e620008000800 */
[----:B0-----:R-:W-:Y:S02]  /*b3210*/  ISETP.LT.AND P2, PT, R11, UR62, !P1 ;  /* 0x0000003e0b007c0c */ /* 0x001fe4000cf41270 */
[----:B------:R-:W-:Y:S01]  /*b3220*/  ISETP.LT.AND P4, PT, R9, UR54, !P1 ;  /* 0x0000003609007c0c */ /* 0x000fe2000cf81270 */
[----:B------:R-:W-:Y:S01]  /*b3230*/  VIADD R12, R55, 0x10 ;  /* 0x00000010370c7836 */ /* 0x000fe20000000000 */
[----:B------:R-:W-:Y:S01]  /*b3240*/  ISETP.LT.AND P1, PT, R8, UR48, !P1 ;  /* 0x0000003008007c0c */ /* 0x000fe2000cf21270 */
[----:B------:R-:W0:Y:S01]  /*b3250*/  LDCU UR62, c[0x0][0x398] ;  /* 0x00007300ff3e77ac */ /* 0x000e220008000800 */
[----:B------:R-:W-:-:S02]  /*b3260*/  LOP3.LUT R44, R44, 0xfffffffe, RZ, 0xc0, !PT ;  /* 0xfffffffe2c2c7812 */ /* 0x000fc400078ec0ff */
[----:B----4-:R-:W-:Y:S02]  /*b3270*/  LOP3.LUT R19, R27, 0xffff, RZ, 0xc0, !PT ;  /* 0x0000ffff1b137812 */ /* 0x010fe400078ec0ff */
[----:B------:R-:W-:Y:S01]  /*b3280*/  LOP3.LUT R20, R22, 0xffff, RZ, 0xc0, !PT ;  /* 0x0000ffff16147812 */ /* 0x000fe200078ec0ff */
[----:B-1----:R-:W-:Y:S01]  /*b3290*/  STL.64 [R1+0xe0], R28 ;  /* 0x0000e01c01007387 */ /* 0x002fe20000100a00 */
[----:B------:R-:W-:Y:S01]  /*b32a0*/  @P3 LOP3.LUT R45, R45, 0x80000000, RZ, 0xfc, !PT ;  /* 0x800000002d2d3812 */ /* 0x000fe200078efcff */
[----:B------:R-:W1:Y:S03]  /*b32b0*/  LDCU UR48, c[0x0][0x39c] ;  /* 0x00007380ff3077ac */ /* 0x000e660008000800 */
        /* <DEDUP_REMOVED lines=9> */
[----:B------:R-:W-:Y:S01]  /*b3350*/  STL.64 [R1+0xe8], R30 ;  /* 0x0000e81e01007387 */ /* 0x000fe20000100a00 */
[----:B------:R-:W-:Y:S01]  /*b3360*/  ISETP.LT.AND P3, PT, R10, UR60, !P1 ;  /* 0x0000003c0a007c0c */ /* 0x000fe2000cf61270 */
[----:B------:R-:W4:Y:S01]  /*b3370*/  LDCU.64 UR60, c[0x0][0x398] ;  /* 0x00007300ff3c77ac */ /* 0x000f220008000a00 */
[----:B0-----:R-:W-:Y:S01]  /*b3380*/  ISETP.LT.AND P2, PT, R11, UR62, !P1 ;  /* 0x0000003e0b007c0c */ /* 0x001fe2000cf41270 */
[----:B------:R-:W-:Y:S01]  /*b3390*/  NOP ;  /* 0x0000000000007918 */ /* 0x000fe20000000000 */
[----:B------:R-:W-:Y:S01]  /*b33a0*/  LOP3.LUT R7, R7, 0x7fffffff, RZ, 0xc0, !PT ;  /* 0x7fffffff07077812 */ /* 0x000fe200078ec0ff */
        /* <DEDUP_REMOVED lines=12> */
[----:B------:R-:W1:Y:S03]  /*b3470*/  LDCU UR11, c[0x0][0x39c] ;  /* 0x00007380ff0b77ac */ /* 0x000e660008000800 */
[----:B----4-:R-:W-:Y:S02]  /*b3480*/  ISETP.LT.AND P4, PT, R9, UR60, !P1 ;  /* 0x0000003c09007c0c */ /* 0x010fe4000cf81270 */
[----:B------:R-:W-:Y:S02]  /*b3490*/  ISETP.LT.AND P3, PT, R10, UR63, !P1 ;  /* 0x0000003f0a007c0c */ /* 0x000fe4000cf61270 */
[----:B------:R-:W-:-:S02]  /*b34a0*/  LOP3.LUT R45, R45, 0xfeffffff, RZ, 0xc0, !PT ;  /* 0xfeffffff2d2d7812 */ /* 0x000fc400078ec0ff */
[----:B0-----:R-:W-:Y:S01]  /*b34b0*/  ISETP.LT.AND P2, PT, R11, UR62, !P1 ;  /* 0x0000003e0b007c0c */ /* 0x001fe2000cf41270 */
[----:B------:R-:W0:Y:S06]  /*b34c0*/  LDCU.64 UR62, c[0x0][0x398] ;  /* 0x00007300ff3e77ac */ /* 0x000e2c0008000a00 */
[----:B------:R-:W-:-:S04]  /*b34d0*/  @P4 LOP3.LUT R45, R45, 0x1000000, RZ, 0xfc, !PT ;  /* 0x010000002d2d4812 */ /* 0x000fc800078efcff */
[----:B------:R-:W-:-:S04]  /*b34e0*/  LOP3.LUT R45, R45, 0xff7fffff, RZ, 0xc0, !PT ;  /* 0xff7fffff2d2d7812 */ /* 0x000fc800078ec0ff */
[----:B------:R-:W-:Y:S02]  /*b34f0*/  @P3 LOP3.LUT R45, R45, 0x800000, RZ, 0xfc, !PT ;  /* 0x008000002d2d3812 */ /* 0x000fe400078efcff */
[----:B------:R-:W-:Y:S01]  /*b3500*/  ISETP.LT.AND P1, PT, R8, UR57, !P1 ;  /* 0x0000003908007c0c */ /* 0x000fe2000cf21270 */
[----:B------:R-:W4:Y:S01]  /*b3510*/  LDCU UR57, c[0x0][0x398] ;  /* 0x00007300ff3977ac */ /* 0x000f220008000800 */
        /* <DEDUP_REMOVED lines=24> */
[----:B------:R-:W-:Y:S02]  /*b36a0*/  ISETP.LT.AND P3, PT, R10, UR32, !P1 ;  /* 0x000000200a007c0c */ /* 0x000fe4000cf61270 */
[----:B------:R-:W-:-:S02]  /*b36b0*/  LOP3.LUT R45, R45, 0xfffeffff, RZ, 0xc0, !PT ;  /* 0xfffeffff2d2d7812 */ /* 0x000fc400078ec0ff */
[----:B------:R-:W-:Y:S02]  /*b36c0*/  PRMT R12, R21, 0x4210, R17 ;  /* 0x00004210150c7816 */ /* 0x000fe40000000011 */
[----:B------:R-:W-:Y:S02]  /*b36d0*/  PRMT R13, R25, 0x4210, R18 ;  /* 0x00004210190d7816 */ /* 0x000fe40000000012 */
[----:B--2---:R-:W-:Y:S02]  /*b36e0*/  PRMT R14, R24, 0x4210, R19 ;  /* 0x00004210180e7816 */ /* 0x004fe40000000013 */
[----:B---3--:R-:W-:Y:S01]  /*b36f0*/  PRMT R15, R23, 0x4210, R20 ;  /* 0x00004210170f7816 */ /* 0x008fe20000000014 */
[----:B------:R-:W-:Y:S01]  /*b3700*/  VIADD R16, R55, 0xa ;  /* 0x0000000a37107836 */ /* 0x000fe20000000000 */
[----:B------:R-:W-:Y:S01]  /*b3710*/  @P4 LOP3.LUT R45, R45, 0x10000, RZ, 0xfc, !PT ;  /* 0x000100002d2d4812 */ /* 0x000fe200078efcff */
[----:B------:R-:W1:Y:S01]  /*b3720*/  LDCU UR32, c[0x0][0x39c] ;  /* 0x00007380ff2077ac */ /* 0x000e620008000800 */
[----:B------:R-:W-:-:S02]  /*b3730*/  ISETP.LT.AND P2, PT, R11, UR30, !P1 ;  /* 0x0000001e0b007c0c */ /* 0x000fc4000cf41270 */
[----:B------:R-:W-:Y:S01]  /*b3740*/  LOP3.LUT R45, R45, 0xffff7fff, RZ, 0xc0, !PT ;  /* 0xffff7fff2d2d7812 */ /* 0x000fe200078ec0ff */
[----:B------:R2:W-:Y:S01]  /*b3750*/  STSM.16.M88.4 [R52], R12 ;  /* 0x0000000c34007844 */ /* 0x0005e20000000200 */
[----:B------:R-:W-:Y:S01]  /*b3760*/  LOP3.LUT R4, R4, 0x7fffffff, RZ, 0xc0, !PT ;  /* 0x7fffffff04047812 */ /* 0x000fe200078ec0ff */
[----:B------:R-:W3:Y:S01]  /*b3770*/  LDCU UR30, c[0x0][0x39c] ;  /* 0x00007380ff1e77ac */ /* 0x000ee20008000800 */
        /* <DEDUP_REMOVED lines=12> */
[----:B0-----:R-:W-:Y:S02]  /*b3840*/  ISETP.LT.AND P4, PT, R9, UR52, !P1 ;  /* 0x0000003409007c0c */ /* 0x001fe4000cf81270 */
[----:B------:R-:W-:Y:S01]  /*b3850*/  ISETP.LT.AND P3, PT, R10, UR38, !P1 ;  /* 0x000000260a007c0c */ /* 0x000fe2000cf61270 */
[----:B------:R-:W0:Y:S01]  /*b3860*/  LDCU UR52, c[0x0][0x398] ;  /* 0x00007300ff3477ac */ /* 0x000e220008000800 */
[----:B------:R-:W-:-:S09]  /*b3870*/  ISETP.LT.AND P2, PT, R11, UR36, !P1 ;  /* 0x000000240b007c0c */ /* 0x000fd2000cf41270 */
        /* <DEDUP_REMOVED lines=17> */
[----:B------:R-:W0:Y:S01]  /*b3990*/  LDCU.64 UR62, c[0x0][0x398] ;  /* 0x00007300ff3e77ac */ /* 0x000e220008000a00 */
[----:B------:R-:W-:Y:S01]  /*b39a0*/  PRMT R15, R49, 0x5210, R20 ;  /* 0x00005210310f7816 */ /* 0x000fe20000000014 */
[----:B------:R-:W3:Y:S01]  /*b39b0*/  LDL.LU R47, [R1+0x3bb4] ;  /* 0x003bb400012f7983 */ /* 0x000ee20000300800 */
[----:B------:R-:W-:-:S03]  /*b39c0*/  NOP ;  /* 0x0000000000007918 */ /* 0x000fc60000000000 */
[----:B------:R-:W3:Y:S04]  /*b39d0*/  LDL.LU R49, [R1+0x3bb0] ;  /* 0x003bb00001317983 */ /* 0x000ee80000300800 */
[----:B------:R-:W3:Y:S04]  /*b39e0*/  LDL.LU R24, [R1+0xa68] ;  /* 0x000a680001187983 */ /* 0x000ee80000300800 */
[----:B------:R-:W3:Y:S01]  /*b39f0*/  LDL.LU R23, [R1+0xa64] ;  /* 0x000a640001177983 */ /* 0x000ee20000300800 */
[----:B--2---:R-:W-:Y:S02]  /*b3a00*/  ISETP.LT.AND P4, PT, R9, UR60, !P1 ;  /* 0x0000003c09007c0c */ /* 0x004fe4000cf81270 */
[----:B------:R-:W-:Y:S01]  /*b3a10*/  ISETP.LT.AND P3, PT, R10, UR46, !P1 ;  /* 0x0000002e0a007c0c */ /* 0x000fe2000cf61270 */
[----:B------:R-:W2:Y:S01]  /*b3a20*/  LDCU UR46, c[0x0][0x39c] ;  /* 0x00007380ff2e77ac */ /* 0x000ea20008000800 */
        /* <DEDUP_REMOVED lines=18> */
[----:B------:R0:W-:Y:S04]  /*b3b50*/  STL.64 [R1+0xd8], R18 ;  /* 0x0000d81201007387 */ /* 0x0001e80000100a00 */
[----:B------:R-:W2:Y:S04]  /*b3b60*/  LDL.LU R27, [R1+0x9e4] ;  /* 0x0009e400011b7983 */ /* 0x000ea80000300800 */
[----:B------:R-:W2:Y:S04]  /*b3b70*/  LDL.LU R21, [R1+0x9e0] ;  /* 0x0009e00001157983 */ /* 0x000ea80000300800 */
[----:B------:R-:W2:Y:S04]  /*b3b80*/  LDL.LU R22, [R1+0x9c8] ;  /* 0x0009c80001167983 */ /* 0x000ea80000300800 */
[----:B------:R-:W2:Y:S01]  /*b3b90*/  LDL.LU R25, [R1+0x9c4] ;  /* 0x0009c40001197983 */ /* 0x000ea20000300800 */
[----:B------:R-:W-:Y:S01]  /*b3ba0*/  ISETP.LT.AND P4, PT, R9, UR62, !P1 ;  /* 0x0000003e09007c0c */ /* 0x000fe2000cf81270 */
[----:B------:R-:W0:Y:S01]  /*b3bb0*/  LDCU UR62, c[0x0][0x398] ;  /* 0x00007300ff3e77ac */ /* 0x000e220008000800 */
[----:B----4-:R-:W-:-:S02]  /*b3bc0*/  ISETP.LT.AND P3, PT, R10, UR57, !P1 ;  /* 0x000000390a007c0c */ /* 0x010fc4000cf61270 */
[----:B------:R-:W-:Y:S01]  /*b3bd0*/  ISETP.LT.AND P2, PT, R11, UR50, !P1 ;  /* 0x000000320b007c0c */ /* 0x000fe2000cf41270 */
[----:B------:R4:W-:Y:S08]  /*b3be0*/  STSM.16.M88.4 [R52], R12 ;  /* 0x0000000c34007844 */ /* 0x0009f00000000200 */
[----:B------:R-:W-:Y:S01]  /*b3bf0*/  @P4 LOP3.LUT R45, R45, 0x10, RZ, 0xfc, !PT ;  /* 0x000000102d2d4812 */ /* 0x000fe200078efcff */
[----:B------:R-:W-:-:S03]  /*b3c00*/  NOP ;  /* 0x0000000000007918 */ /* 0x000fc60000000000 */
[----:B------:R-:W-:Y:S02]  /*b3c10*/  LOP3.LUT R45, R45, 0xfffffff7, RZ, 0xc0, !PT ;  /* 0xfffffff72d2d7812 */ /* 0x000fe400078ec0ff */
[----:B---3--:R-:W-:Y:S02]  /*b3c20*/  LOP3.LUT R20, R23, 0xffff, RZ, 0xc0, !PT ;  /* 0x0000ffff17147812 */ /* 0x008fe400078ec0ff */
[----:B------:R-:W-:Y:S01]  /*b3c30*/  LOP3.LUT R47, R47, 0x7fffffff, RZ, 0xc0, !PT ;  /* 0x7fffffff2f2f7812 */ /* 0x000fe200078ec0ff */
[C---:B0-----:R-:W-:Y:S01]  /*b3c40*/  VIADD R16, R55.reuse, 0x5 ;  /* 0x0000000537107836 */ /* 0x041fe20000000000 */
[----:B------:R-:W-:Y:S01]  /*b3c50*/  LOP3.LUT R18, R24, 0xffff, RZ, 0xc0, !PT ;  /* 0x0000ffff18127812 */ /* 0x000fe200078ec0ff */
[----:B------:R-:W-:Y:S01]  /*b3c60*/  VIADD R17, R55, 0x4 ;  /* 0x0000000437117836 */ /* 0x000fe20000000000 */
[----:B------:R-:W3:Y:S01]  /*b3c70*/  LDL.LU R24, [R1+0x9b8] ;  /* 0x0009b80001187983 */ /* 0x000ee20000300800 */
[----:B------:R-:W-:Y:S01]  /*b3c80*/  LOP3.LUT R49, R49, 0xfffffffb, RZ, 0xc0, !PT ;  /* 0xfffffffb31317812 */ /* 0x000fe200078ec0ff */
[----:B------:R-:W0:Y:S02]  /*b3c90*/  LDCU UR57, c[0x0][0x39c] ;  /* 0x00007380ff3977ac */ /* 0x000e240008000800 */
[----:B------:R-:W3:Y:S01]  /*b3ca0*/  LDL.LU R23, [R1+0x9b4] ;  /* 0x0009b40001177983 */ /* 0x000ee20000300800 */
[----:B------:R-:W-:Y:S01]  /*b3cb0*/  @P3 LOP3.LUT R45, R45, 0x8, RZ, 0xfc, !PT ;  /* 0x000000082d2d3812 */ /* 0x000fe200078efcff */
[----:B------:R-:W0:Y:S01]  /*b3cc0*/  LDCU UR50, c[0x0][0x39c] ;  /* 0x00007380ff3277ac */ /* 0x000e220008000800 */
[----:B------:R-:W-:Y:S01]  /*b3cd0*/  ISETP.LT.AND P1, PT, R8, UR65, !P1 ;  /* 0x0000004108007c0c */ /* 0x000fe2000cf21270 */
[----:B----4-:R-:W-:Y:S01]  /*b3ce0*/  VIADD R12, R55, 0x9 ;  /* 0x00000009370c7836 */ /* 0x010fe20000000000 */
[----:B------:R-:W-:Y:S01]  /*b3cf0*/  LOP3.LUT R45, R45, 0xfffffffb, RZ, 0xc0, !PT ;  /* 0xfffffffb2d2d7812 */ /* 0x000fe200078ec0ff */
[----:B------:R-:W4:Y:S01]  /*b3d00*/  LDS.128 R28, [R52] ;  /* 0x00000000341c7984 */ /* 0x000f220000000c00 */
[----:B------:R-:W-:Y:S01]  /*b3d10*/  VIADD R13, R55, 0x6 ;  /* 0x00000006370d7836 */ /* 0x000fe20000000000 */
[----:B------:R-:W-:Y:S01]  /*b3d20*/  LOP3.LUT R3, R3, 0x7fffffff, RZ, 0xc0, !PT ;  /* 0x7fffffff03037812 */ /* 0x000fe200078ec0ff */
[----:B------:R-:W0:Y:S01]  /*b3d30*/  LDCU UR65, c[0x0][0x39c] ;  /* 0x00007380ff4177ac */ /* 0x000e220008000800 */
[----:B------:R-:W-:-:S04]  /*b3d40*/  @P2 LOP3.LUT R45, R45, 0x4, RZ, 0xfc, !PT ;  /* 0x000000042d2d2812 */ /* 0x000fc800078efcff */
[----:B------:R-:W-:-:S04]  /*b3d50*/  LOP3.LUT R45, R45, 0xfffffffd, RZ, 0xc0, !PT ;  /* 0xfffffffd2d2d7812 */ /* 0x000fc800078ec0ff */
[----:B------:R-:W-:Y:S02]  /*b3d60*/  @P1 LOP3.LUT R45, R45, 0x2, RZ, 0xfc, !PT ;  /* 0x000000022d2d1812 */ /* 0x000fe400078efcff */
[----:B------:R-:W-:-:S04]  /*b3d70*/  ISETP.GE.AND P1, PT, R12, UR53, PT ;  /* 0x000000350c007c0c */ /* 0x000fc8000bf26270 */
[----:B------:R-:W-:Y:S01]  /*b3d80*/  ISETP.LT.AND P3, PT, R10, UR52, !P1 ;  /* 0x000000340a007c0c */ /* 0x000fe2000cf61270 */
[----:B------:R-:W0:Y:S01]  /*b3d90*/  LDCU.64 UR52, c[0x0][0x398] ;  /* 0x00007300ff3477ac */ /* 0x000e220008000a00 */
[----:B------:R-:W-:Y:S02]  /*b3da0*/  ISETP.LT.AND P2, PT, R11, UR69, !P1 ;  /* 0x000000450b007c0c */ /* 0x000fe4000cf41270 */
[----:B------:R-:W-:Y:S01]  /*b3db0*/  ISETP.LT.AND P4, PT, R9, UR54, !P1 ;  /* 0x0000003609007c0c */ /* 0x000fe2000cf81270 */
[----:B------:R-:W-:Y:S01]  /*b3dc0*/  VIADD R12, R55, 0x8 ;  /* 0x00000008370c7836 */ /* 0x000fe20000000000 */
[----:B------:R-:W-:Y:S01]  /*b3dd0*/  ISETP.LT.AND P1, PT, R8, UR64, !P1 ;  /* 0x0000004008007c0c */ /* 0x000fe2000cf21270 */
[----:B------:R-:W0:Y:S01]  /*b3de0*/  LDCU UR69, c[0x0][0x398] ;  /* 0x00007300ff4577ac */ /* 0x000e220008000800 */
[----:B------:R-:W-:Y:S01]  /*b3df0*/  LOP3.LUT R45, R45, 0xfffffffe, RZ, 0xc0, !PT ;  /* 0xfffffffe2d2d7812 */ /* 0x000fe200078ec0ff */
[----:B------:R-:W0:Y:S04]  /*b3e00*/  LDCU UR54, c[0x0][0x398] ;  /* 0x00007300ff3677ac */ /* 0x000e280008000800 */
[----:B------:R-:W-:Y:S01]  /*b3e10*/  @P3 LOP3.LUT R47, R47, 0x80000000, RZ, 0xfc, !PT ;  /* 0x800000002f2f3812 */ /* 0x000fe200078efcff */
[----:B------:R-:W0:Y:S03]  /*b3e20*/  LDCU UR64, c[0x0][0x39c] ;  /* 0x00007380ff4077ac */ /* 0x000e260008000800 */
        /* <DEDUP_REMOVED lines=8> */
[----:B------:R-:W-:Y:S01]  /*b3eb0*/  LOP3.LUT R47, R47, 0xefffffff, RZ, 0xc0, !PT ;  /* 0xefffffff2f2f7812 */ /* 0x000fe200078ec0ff */
[----:B------:R-:W-:Y:S01]  /*b3ec0*/  VIADD R12, R55, 0x7 ;  /* 0x00000007370c7836 */ /* 0x000fe20000000000 */
[----:B------:R-:W-:Y:S01]  /*b3ed0*/  ISETP.LT.AND P3, PT, R10, UR68, !P1 ;  /* 0x000000440a007c0c */ /* 0x000fe2000cf61270 */
[----:B----4-:R-:W-:Y:S01]  /*b3ee0*/  STL.64 [R1+0xc0], R28 ;  /* 0x0000c01c01007387 */ /* 0x010fe20000100a00 */
[----:B------:R-:W-:Y:S01]  /*b3ef0*/  ISETP.LT.AND P2, PT, R11, UR69, !P1 ;  /* 0x000000450b007c0c */ /* 0x000fe2000cf41270 */
[----:B------:R-:W0:Y:S06]  /*b3f00*/  LDCU UR52, c[0x0][0x398] ;  /* 0x00007300ff3477ac */ /* 0x000e2c0008000800 */
[----:B------:R-:W-:-:S02]  /*b3f10*/  @P4 LOP3.LUT R47, R47, 0x10000000, RZ, 0xfc, !PT ;  /* 0x100000002f2f4812 */ /* 0x000fc400078efcff */
[----:B--2---:R-:W-:Y:S02]  /*b3f20*/  LOP3.LUT R19, R27, 0xffff, RZ, 0xc0, !PT ;  /* 0x0000ffff1b137812 */ /* 0x004fe400078ec0ff */
[----:B------:R-:W-:Y:S01]  /*b3f30*/  LOP3.LUT R21, R21, 0xffff, RZ, 0xc0, !PT ;  /* 0x0000ffff15157812 */ /* 0x000fe200078ec0ff */
[----:B------:R-:W-:Y:S01]  /*b3f40*/  STL.64 [R1+0xc8], R30 ;  /* 0x0000c81e01007387 */ /* 0x000fe20000100a00 */
[----:B------:R-:W-:Y:S01]  /*b3f50*/  LOP3.LUT R47, R47, 0xf7ffffff, RZ, 0xc0, !PT ;  /* 0xf7ffffff2f2f7812 */ /* 0x000fe200078ec0ff */
[----:B------:R-:W2:Y:S03]  /*b3f60*/  LDCU UR69, c[0x0][0x39c] ;  /* 0x00007380ff4577ac */ /* 0x000ea60008000800 */
[----:B------:R-:W-:Y:S01]  /*b3f70*/  @P3 LOP3.LUT R47, R47, 0x8000000, RZ, 0xfc, !PT ;  /* 0x080000002f2f3812 */ /* 0x000fe200078efcff */
[----:B------:R-:W4:Y:S01]  /*b3f80*/  LDCU UR68, c[0x0][0x39c] ;  /* 0x00007380ff4477ac */ /* 0x000f220008000800 */
[----:B------:R-:W-:-:S02]  /*b3f90*/  ISETP.LT.AND P1, PT, R8, UR67, !P1 ;  /* 0x0000004308007c0c */ /* 0x000fc4000cf21270 */
[----:B------:R-:W-:Y:S01]  /*b3fa0*/  LOP3.LUT R47, R47, 0xfbffffff, RZ, 0xc0, !PT ;  /* 0xfbffffff2f2f7812 */ /* 0x000fe200078ec0ff */
[----:B------:R-:W0:Y:S03]  /*b3fb0*/  LDCU UR67, c[0x0][0x39c] ;  /* 0x00007380ff4377ac */ /* 0x000e260008000800 */
[----:B------:R-:W-:-:S04]  /*b3fc0*/  @P2 LOP3.LUT R47, R47, 0x4000000, RZ, 0xfc, !PT ;  /* 0x040000002f2f2812 */ /* 0x000fc800078efcff */
[----:B------:R-:W-:-:S04]  /*b3fd0*/  LOP3.LUT R47, R47, 0xfdffffff, RZ, 0xc0, !PT ;  /* 0xfdffffff2f2f7812 */ /* 0x000fc800078ec0ff */
[----:B------:R-:W-:Y:S02]  /*b3fe0*/  @P1 LOP3.LUT R47, R47, 0x2000000, RZ, 0xfc, !PT ;  /* 0x020000002f2f1812 */ /* 0x000fe400078efcff */
[----:B------:R-:W-:-:S04]  /*b3ff0*/  ISETP.GE.AND P1, PT, R12, UR63, PT ;  /* 0x0000003f0c007c0c */ /* 0x000fc8000bf26270 */
[----:B-1----:R-:W-:Y:S01]  /*b4000*/  ISETP.LT.AND P4, PT, R9, UR60, !P1 ;  /* 0x0000003c09007c0c */ /* 0x002fe2000cf81270 */
[----:B------:R-:W1:Y:S01]  /*b4010*/  LDCU UR60, c[0x0][0x39c] ;  /* 0x00007380ff3c77ac */ /* 0x000e620008000800 */
        /* <DEDUP_REMOVED lines=14> */
[----:B------:R-:W-:Y:S02]  /*b4100*/  @P1 LOP3.LUT R47, R47, 0x200000, RZ, 0xfc, !PT ;  /* 0x002000002f2f1812 */ /* 0x000fe400078efcff */
[----:B------:R-:W-:Y:S02]  /*b4110*/  ISETP.GE.AND P1, PT, R13, UR55, PT ;  /* 0x000000370d007c0c */ /* 0x000fe4000bf26270 */
[----:B------:R-:W-:Y:S02]  /*b4120*/  PRMT R13, R25, 0x4210, R20 ;  /* 0x00004210190d7816 */ /* 0x000fe40000000014 */
[----:B---3--:R-:W-:-:S02]  /*b4130*/  PRMT R14, R24, 0x4210, R19 ;  /* 0x00004210180e7816 */ /* 0x008fc40000000013 */
[----:B------:R-:W-:Y:S01]  /*b4140*/  PRMT R15, R23, 0x4210, R21 ;  /* 0x00004210170f7816 */ /* 0x000fe20000000015 */
[----:B------:R-:W-:-:S04]  /*b4150*/  NOP ;  /* 0x0000000000007918 */ /* 0x000fc80000000000 */
[----:B------:R3:W-:Y:S02]  /*b4160*/  STSM.16.M88.4 [R52], R12 ;  /* 0x0000000c34007844 */ /* 0x0007e40000000200 */
[----:B---3--:R-:W-:Y:S02]  /*b4170*/  PRMT R12, R60, 0x5210, R18 ;  /* 0x000052103c0c7816 */ /* 0x008fe40000000012 */
[----:B------:R-:W3:Y:S01]  /*b4180*/  LDL.LU R60, [R1+0x3bac] ;  /* 0x003bac00013c7983 */ /* 0x000ee20000300800 */
[----:B------:R-:W-:Y:S02]  /*b4190*/  PRMT R13, R35, 0x5210, R20 ;  /* 0x00005210230d7816 */ /* 0x000fe40000000014 */
        /* <DEDUP_REMOVED lines=24> */
[----:B------:R-:W-:Y:S01]  /*b4320*/  ISETP.LT.AND P4, PT, R9, UR24, !P1 ;  /* 0x0000001809007c0c */ /* 0x000fe2000cf81270 */
[----:B------:R-:W1:Y:S01]  /*b4330*/  LDCU.64 UR24, c[0x0][0x398] ;  /* 0x00007300ff1877ac */ /* 0x000e620008000a00 */
[----:B------:R-:W-:Y:S02]  /*b4340*/  ISETP.LT.AND P3, PT, R10, UR52, !P1 ;  /* 0x000000340a007c0c */ /* 0x000fe4000cf61270 */
[----:B------:R-:W-:Y:S01]  /*b4350*/  LOP3.LUT R47, R47, 0xfffeffff, RZ, 0xc0, !PT ;  /* 0xfffeffff2f2f7812 */ /* 0x000fe200078ec0ff */
[----:B------:R-:W1:Y:S01]  /*b4360*/  LDCU.64 UR52, c[0x0][0x398] ;  /* 0x00007300ff3477ac */ /* 0x000e620008000a00 */
[----:B0-----:R-:W-:-:S07]  /*b4370*/  ISETP.LT.AND P2, PT, R11, UR54, !P1 ;  /* 0x000000360b007c0c */ /* 0x001fce000cf41270 */
        /* <DEDUP_REMOVED lines=22> */
[----:B------:R-:W-:Y:S01]  /*b44e0*/  ISETP.LT.AND P3, PT, R10, UR54, !P1 ;  /* 0x000000360a007c0c */ /* 0x000fe2000cf61270 */
[----:B------:R-:W1:Y:S01]  /*b44f0*/  LDCU.64 UR54, c[0x0][0x398] ;  /* 0x00007300ff3677ac */ /* 0x000e620008000a00 */
[----:B------:R-:W-:Y:S02]  /*b4500*/  ISETP.LT.AND P2, PT, R11, UR77, !P1 ;  /* 0x0000004d0b007c0c */ /* 0x000fe4000cf41270 */
[----:B------:R-:W-:Y:S01]  /*b4510*/  ISETP.LT.AND P1, PT, R8, UR23, !P1 ;  /* 0x0000001708007c0c */ /* 0x000fe2000cf21270 */
[----:B------:R-:W1:Y:S01]  /*b4520*/  LDCU.64 UR22, c[0x0][0x398] ;  /* 0x00007300ff1677ac */ /* 0x000e620008000a00 */
[----:B------:R1:W-:Y:S01]  /*b4530*/  STSM.16.M88.4 [R52], R12 ;  /* 0x0000000c34007844 */ /* 0x0003e20000000200 */
[C---:B0-----:R-:W-:Y:S01]  /*b4540*/  VIADD R16, R55.reuse, 0xb2 ;  /* 0x000000b237107836 */ /* 0x041fe20000000000 */
[----:B------:R-:W-:Y:S02]  /*b4550*/  LOP3.LUT R2, R2, 0x7fffffff, RZ, 0xc0, !PT ;  /* 0x7fffffff02027812 */ /* 0x000fe400078ec0ff */
[----:B------:R-:W-:Y:S01]  /*b4560*/  LOP3.LUT R0, R0, 0x7fffffff, RZ, 0xc0, !PT ;  /* 0x7fffffff00007812 */ /* 0x000fe200078ec0ff */
[----:B------:R-:W-:Y:S01]  /*b4570*/  VIADD R21, R55, 0xe1 ;  /* 0x000000e137157836 */ /* 0x000fe20000000000 */
[----:B------:R-:W-:Y:S01]  /*b4580*/  @P4 LOP3.LUT R47, R47, 0x1000, RZ, 0xfc, !PT ;  /* 0x000010002f2f4812 */ /* 0x000fe200078efcff */
[----:B------:R-:W0:Y:S03]  /*b4590*/  LDCU UR77, c[0x0][0x39c] ;  /* 0x00007380ff4d77ac */ /* 0x000e260008000800 */
[----:B------:R-:W-:-:S04]  /*b45a0*/  LOP3.LUT R47, R47, 0xfffff7ff, RZ, 0xc0, !PT ;  /* 0xfffff7ff2f2f7812 */ /* 0x000fc800078ec0ff */
[----:B------:R-:W-:-:S04]  /*b45b0*/  @P3 LOP3.LUT R47, R47, 0x800, RZ, 0xfc, !PT ;  /* 0x000008002f2f3812 */ /* 0x000fc800078efcff */
[----:B------:R-:W-:-:S04]  /*b45c0*/  LOP3.LUT R47, R47, 0xfffffbff, RZ, 0xc0, !PT ;  /* 0xfffffbff2f2f7812 */ /* 0x000fc800078ec0ff */
[----:B------:R-:W-:-:S04]  /*b45d0*/  @P2 LOP3.LUT R47, R47, 0x400, RZ, 0xfc, !PT ;  /* 0x000004002f2f2812 */ /* 0x000fc800078efcff */
[----:B------:R-:W-:-:S04]  /*b45e0*/  LOP3.LUT R47, R47, 0xfffffdff, RZ, 0xc0, !PT ;  /* 0xfffffdff2f2f7812 */ /* 0x000fc800078ec0ff */
[----:B------:R-:W-:Y:S02]  /*b45f0*/  @P1 LOP3.LUT R47, R47, 0x200, RZ, 0xfc, !PT ;  /* 0x000002002f2f1812 */ /* 0x000fe400078efcff */
[----:B-1----:R-:W-:-:S04]  /*b4600*/  ISETP.GE.AND P1, PT, R55, UR23, PT ;  /* 0x0000001737007c0c */ /* 0x002fc8000bf26270 */
[----:B------:R-:W-:Y:S02]  /*b4610*/  ISETP.LT.AND P2, PT, R9, UR24, !P1 ;  /* 0x0000001809007c0c */ /* 0x000fe4000cf41270 */
[C---:B------:R-:W-:Y:S01]  /*b4620*/  ISETP.LT.AND P0, PT, R55.reuse, UR55, !P0 ;  /* 0x0000003737007c0c */ /* 0x040fe2000c701270 */
[----:B------:R-:W-:Y:S01]  /*b4630*/  VIADD R12, R55, 0x3 ;  /* 0x00000003370c7836 */ /* 0x000fe20000000000 */
[----:B------:R-:W-:Y:S02]  /*b4640*/  ISETP.LT.AND P1, PT, R10, UR52, !P1 ;  /* 0x000000340a007c0c */ /* 0x000fe4000cf21270 */
[----:B--2---:R-:W-:Y:S02]  /*b4650*/  LOP3.LUT R17, R24, 0xffff, RZ, 0xc0, !PT ;  /* 0x0000ffff18117812 */ /* 0x004fe400078ec0ff */
[----:B---3--:R-:W-:Y:S01]  /*b4660*/  LOP3.LUT R18, R23, 0xffff, RZ, 0xc0, !PT ;  /* 0x0000ffff17127812 */ /* 0x008fe200078ec0ff */
[----:B------:R-:W2:Y:S04]  /*b4670*/  LDL.LU R24, [R1+0x9f4] ;  /* 0x0009f40001187983 */ /* 0x000ea80000300800 */
[----:B------:R-:W-:Y:S01]  /*b4680*/  @P2 LOP3.LUT R49, R49, 0x4, RZ, 0xfc, !PT ;  /* 0x0000000431312812 */ /* 0x000fe200078efcff */
[----:B------:R-:W-:Y:S01]  /*b4690*/  VIADD R13, R55, 0xaf ;  /* 0x000000af370d7836 */ /* 0x000fe20000000000 */
[----:B------:R-:W-:Y:S01]  /*b46a0*/  LOP3.LUT R47, R47, 0xffffff7f, RZ, 0xc0, !PT ;  /* 0xffffff7f2f2f7812 */ /* 0x000fe200078ec0ff */
[----:B------:R-:W3:Y:S01]  /*b46b0*/  LDL.LU R23, [R1+0x9f0] ;  /* 0x0009f00001177983 */ /* 0x000ee20000300800 */
[----:B------:R-:W-:Y:S01]  /*b46c0*/  LOP3.LUT R49, R49, 0xfffffffd, RZ, 0xc0, !PT ;  /* 0xfffffffd31317812 */ /* 0x000fe200078ec0ff */
[----:B------:R-:W1:Y:S03]  /*b46d0*/  LDCU UR52, c[0x0][0x398] ;  /* 0x00007300ff3477ac */ /* 0x000e660008000800 */
[----:B------:R-:W-:Y:S01]  /*b46e0*/  @P1 LOP3.LUT R49, R49, 0x2, RZ, 0xfc, !PT ;  /* 0x0000000231311812 */ /* 0x000fe200078efcff */
[----:B------:R-:W0:Y:S03]  /*b46f0*/  LDCU UR24, c[0x0][0x398] ;  /* 0x00007300ff1877ac */ /* 0x000e260008000800 */
[----:B------:R-:W-:Y:S01]  /*b4700*/  LOP3.LUT R49, R49, 0xfffffffe, RZ, 0xc0, !PT ;  /* 0xfffffffe31317812 */ /* 0x000fe200078ec0ff */
[----:B------:R-:W0:Y:S03]  /*b4710*/  LDCU UR55, c[0x0][0x398] ;  /* 0x00007300ff3777ac */ /* 0x000e260008000800 */
[----:B------:R-:W-:-:S02]  /*b4720*/  @P0 LOP3.LUT R49, R49, 0x1, RZ, 0xfc, !PT ;  /* 0x0000000131310812 */ /* 0x000fc400078efcff */
[----:B------:R-:W-:Y:S01]  /*b4730*/  ISETP.GE.AND P0, PT, R12, UR63, PT ;  /* 0x0000003f0c007c0c */ /* 0x000fe2000bf06270 */
[----:B------:R-:W-:Y:S01]  /*b4740*/  VIADD R12, R55, 0xb0 ;  /* 0x000000b0370c7836 */ /* 0x000fe20000000000 */
[----:B------:R-:W0:Y:S02]  /*b4750*/  LDCU UR63, c[0x0][0x398] ;  /* 0x00007300ff3f77ac */ /* 0x000e240008000800 */
[----:B------:R-:W-:Y:S02]  /*b4760*/  ISETP.LT.AND P3, PT, R9, UR22, !P0 ;  /* 0x0000001609007c0c */ /* 0x000fe4000c761270 */
[----:B------:R-:W-:Y:S01]  /*b4770*/  ISETP.LT.AND P2, PT, R11, UR54, !P0 ;  /* 0x000000360b007c0c */ /* 0x000fe2000c741270 */
[----:B------:R-:W0:Y:S01]  /*b4780*/  LDCU.64 UR22, c[0x0][0x398] ;  /* 0x00007300ff1677ac */ /* 0x000e220008000a00 */
[----:B------:R-:W-:-:S09]  /*b4790*/  ISETP.LT.AND P1, PT, R10, UR61, !P0 ;  /* 0x0000003d0a007c0c */ /* 0x000fd2000c721270 */
[----:B------:R-:W-:Y:S01]  /*b47a0*/  @P3 LOP3.LUT R47, R47, 0x80, RZ, 0xfc, !PT ;  /* 0x000000802f2f3812 */ /* 0x000fe200078efcff */
[----:B------:R-:W0:Y:S03]  /*b47b0*/  LDCU UR54, c[0x0][0x398] ;  /* 0x00007300ff3677ac */ /* 0x000e260008000800 */
[----:B------:R-:W-:Y:S01]  /*b47c0*/  LOP3.LUT R47, R47, 0xffffffdf, RZ, 0xc0, !PT ;  /* 0xffffffdf2f2f7812 */ /* 0x000fe200078ec0ff */
[----:B------:R-:W-:Y:S01]  /*b47d0*/  VIADD R14, R55, 0xb1 ;  /* 0x000000b1370e7836 */ /* 0x000fe20000000000 */
[----:B------:R-:W0:Y:S02]  /*b47e0*/  LDCU UR61, c[0x0][0x39c] ;  /* 0x00007380ff3d77ac */ /* 0x000e240008000800 */
        /* <DEDUP_REMOVED lines=8> */
[----:B------:R-:W4:Y:S03]  /*b4870*/  LDCU UR19, c[0x0][0x398] ;  /* 0x00007300ff1377ac */ /* 0x000f260008000800 */
[----:B------:R-:W-:Y:S01]  /*b4880*/  ISETP.LT.AND P3, PT, R11, UR56, !P0 ;  /* 0x000000380b007c0c */ /* 0x000fe2000c761270 */
[----:B------:R-:W2:Y:S01]  /*b4890*/  LDCU UR56, c[0x0][0x398] ;  /* 0x00007300ff3877ac */ /* 0x000ea20008000800 */
[----:B0-----:R-:W-:Y:S02]  /*b48a0*/  ISETP.LT.AND P2, PT, R8, UR22, !P0 ;  /* 0x0000001608007c0c */ /* 0x001fe4000c741270 */
[----:B------:R-:W-:Y:S01]  /*b48b0*/  LOP3.LUT R47, R47, 0xfffffffb, RZ, 0xc0, !PT ;  /* 0xfffffffb2f2f7812 */ /* 0x000fe200078ec0ff */
[----:B------:R-:W0:Y:S01]  /*b48c0*/  LDCU UR22, c[0x0][0x398] ;  /* 0x00007300ff1677ac */ /* 0x000e220008000800 */
[----:B-1----:R-:W-:-:S07]  /*b48d0*/  ISETP.LT.AND P1, PT, R10, UR52, !P0 ;  /* 0x000000340a007c0c */ /* 0x002fce000c721270 */
        /* <DEDUP_REMOVED lines=28> */
[----:B------:R-:W2:Y:S03]  /*b4aa0*/  LDCU UR33, c[0x0][0x398] ;  /* 0x00007300ff2177ac */ /* 0x000ea60008000800 */
[----:B0-----:R-:W-:Y:S01]  /*b4ab0*/  ISETP.LT.AND P3, PT, R8, UR22, !P0 ;  /* 0x0000001608007c0c */ /* 0x001fe2000c761270 */
[----:B------:R-:W0:Y:S01]  /*b4ac0*/  LDCU UR22, c[0x0][0x398] ;  /* 0x00007300ff1677ac */ /* 0x000e220008000800 */
[----:B----4-:R-:W-:Y:S02]  /*b4ad0*/  ISETP.LT.AND P2, PT, R11, UR19, !P0 ;  /* 0x000000130b007c0c */ /* 0x010fe4000c741270 */
[----:B------:R-:W-:Y:S01]  /*b4ae0*/  LOP3.LUT R7, R7, 0xf7ffffff, RZ, 0xc0, !PT ;  /* 0xf7ffffff07077812 */ /* 0x000fe200078ec0ff */
[----:B------:R-:W4:Y:S01]  /*b4af0*/  LDCU UR19, c[0x0][0x398] ;  /* 0x00007300ff1377ac */ /* 0x000f220008000800 */
        /* <DEDUP_REMOVED lines=13> */
[----:B------:R-:W-:Y:S02]  /*b4bd0*/  ISETP.LT.AND P3, PT, R8, UR55, !P0 ;  /* 0x0000003708007c0c */ /* 0x000fe4000c761270 */
[----:B------:R-:W-:Y:S02]  /*b4be0*/  LOP3.LUT R7, R7, 0xff7fffff, RZ, 0xc0, !PT ;  /* 0xff7fffff07077812 */ /* 0x000fe400078ec0ff */
[----:B------:R-:W-:Y:S01]  /*b4bf0*/  LOP3.LUT R19, R28, 0xffff, RZ, 0xc0, !PT ;  /* 0x0000ffff1c137812 */ /* 0x000fe200078ec0ff */
[----:B------:R-:W-:Y:S01]  /*b4c00*/  NOP ;  /* 0x0000000000007918 */ /* 0x000fe20000000000 */
[----:B------:R-:W-:Y:S01]  /*b4c10*/  ISETP.LT.AND P2, PT, R11, UR54, !P0 ;  /* 0x000000360b007c0c */ /* 0x000fe2000c741270 */
[----:B------:R-:W0:Y:S06]  /*b4c20*/  LDS.128 R28, [R52] ;  /* 0x00000000341c7984 */ /* 0x000e2c0000000c00 */
[----:B------:R-:W-:-:S02]  /*b4c30*/  @P3 LOP3.LUT R7, R7, 0x800000, RZ, 0xfc, !PT ;  /* 0x0080000007073812 */ /* 0x000fc400078efcff */
[----:B------:R-:W-:Y:S02]  /*b4c40*/  LOP3.LUT R20, R27, 0xffff, RZ, 0xc0, !PT ;  /* 0x0000ffff1b147812 */ /* 0x000fe400078ec0ff */
[----:B------:R-:W-:Y:S02]  /*b4c50*/  PRMT R12, R22, 0x4210, R17 ;  /* 0x00004210160c7816 */ /* 0x000fe40000000011 */
[----:B------:R-:W-:Y:S01]  /*b4c60*/  PRMT R13, R25, 0x4210, R18 ;  /* 0x00004210190d7816 */ /* 0x000fe20000000012 */
[----:B------:R-:W-:Y:S01]  /*b4c70*/  VIADD R16, R55, 0xb5 ;  /* 0x000000b537107836 */ /* 0x000fe20000000000 */
[----:B------:R-:W-:Y:S01]  /*b4c80*/  ISETP.LT.AND P1, PT, R10, UR13, !P0 ;  /* 0x0000000d0a007c0c */ /* 0x000fe2000c721270 */
[----:B------:R-:W0:Y:S01]  /*b4c90*/  LDCU UR13, c[0x0][0x398] ;  /* 0x00007300ff0d77ac */ /* 0x000e220008000800 */
[----:B------:R-:W-:Y:S01]  /*b4ca0*/  LOP3.LUT R7, R7, 0xffbfffff, RZ, 0xc0, !PT ;  /* 0xffbfffff07077812 */ /* 0x000fe200078ec0ff */
[----:B------:R-:W0:Y:S03]  /*b4cb0*/  LDCU UR54, c[0x0][0x398] ;  /* 0x00007300ff3677ac */ /* 0x000e260008000800 */
[----:B------:R-:W-:-:S02]  /*b4cc0*/  @P2 LOP3.LUT R7, R7, 0x400000, RZ, 0xfc, !PT ;  /* 0x0040000007072812 */ /* 0x000fc400078efcff */
[----:B------:R-:W-:Y:S01]  /*b4cd0*/  ISETP.LT.AND P0, PT, R9, UR4, !P0 ;  /* 0x0000000409007c0c */ /* 0x000fe2000c701270 */
[----:B------:R-:W0:Y:S01]  /*b4ce0*/  LDCU UR4, c[0x0][0x398] ;  /* 0x00007300ff0477ac */ /* 0x000e220008000800 */
[----:B------:R-:W-:Y:S01]  /*b4cf0*/  LOP3.LUT R7, R7, 0xffdfffff, RZ, 0xc0, !PT ;  /* 0xffdfffff07077812 */ /* 0x000fe200078ec0ff */
[----:B------:R-:W1:Y:S03]  /*b4d00*/  LDCU UR55, c[0x0][0x398] ;  /* 0x00007300ff3777ac */ /* 0x000e660008000800 */
[----:B------:R-:W-:-:S04]  /*b4d10*/  @P1 LOP3.LUT R7, R7, 0x200000, RZ, 0xfc, !PT ;  /* 0x0020000007071812 */ /* 0x000fc800078efcff */
[----:B------:R-:W-:-:S04]  /*b4d20*/  LOP3.LUT R7, R7, 0xffefffff, RZ, 0xc0, !PT ;  /* 0xffefffff07077812 */ /* 0x000fc800078ec0ff */
[----:B------:R-:W-:-:S04]  /*b4d30*/  @P0 LOP3.LUT R7, R7, 0x100000, RZ, 0xfc, !PT ;  /* 0x0010000007070812 */ /* 0x000fc800078efcff */
[----:B------:R-:W-:Y:S01]  /*b4d40*/  LOP3.LUT R7, R7, 0xfff7ffff, RZ, 0xc0, !PT ;  /* 0xfff7ffff07077812 */ /* 0x000fe200078ec0ff */
[----:B0-----:R-:W-:Y:S01]  /*b4d50*/  STL.64 [R1+0x140], R28 ;  /* 0x0001401c01007387 */ /* 0x001fe20000100a00 */
[----:B--2---:R-:W-:Y:S02]  /*b4d60*/  PRMT R14, R24, 0x4210, R19 ;  /* 0x00004210180e7816 */ /* 0x004fe40000000013 */
[----:B---3--:R-:W-:Y:S01]  /*b4d70*/  PRMT R15, R23, 0x4210, R20 ;  /* 0x00004210170f7816 */ /* 0x008fe20000000014 */
[----:B------:R-:W-:-:S04]  /*b4d80*/  NOP ;  /* 0x0000000000007918 */ /* 0x000fc80000000000 */
[----:B------:R0:W-:Y:S02]  /*b4d90*/  STSM.16.M88.4 [R52], R12 ;  /* 0x0000000c34007844 */ /* 0x0001e40000000200 */
[----:B0-----:R-:W-:-:S05]  /*b4da0*/  VIADD R12, R55, 0xb3 ;  /* 0x000000b3370c7836 */ /* 0x001fca0000000000 */
[----:B------:R-:W-:Y:S01]  /*b4db0*/  ISETP.GE.AND P0, PT, R12, UR31, PT ;  /* 0x0000001f0c007c0c */ /* 0x000fe2000bf06270 */
[----:B------:R-:W-:Y:S01]  /*b4dc0*/  VIADD R14, R55, 0xb4 ;  /* 0x000000b4370e7836 */ /* 0x000fe20000000000 */
[----:B------:R-:W-:Y:S01]  /*b4dd0*/  STL.64 [R1+0x148], R30 ;  /* 0x0001481e01007387 */ /* 0x000fe20000100a00 */
[----:B------:R-:W-:Y:S01]  /*b4de0*/  PRMT R12, R58, 0x5210, R17 ;  /* 0x000052103a0c7816 */ /* 0x000fe20000000011 */
[----:B------:R-:W0:Y:S01]  /*b4df0*/  LDCU UR31, c[0x0][0x398] ;  /* 0x00007300ff1f77ac */ /* 0x000e220008000800 */
[----:B----4-:R-:W-:Y:S01]  /*b4e00*/  ISETP.LT.AND P3, PT, R8, UR19, !P0 ;  /* 0x0000001308007c0c */ /* 0x010fe2000c761270 */
[----:B------:R-:W2:Y:S01]  /*b4e10*/  LDL.LU R58, [R1+0x3b9c] ;  /* 0x003b9c00013a7983 */ /* 0x000ea20000300800 */
[----:B------:R-:W-:Y:S01]  /*b4e20*/  ISETP.LT.AND P2, PT, R11, UR22, !P0 ;  /* 0x000000160b007c0c */ /* 0x000fe2000c741270 */
[----:B------:R-:W3:Y:S01]  /*b4e30*/  LDCU UR22, c[0x0][0x398] ;  /* 0x00007300ff1677ac */ /* 0x000ee20008000800 */
[----:B------:R-:W-:Y:S02]  /*b4e40*/  ISETP.LT.AND P1, PT, R10, UR24, !P0 ;  /* 0x000000180a007c0c */ /* 0x000fe4000c721270 */
[----:B------:R-:W-:Y:S01]  /*b4e50*/  PRMT R13, R36, 0x5210, R18 ;  /* 0x00005210240d7816 */ /* 0x000fe20000000012 */
[----:B------:R-:W4:Y:S01]  /*b4e60*/  LDCU UR24, c[0x0][0x398] ;  /* 0x00007300ff1877ac */ /* 0x000f220008000800 */
[----:B------:R-:W-:Y:S01]  /*b4e70*/  PRMT R15, R50, 0x5210, R20 ;  /* 0x00005210320f7816 */ /* 0x000fe20000000014 */
[----:B------:R-:W2:Y:S01]  /*b4e80*/  LDL.LU R36, [R1+0x3b98] ;  /* 0x003b980001247983 */ /* 0x000ea20000300800 */
        /* <DEDUP_REMOVED lines=13> */
[----:B------:R-:W-:Y:S01]  /*b4f60*/  PRMT R14, R46, 0x5210, R19 ;  /* 0x000052102e0e7816 */ /* 0x000fe20000000013 */
[----:B------:R-:W-:Y:S01]  /*b4f70*/  NOP ;  /* 0x0000000000007918 */ /* 0x000fe20000000000 */
[----:B------:R-:W2:Y:S04]  /*b4f80*/  LDL.LU R46, [R1+0x3b94] ;  /* 0x003b9400012e7983 */ /* 0x000ea80000300800 */
[----:B------:R-:W2:Y:S04]  /*b4f90*/  LDL.LU R50, [R1+0x3b90] ;  /* 0x003b900001327983 */ /* 0x000ea80000300800 */
[----:B------:R-:W2:Y:S04]  /*b4fa0*/  LDL.LU R24, [R1+0xa90] ;  /* 0x000a900001187983 */ /* 0x000ea80000300800 */
[----:B------:R-:W2:Y:S01]  /*b4fb0*/  LDL.LU R23, [R1+0xa8c] ;  /* 0x000a8c0001177983 */ /* 0x000ea20000300800 */
[----:B------:R-:W-:Y:S01]  /*b4fc0*/  ISETP.LT.AND P3, PT, R8, UR13, !P0 ;  /* 0x0000000d08007c0c */ /* 0x000fe2000c761270 */
        /* <DEDUP_REMOVED lines=9> */
[----:B-1----:R-:W-:Y:S01]  /*b5060*/  ISETP.LT.AND P0, PT, R9, UR52, !P0 ;  /* 0x0000003409007c0c */ /* 0x002fe2000c701270 */
[----:B------:R-:W1:Y:S01]  /*b5070*/  LDCU UR52, c[0x0][0x398] ;  /* 0x00007300ff3477ac */ /* 0x000e620008000800 */
        /* <DEDUP_REMOVED lines=9> */
[----:B0-----:R-:W-:Y:S04]  /*b5110*/  STL.64 [R1+0x130], R16 ;  /* 0x0001301001007387 */ /* 0x001fe80000100a00 */
[----:B------:R-:W-:Y:S04]  /*b5120*/  STL.64 [R1+0x138], R18 ;  /* 0x0001381201007387 */ /* 0x000fe80000100a00 */
[----:B------:R-:W2:Y:S04]  /*b5130*/  LDL.LU R28, [R1+0xa1c] ;  /* 0x000a1c00011c7983 */ /* 0x000ea80000300800 */
[----:B------:R-:W2:Y:S04]  /*b5140*/  LDL.LU R27, [R1+0xa14] ;  /* 0x000a1400011b7983 */ /* 0x000ea80000300800 */
[----:B------:R-:W2:Y:S04]  /*b5150*/  LDL.LU R22, [R1+0xa40] ;  /* 0x000a400001167983 */ /* 0x000ea80000300800 */
[----:B------:R-:W2:Y:S01]  /*b5160*/  LDL.LU R25, [R1+0xa3c] ;  /* 0x000a3c0001197983 */ /* 0x000ea20000300800 */
[----:B------:R-:W-:Y:S01]  /*b5170*/  ISETP.LT.AND P3, PT, R8, UR54, !P0 ;  /* 0x0000003608007c0c */ /* 0x000fe2000c761270 */
[----:B------:R-:W0:Y:S01]  /*b5180*/  LDCU UR54, c[0x0][0x398] ;  /* 0x00007300ff3677ac */ /* 0x000e220008000800 */
[----:B------:R-:W-:-:S02]  /*b5190*/  ISETP.LT.AND P2, PT, R11, UR31, !P0 ;  /* 0x0000001f0b007c0c */ /* 0x000fc4000c741270 */
[----:B----4-:R-:W-:Y:S01]  /*b51a0*/  ISETP.LT.AND P1, PT, R10, UR24, !P0 ;  /* 0x000000180a007c0c */ /* 0x010fe2000c721270 */
[----:B------:R4:W-:Y:S08]  /*b51b0*/  STSM.16.M88.4 [R52], R12 ;  /* 0x0000000c34007844 */ /* 0x0009f00000000200 */
[----:B------:R-:W-:Y:S01]  /*b51c0*/  @P3 LOP3.LUT R7, R7, 0x800, RZ, 0xfc, !PT ;  /* 0x0000080007073812 */ /* 0x000fe200078efcff */
[----:B------:R-:W0:Y:S03]  /*b51d0*/  LDCU UR24, c[0x0][0x398] ;  /* 0x00007300ff1877ac */ /* 0x000e260008000800 */
[----:B------:R-:W-:Y:S01]  /*b51e0*/  LOP3.LUT R7, R7, 0xfffffbff, RZ, 0xc0, !PT ;  /* 0xfffffbff07077812 */ /* 0x000fe200078ec0ff */
[----:B------:R-:W0:Y:S03]  /*b51f0*/  LDCU UR31, c[0x0][0x398] ;  /* 0x00007300ff1f77ac */ /* 0x000e260008000800 */
[----:B------:R-:W-:-:S02]  /*b5200*/  @P2 LOP3.LUT R7, R7, 0x400, RZ, 0xfc, !PT ;  /* 0x0000040007072812 */ /* 0x000fc400078efcff */
[----:B---3--:R-:W-:Y:S01]  /*b5210*/  ISETP.LT.AND P0, PT, R9, UR22, !P0 ;  /* 0x0000001609007c0c */ /* 0x008fe2000c701270 */
[----:B----4-:R-:W-:Y:S01]  /*b5220*/  VIADD R12, R55, 0xb6 ;  /* 0x000000b6370c7836 */ /* 0x010fe20000000000 */
[----:B------:R-:W-:Y:S01]  /*b5230*/  LOP3.LUT R7, R7, 0xfffffdff, RZ, 0xc0, !PT ;  /* 0xfffffdff07077812 */ /* 0x000fe200078ec0ff */
[----:B------:R-:W3:Y:S03]  /*b5240*/  LDCU UR22, c[0x0][0x398] ;  /* 0x00007300ff1677ac */ /* 0x000ee60008000800 */
[----:B------:R-:W-:-:S04]  /*b5250*/  @P1 LOP3.LUT R7, R7, 0x200, RZ, 0xfc, !PT ;  /* 0x0000020007071812 */ /* 0x000fc800078efcff */
[----:B------:R-:W-:-:S04]  /*b5260*/  LOP3.LUT R7, R7, 0xfffffeff, RZ, 0xc0, !PT ;  /* 0xfffffeff07077812 */ /* 0x000fc800078ec0ff */
[----:B------:R-:W-:Y:S02]  /*b5270*/  @P0 LOP3.LUT R7, R7, 0x100, RZ, 0xfc, !PT ;  /* 0x0000010007070812 */ /* 0x000fe400078efcff */
[----:B------:R-:W-:Y:S02]  /*b5280*/  ISETP.GE.AND P0, PT, R12, UR25, PT ;  /* 0x000000190c007c0c */ /* 0x000fe4000bf06270 */
[----:B------:R-:W-:Y:S01]  /*b5290*/  LOP3.LUT R7, R7, 0xffffff7f, RZ, 0xc0, !PT ;  /* 0xffffff7f07077812 */ /* 0x000fe200078ec0ff */
[----:B------:R-:W-:Y:S01]  /*b52a0*/  VIADD R13, R55, 0xb7 ;  /* 0x000000b7370d7836 */ /* 0x000fe20000000000 */
[----:B------:R-:W-:Y:S02]  /*b52b0*/  ISETP.LT.AND P3, PT, R8, UR27, !P0 ;  /* 0x0000001b08007c0c */ /* 0x000fe4000c761270 */
[----:B--2---:R-:W-:Y:S02]  /*b52c0*/  LOP3.LUT R17, R24, 0xffff, RZ, 0xc0, !PT ;  /* 0x0000ffff18117812 */ /* 0x004fe400078ec0ff */
[----:B------:R-:W-:Y:S01]  /*b52d0*/  LOP3.LUT R18, R23, 0xffff, RZ, 0xc0, !PT ;  /* 0x0000ffff17127812 */ /* 0x000fe200078ec0ff */
[----:B------:R-:W2:Y:S01]  /*b52e0*/  LDL.LU R24, [R1+0xa38] ;  /* 0x000a380001187983 */ /* 0x000ea20000300800 */
[----:B------:R-:W-:Y:S01]  /*b52f0*/  ISETP.LT.AND P2, PT, R11, UR29, !P0 ;  /* 0x0000001d0b007c0c */ /* 0x000fe2000c741270 */
[----:B------:R-:W4:Y:S02]  /*b5300*/  LDCU UR29, c[0x0][0x398] ;  /* 0x00007300ff1d77ac */ /* 0x000f240008000800 */
[----:B------:R-:W2:Y:S04]  /*b5310*/  LDL.LU R23, [R1+0x920] ;  /* 0x0009200001177983 */ /* 0x000ea80000300800 */
[----:B------:R-:W-:Y:S01]  /*b5320*/  @P3 LOP3.LUT R7, R7, 0x80, RZ, 0xfc, !PT ;  /* 0x0000008007073812 */ /* 0x000fe200078efcff */
[----:B------:R-:W-:Y:S01]  /*b5330*/  VIADD R12, R55, 0xb8 ;  /* 0x000000b8370c7836 */ /* 0x000fe20000000000 */
[----:B------:R-:W-:Y:S01]  /*b5340*/  ISETP.LT.AND P1, PT, R10, UR33, !P0 ;  /* 0x000000210a007c0c */ /* 0x000fe2000c721270 */
[----:B------:R-:W0:Y:S01]  /*b5350*/  LDCU UR33, c[0x0][0x398] ;  /* 0x00007300ff2177ac */ /* 0x000e220008000800 */
[----:B------:R-:W-:-:S02]  /*b5360*/  LOP3.LUT R7, R7, 0xffffffbf, RZ, 0xc0, !PT ;  /* 0xffffffbf07077812 */ /* 0x000fc400078ec0ff */
[----:B------:R-:W-:Y:S01]  /*b5370*/  ISETP.LT.AND P0, PT, R9, UR21, !P0 ;  /* 0x0000001509007c0c */ /* 0x000fe2000c701270 */
[----:B------:R-:W0:Y:S01]  /*b5380*/  LDCU UR27, c[0x0][0x398] ;  /* 0x00007300ff1b77ac */ /* 0x000e220008000800 */
[----:B------:R-:W-:Y:S01]  /*b5390*/  @P2 LOP3.LUT R7, R7, 0x40, RZ, 0xfc, !PT ;  /* 0x0000004007072812 */ /* 0x000fe200078efcff */
[----:B------:R-:W0:Y:S03]  /*b53a0*/  LDCU UR25, c[0x0][0x398] ;  /* 0x00007300ff1977ac */ /* 0x000e260008000800 */
[----:B------:R-:W-:Y:S01]  /*b53b0*/  LOP3.LUT R7, R7, 0xffffffdf, RZ, 0xc0, !PT ;  /* 0xffffffdf07077812 */ /* 0x000fe200078ec0ff */
[----:B------:R-:W-:Y:S01]  /*b53c0*/  VIADD R14, R55, 0xb9 ;  /* 0x000000b9370e7836 */ /* 0x000fe20000000000 */
[----:B------:R-:W0:Y:S02]  /*b53d0*/  LDCU UR21, c[0x0][0x39c] ;  /* 0x00007380ff1577ac */ /* 0x000e240008000800 */
[----:B------:R-:W-:-:S04]  /*b53e0*/  @P1 LOP3.LUT R7, R7, 0x20, RZ, 0xfc, !PT ;  /* 0x0000002007071812 */ /* 0x000fc800078efcff */
[----:B------:R-:W-:-:S04]  /*b53f0*/  LOP3.LUT R7, R7, 0xffffffef, RZ, 0xc0, !PT ;  /* 0xffffffef07077812 */ /* 0x000fc800078ec0ff */
[----:B------:R-:W-:Y:S02]  /*b5400*/  @P0 LOP3.LUT R7, R7, 0x10, RZ, 0xfc, !PT ;  /* 0x0000001007070812 */ /* 0x000fe400078efcff */
[----:B------:R-:W-:Y:S01]  /*b5410*/  ISETP.GE.AND P0, PT, R13, UR53, PT ;  /* 0x000000350d007c0c */ /* 0x000fe2000bf06270 */
[----:B------:R-:W1:Y:S03]  /*b5420*/  LDCU UR53, c[0x0][0x398] ;  /* 0x00007300ff3577ac */ /* 0x000e660008000800 */
[----:B---3--:R-:W-:Y:S01]  /*b5430*/  ISETP.LT.AND P3, PT, R8, UR22, !P0 ;  /* 0x0000001608007c0c */ /* 0x008fe2000c761270 */
[----:B------:R-:W-:Y:S01]  /*b5440*/  VIADD R16, R55, 0xba ;  /* 0x000000ba37107836 */ /* 0x000fe20000000000 */
[----:B0-----:R-:W-:Y:S01]  /*b5450*/  ISETP.LT.AND P2, PT, R11, UR24, !P0 ;  /* 0x000000180b007c0c */ /* 0x001fe2000c741270 */
[----:B------:R-:W0:Y:S01]  /*b5460*/  LDCU UR22, c[0x0][0x39c] ;  /* 0x00007380ff1677ac */ /* 0x000e220008000800 */
[----:B------:R-:W-:-:S02]  /*b5470*/  LOP3.LUT R7, R7, 0xfffffff7, RZ, 0xc0, !PT ;  /* 0xfffffff707077812 */ /* 0x000fc400078ec0ff */
[----:B------:R-:W-:Y:S01]  /*b5480*/  ISETP.LT.AND P1, PT, R10, UR31, !P0 ;  /* 0x0000001f0a007c0c */ /* 0x000fe2000c721270 */
[----:B------:R-:W3:Y:S01]  /*b5490*/  LDCU UR31, c[0x0][0x398] ;  /* 0x00007300ff1f77ac */ /* 0x000ee20008000800 */
[----:B------:R-:W-:Y:S01]  /*b54a0*/  LOP3.LUT R49, R49, 0x7fffffff, RZ, 0xc0, !PT ;  /* 0x7fffffff31317812 */ /* 0x000fe200078ec0ff */
[----:B------:R-:W0:Y:S04]  /*b54b0*/  LDCU UR24, c[0x0][0x39c] ;  /* 0x00007380ff1877ac */ /* 0x000e280008000800 */
[----:B------:R-:W-:-:S04]  /*b54c0*/  @P3 LOP3.LUT R7, R7, 0x8, RZ, 0xfc, !PT ;  /* 0x0000000807073812 */ /* 0x000fc800078efcff */
        /* <DEDUP_REMOVED lines=12> */
[----:B----4-:R-:W-:Y:S02]  /*b5590*/  ISETP.LT.AND P2, PT, R11, UR29, !P0 ;  /* 0x0000001d0b007c0c */ /* 0x010fe4000c741270 */
[----:B------:R-:W-:Y:S01]  /*b55a0*/  ISETP.LT.AND P1, PT, R10, UR27, !P0 ;  /* 0x0000001b0a007c0c */ /* 0x000fe2000c721270 */
[----:B------:R-:W4:Y:S08]  /*b55b0*/  LDCU UR29, c[0x0][0x398] ;  /* 0x00007300ff1d77ac */ /* 0x000f300008000800 */
        /* <DEDUP_REMOVED lines=12> */
[----:B-1----:R-:W-:Y:S01]  /*b5680*/  ISETP.LT.AND P3, PT, R8, UR52, !P0 ;  /* 0x0000003408007c0c */ /* 0x002fe2000c761270 */
[----:B------:R-:W1:Y:S01]  /*b5690*/  LDCU UR52, c[0x0][0x398] ;  /* 0x00007300ff3477ac */ /* 0x000e620008000800 */
        /* <DEDUP_REMOVED lines=16> */
[----:B------:R-:W-:Y:S01]  /*b57a0*/  LOP3.LUT R19, R28, 0xffff, RZ, 0xc0, !PT ;  /* 0x0000ffff1c137812 */ /* 0x000fe200078ec0ff */
[----:B------:R-:W-:Y:S01]  /*b57b0*/  NOP ;  /* 0x0000000000007918 */ /* 0x000fe20000000000 */
[----:B------:R-:W-:Y:S01]  /*b57c0*/  ISETP.LT.AND P3, PT, R8, UR56, !P0 ;  /* 0x0000003808007c0c */ /* 0x000fe2000c761270 */
[----:B------:R-:W1:Y:S01]  /*b57d0*/  LDS.128 R28, [R52] ;  /* 0x00000000341c7984 */ /* 0x000e620000000c00 */
[----:B------:R-:W-:Y:S01]  /*b57e0*/  ISETP.LT.AND P2, PT, R11, UR55, !P0 ;  /* 0x000000370b007c0c */ /* 0x000fe2000c741270 */
[----:B------:R-:W1:Y:S01]  /*b57f0*/  LDCU UR56, c[0x0][0x398] ;  /* 0x00007300ff3877ac */ /* 0x000e620008000800 */
[----:B0-----:R-:W-:-:S02]  /*b5800*/  ISETP.LT.AND P1, PT, R10, UR33, !P0 ;  /* 0x000000210a007c0c */ /* 0x001fc4000c721270 */
[----:B------:R-:W-:Y:S02]  /*b5810*/  LOP3.LUT R20, R27, 0xffff, RZ, 0xc0, !PT ;  /* 0x0000ffff1b147812 */ /* 0x000fe400078ec0ff */
[----:B------:R-:W-:Y:S02]  /*b5820*/  PRMT R12, R22, 0x4210, R17 ;  /* 0x00004210160c7816 */ /* 0x000fe40000000011 */
[----:B------:R-:W-:Y:S01]  /*b5830*/  PRMT R13, R25, 0x4210, R18 ;  /* 0x00004210190d7816 */ /* 0x000fe20000000012 */
[----:B------:R-:W-:Y:S01]  /*b5840*/  VIADD R16, R55, 0xbd ;  /* 0x000000bd37107836 */ /* 0x000fe20000000000 */
[----:B------:R-:W0:Y:S01]  /*b5850*/  LDCU UR75, c[0x0][0x398] ;  /* 0x00007300ff4b77ac */ /* 0x000e220008000800 */
[----:B------:R-:W-:Y:S01]  /*b5860*/  @P3 LOP3.LUT R6, R6, 0x800000, RZ, 0xfc, !PT ;  /* 0x0080000006063812 */ /* 0x000fe200078efcff */
[----:B------:R-:W0:Y:S03]  /*b5870*/  LDCU UR33, c[0x0][0x398] ;  /* 0x00007300ff2177ac */ /* 0x000e260008000800 */
[----:B------:R-:W-:Y:S01]  /*b5880*/  LOP3.LUT R6, R6, 0xffbfffff, RZ, 0xc0, !PT ;  /* 0xffbfffff06067812 */ /* 0x000fe200078ec0ff */
[----:B------:R-:W0:Y:S03]  /*b5890*/  LDCU UR55, c[0x0][0x398] ;  /* 0x00007300ff3777ac */ /* 0x000e260008000800 */
[----:B------:R-:W-:-:S02]  /*b58a0*/  @P2 LOP3.LUT R6, R6, 0x400000, RZ, 0xfc, !PT ;  /* 0x0040000006062812 */ /* 0x000fc400078efcff */
[----:B----4-:R-:W-:Y:S01]  /*b58b0*/  ISETP.LT.AND P0, PT, R9, UR29, !P0 ;  /* 0x0000001d09007c0c */ /* 0x010fe2000c701270 */
[----:B------:R-:W4:Y:S01]  /*b58c0*/  LDCU UR29, c[0x0][0x398] ;  /* 0x00007300ff1d77ac */ /* 0x000f220008000800 */
[----:B------:R-:W-:-:S04]  /*b58d0*/  LOP3.LUT R6, R6, 0xffdfffff, RZ, 0xc0, !PT ;  /* 0xffdfffff06067812 */ /* 0x000fc800078ec0ff */
[----:B------:R-:W-:-:S04]  /*b58e0*/  @P1 LOP3.LUT R6, R6, 0x200000, RZ, 0xfc, !PT ;  /* 0x0020000006061812 */ /* 0x000fc800078efcff */
[----:B------:R-:W-:-:S04]  /*b58f0*/  LOP3.LUT R6, R6, 0xffefffff, RZ, 0xc0, !PT ;  /* 0xffefffff06067812 */ /* 0x000fc800078ec0ff */
[----:B------:R-:W-:-:S04]  /*b5900*/  @P0 LOP3.LUT R6, R6, 0x100000, RZ, 0xfc, !PT ;  /* 0x0010000006060812 */ /* 0x000fc800078efcff */
[----:B------:R-:W-:Y:S01]  /*b5910*/  LOP3.LUT R6, R6, 0xfff7ffff, RZ, 0xc0, !PT ;  /* 0xfff7ffff06067812 */ /* 0x000fe200078ec0ff */
[----:B-1----:R-:W-:Y:S04]  /*b5920*/  STL.64 [R1+0x120], R28 ;  /* 0x0001201c01007387 */ /* 0x002fe80000100a00 */
[----:B------:R-:W-:Y:S01]  /*b5930*/  STL.64 [R1+0x128], R30 ;  /* 0x0001281e01007387 */ /* 0x000fe20000100a00 */
[----:B--2---:R-:W-:Y:S02]  /*b5940*/  PRMT R14, R24, 0x4210, R19 ;  /* 0x00004210180e7816 */ /* 0x004fe40000000013 */
[----:B------:R-:W-:Y:S01]  /*b5950*/  PRMT R15, R23, 0x4210, R20 ;  /* 0x00004210170f7816 */ /* 0x000fe20000000014 */
[----:B------:R-:W-:-:S04]  /*b5960*/  NOP ;  /* 0x0000000000007918 */ /* 0x000fc80000000000 */
[----:B------:R1:W-:Y:S02]  /*b5970*/  STSM.16.M88.4 [R52], R12 ;  /* 0x0000000c34007844 */ /* 0x0003e40000000200 */
[----:B-1----:R-:W-:-:S05]  /*b5980*/  VIADD R12, R55, 0xbb ;  /* 0x000000bb370c7836 */ /* 0x002fca0000000000 */
[----:B------:R-:W-:Y:S01]  /*b5990*/  ISETP.GE.AND P0, PT, R12, UR74, PT ;  /* 0x0000004a0c007c0c */ /* 0x000fe2000bf06270 */
[----:B------:R-:W-:Y:S01]  /*b59a0*/  VIADD R14, R55, 0xbc ;  /* 0x000000bc370e7836 */ /* 0x000fe20000000000 */
[----:B------:R-:W-:Y:S01]  /*b59b0*/  PRMT R12, R53, 0x5210, R17 ;  /* 0x00005210350c7816 */ /* 0x000fe20000000011 */
[----:B------:R-:W1:Y:S01]  /*b59c0*/  LDCU UR74, c[0x0][0x398] ;  /* 0x00007300ff4a77ac */ /* 0x000e620008000800 */
[----:B---3--:R-:W-:Y:S01]  /*b59d0*/  ISETP.LT.AND P3, PT, R8, UR31, !P0 ;  /* 0x0000001f08007c0c */ /* 0x008fe2000c761270 */
[----:B------:R-:W2:Y:S01]  /*b59e0*/  LDL.LU R53, [R1+0x3b8c] ;  /* 0x003b8c0001357983 */ /* 0x000ea20000300800 */
[----:B------:R-:W-:Y:S01]  /*b59f0*/  ISETP.LT.AND P2, PT, R11, UR52, !P0 ;  /* 0x000000340b007c0c */ /* 0x000fe2000c741270 */
[----:B------:R-:W3:Y:S01]  /*b5a00*/  LDCU UR31, c[0x0][0x398] ;  /* 0x00007300ff1f77ac */ /* 0x000ee20008000800 */
[----:B------:R-:W-:-:S09]  /*b5a10*/  ISETP.LT.AND P1, PT, R10, UR53, !P0 ;  /* 0x000000350a007c0c */ /* 0x000fd2000c721270 */
[----:B------:R-:W-:Y:S01]  /*b5a20*/  @P3 LOP3.LUT R6, R6, 0x80000, RZ, 0xfc, !PT ;  /* 0x0008000006063812 */ /* 0x000fe200078efcff */
[----:B------:R-:W0:Y:S03]  /*b5a30*/  LDCU UR52, c[0x0][0x398] ;  /* 0x00007300ff3477ac */ /* 0x000e260008000800 */
[----:B------:R-:W-:Y:S01]  /*b5a40*/  LOP3.LUT R6, R6, 0xfffbffff, RZ, 0xc0, !PT ;  /* 0xfffbffff06067812 */ /* 0x000fe200078ec0ff */
[----:B------:R-:W0:Y:S03]  /*b5a50*/  LDCU UR53, c[0x0][0x398] ;  /* 0x00007300ff3577ac */ /* 0x000e260008000800 */
[----:B------:R-:W-:Y:S02]  /*b5a60*/  @P2 LOP3.LUT R6, R6, 0x40000, RZ, 0xfc, !PT ;  /* 0x0004000006062812 */ /* 0x000fe400078efcff */
[----:B----4-:R-:W-:Y:S01]  /*b5a70*/  ISETP.LT.AND P0, PT, R9, UR29, !P0 ;  /* 0x0000001d09007c0c */ /* 0x010fe2000c701270 */
[----:B------:R-:W4:Y:S01]  /*b5a80*/  LDCU UR29, c[0x0][0x39c] ;  /* 0x00007380ff1d77ac */ /* 0x000f220008000800 */
[----:B------:R-:W-:-:S04]  /*b5a90*/  LOP3.LUT R6, R6, 0xfffdffff, RZ, 0xc0, !PT ;  /* 0xfffdffff06067812 */ /* 0x000fc800078ec0ff */
[----:B------:R-:W-:-:S04]  /*b5aa0*/  @P1 LOP3.LUT R6, R6, 0x20000, RZ, 0xfc, !PT ;  /* 0x0002000006061812 */ /* 0x000fc800078efcff */
[----:B------:R-:W-:Y:S02]  /*b5ab0*/  LOP3.LUT R6, R6, 0xfffeffff, RZ, 0xc0, !PT ;  /* 0xfffeffff06067812 */ /* 0x000fe400078ec0ff */
[----:B------:R-:W-:Y:S02]  /*b5ac0*/  PRMT R13, R33, 0x5210, R18 ;  /* 0x00005210210d7816 */ /* 0x000fe40000000012 */
[----:B------:R-:W-:Y:S01]  /*b5ad0*/  @P0 LOP3.LUT R6, R6, 0x10000, RZ, 0xfc, !PT ;  /* 0x0001000006060812 */ /* 0x000fe200078efcff */
[----:B------:R-:W2:Y:S01]  /*b5ae0*/  LDL.LU R33, [R1+0x3b88] ;  /* 0x003b880001217983 */ /* 0x000ea20000300800 */
[----:B------:R-:W-:Y:S01]  /*b5af0*/  ISETP.GE.AND P0, PT, R14, UR73, PT ;  /* 0x000000490e007c0c */ /* 0x000fe2000bf06270 */
[----:B------:R-:W0:Y:S01]  /*b5b00*/  LDCU UR73, c[0x0][0x398] ;  /* 0x00007300ff4977ac */ /* 0x000e220008000800 */
[----:B------:R-:W-:Y:S02]  /*b5b10*/  PRMT R14, R32, 0x5210, R19 ;  /* 0x00005210200e7816 */ /* 0x000fe40000000013 */
[----:B------:R-:W2:Y:S01]  /*b5b20*/  LDL.LU R32, [R1+0x3b84] ;  /* 0x003b840001207983 */ /* 0x000ea20000300800 */
[----:B------:R-:W-:Y:S01]  /*b5b30*/  PRMT R15, R34, 0x5210, R20 ;  /* 0x00005210220f7816 */ /* 0x000fe20000000014 */
[----:B------:R-:W-:-:S02]  /*b5b40*/  NOP ;  /* 0x0000000000007918 */ /* 0x000fc40000000000 */
[----:B------:R-:W2:Y:S04]  /*b5b50*/  LDL.LU R34, [R1+0x3b80] ;  /* 0x003b800001227983 */ /* 0x000ea80000300800 */
[----:B------:R-:W2:Y:S04]  /*b5b60*/  LDL.LU R24, [R1+0xaa4] ;  /* 0x000aa40001187983 */ /* 0x000ea80000300800 */
[----:B------:R-:W4:Y:S01]  /*b5b70*/  LDL.LU R23, [R1+0xaa0] ;  /* 0x000aa00001177983 */ /* 0x000f220000300800 */
        /* <DEDUP_REMOVED lines=23> */
[----:B------:R-:W4:Y:S04]  /*b5cf0*/  LDL.LU R28, [R1+0xa2c] ;  /* 0x000a2c00011c7983 */ /* 0x000f280000300800 */
[----:B------:R-:W4:Y:S04]  /*b5d00*/  LDL.LU R27, [R1+0xa28] ;  /* 0x000a2800011b7983 */ /* 0x000f280000300800 */
[----:B------:R-:W4:Y:S04]  /*b5d10*/  LDL.LU R22, [R1+0xa88] ;  /* 0x000a880001167983 */ /* 0x000f280000300800 */
[----:B------:R-:W4:Y:S01]  /*b5d20*/  LDL.LU R25, [R1+0xa84] ;  /* 0x000a840001197983 */ /* 0x000f220000300800 */
[----:B---3--:R-:W-:Y:S01]  /*b5d30*/  ISETP.LT.AND P3, PT, R8, UR31, !P0 ;  /* 0x0000001f08007c0c */ /* 0x008fe2000c761270 */
[----:B------:R-:W0:Y:S01]  /*b5d40*/  LDCU UR31, c[0x0][0x398] ;  /* 0x00007300ff1f77ac */ /* 0x000e220008000800 */
[----:B------:R-:W-:-:S02]  /*b5d50*/  ISETP.LT.AND P2, PT, R11, UR33, !P0 ;  /* 0x000000210b007c0c */ /* 0x000fc4000c741270 */
[----:B------:R-:W-:Y:S01]  /*b5d60*/  ISETP.LT.AND P1, PT, R10, UR55, !P0 ;  /* 0x000000370a007c0c */ /* 0x000fe2000c721270 */
[----:B------:R3:W-:Y:S08]  /*b5d70*/  STSM.16.M88.4 [R52], R12 ;  /* 0x0000000c34007844 */ /* 0x0007f00000000200 */
[----:B------:R-:W-:Y:S01]  /*b5d80*/  @P3 LOP3.LUT R6, R6, 0x800, RZ, 0xfc, !PT ;  /* 0x0000080006063812 */ /* 0x000fe200078efcff */
[----:B------:R-:W0:Y:S03]  /*b5d90*/  LDCU UR55, c[0x0][0x398] ;  /* 0x00007300ff3777ac */ /* 0x000e260008000800 */
[----:B------:R-:W-:Y:S01]  /*b5da0*/  LOP3.LUT R6, R6, 0xfffffbff, RZ, 0xc0, !PT ;  /* 0xfffffbff06067812 */ /* 0x000fe200078ec0ff */
[----:B------:R-:W0:Y:S03]  /*b5db0*/  LDCU UR33, c[0x0][0x398] ;  /* 0x00007300ff2177ac */ /* 0x000e260008000800 */
[----:B------:R-:W-:-:S02]  /*b5dc0*/  @P2 LOP3.LUT R6, R6, 0x400, RZ, 0xfc, !PT ;  /* 0x0000040006062812 */ /* 0x000fc400078efcff */
[----:B------:R-:W-:Y:S01]  /*b5dd0*/  ISETP.LT.AND P0, PT, R9, UR58, !P0 ;  /* 0x0000003a09007c0c */ /* 0x000fe2000c701270 */
[C---:B---3--:R-:W-:Y:S01]  /*b5de0*/  VIADD R12, R55.reuse, 0xbe ;  /* 0x000000be370c7836 */ /* 0x048fe20000000000 */
[----:B------:R-:W-:Y:S01]  /*b5df0*/  LOP3.LUT R6, R6, 0xfffffdff, RZ, 0xc0, !PT ;  /* 0xfffffdff06067812 */ /* 0x000fe200078ec0ff */
[----:B------:R-:W-:Y:S01]  /*b5e00*/  VIADD R13, R55, 0xbf ;  /* 0x000000bf370d7836 */ /* 0x000fe20000000000 */
[----:B------:R-:W3:Y:S02]  /*b5e10*/  LDCU UR58, c[0x0][0x398] ;  /* 0x00007300ff3a77ac */ /* 0x000ee40008000800 */
[----:B------:R-:W-:-:S04]  /*b5e20*/  @P1 LOP3.LUT R6, R6, 0x200, RZ, 0xfc, !PT ;  /* 0x0000020006061812 */ /* 0x000fc800078efcff */
[----:B------:R-:W-:-:S04]  /*b5e30*/  LOP3.LUT R6, R6, 0xfffffeff, RZ, 0xc0, !PT ;  /* 0xfffffeff06067812 */ /* 0x000fc800078ec0ff */
[----:B------:R-:W-:Y:S02]  /*b5e40*/  @P0 LOP3.LUT R6, R6, 0x100, RZ, 0xfc, !PT ;  /* 0x0000010006060812 */ /* 0x000fe400078efcff */
[----:B------:R-:W-:Y:S02]  /*b5e50*/  ISETP.GE.AND P0, PT, R12, UR5, PT ;  /* 0x000000050c007c0c */ /* 0x000fe4000bf06270 */
[----:B------:R-:W-:Y:S02]  /*b5e60*/  LOP3.LUT R6, R6, 0xffffff7f, RZ, 0xc0, !PT ;  /* 0xffffff7f06067812 */ /* 0x000fe400078ec0ff */
[----:B--2---:R-:W-:Y:S02]  /*b5e70*/  LOP3.LUT R17, R24, 0xffff, RZ, 0xc0, !PT ;  /* 0x0000ffff18117812 */ /* 0x004fe400078ec0ff */
[----:B----4-:R-:W-:Y:S01]  /*b5e80*/  LOP3.LUT R18, R23, 0xffff, RZ, 0xc0, !PT ;  /* 0x0000ffff17127812 */ /* 0x010fe200078ec0ff */
[----:B------:R-:W2:Y:S01]  /*b5e90*/  LDL.LU R24, [R1+0xa70] ;  /* 0x000a700001187983 */ /* 0x000ea20000300800 */
[----:B------:R-:W-:Y:S01]  /*b5ea0*/  VIADD R12, R55, 0xc0 ;  /* 0x000000c0370c7836 */ /* 0x000fe20000000000 */
[----:B------:R-:W4:Y:S02]  /*b5eb0*/  LDCU UR5, c[0x0][0x398] ;  /* 0x00007300ff0577ac */ /* 0x000f240008000800 */
[----:B------:R-:W2:Y:S01]  /*b5ec0*/  LDL.LU R23, [R1+0x968] ;  /* 0x0009680001177983 */ /* 0x000ea20000300800 */
[----:B------:R-:W-:Y:S01]  /*b5ed0*/  ISETP.LT.AND P3, PT, R8, UR52, !P0 ;  /* 0x0000003408007c0c */ /* 0x000fe2000c761270 */
[----:B------:R-:W0:Y:S01]  /*b5ee0*/  LDCU UR52, c[0x0][0x398] ;  /* 0x00007300ff3477ac */ /* 0x000e220008000800 */
[----:B------:R-:W-:-:S02]  /*b5ef0*/  ISETP.LT.AND P2, PT, R11, UR53, !P0 ;  /* 0x000000350b007c0c */ /* 0x000fc4000c741270 */
[----:B------:R-:W-:Y:S01]  /*b5f00*/  ISETP.LT.AND P1, PT, R10, UR56, !P0 ;  /* 0x000000380a007c0c */ /* 0x000fe2000c721270 */
[----:B------:R-:W0:Y:S08]  /*b5f10*/  LDCU UR56, c[0x0][0x398] ;  /* 0x00007300ff3877ac */ /* 0x000e300008000800 */
[----:B------:R-:W-:Y:S01]  /*b5f20*/  @P3 LOP3.LUT R6, R6, 0x80, RZ, 0xfc, !PT ;  /* 0x0000008006063812 */ /* 0x000fe200078efcff */
[----:B------:R-:W-:Y:S01]  /*b5f30*/  VIADD R14, R55, 0xc1 ;  /* 0x000000c1370e7836 */ /* 0x000fe20000000000 */
[----:B------:R-:W0:Y:S02]  /*b5f40*/  LDCU UR53, c[0x0][0x398] ;  /* 0x00007300ff3577ac */ /* 0x000e240008000800 */
[----:B------:R-:W-:-:S04]  /*b5f50*/  LOP3.LUT R6, R6, 0xffffffbf, RZ, 0xc0, !PT ;  /* 0xffffffbf06067812 */ /* 0x000fc800078ec0ff */
[----:B------:R-:W-:Y:S02]  /*b5f60*/  @P2 LOP3.LUT R6, R6, 0x40, RZ, 0xfc, !PT ;  /* 0x0000004006062812 */ /* 0x000fe400078efcff */
[----:B------:R-:W-:Y:S01]  /*b5f70*/  ISETP.LT.AND P0, PT, R9, UR63, !P0 ;  /* 0x0000003f09007c0c */ /* 0x000fe2000c701270 */
[----:B------:R-:W-:Y:S01]  /*b5f80*/  VIADD R16, R55, 0xc2 ;  /* 0x000000c237107836 */ /* 0x000fe20000000000 */
[----:B------:R-:W-:Y:S01]  /*b5f90*/  LOP3.LUT R6, R6, 0xffffffdf, RZ, 0xc0, !PT ;  /* 0xffffffdf06067812 */ /* 0x000fe200078ec0ff */
[----:B------:R-:W0:Y:S03]  /*b5fa0*/  LDCU UR63, c[0x0][0x398] ;  /* 0x00007300ff3f77ac */ /* 0x000e260008000800 */
[----:B------:R-:W-:-:S04]  /*b5fb0*/  @P1 LOP3.LUT R6, R6, 0x20, RZ, 0xfc, !PT ;  /* 0x0000002006061812 */ /* 0x000fc800078efcff */
[----:B------:R-:W-:-:S04]  /*b5fc0*/  LOP3.LUT R6, R6, 0xffffffef, RZ, 0xc0, !PT ;  /* 0xffffffef06067812 */ /* 0x000fc800078ec0ff */
[----:B------:R-:W-:Y:S02]  /*b5fd0*/  @P0 LOP3.LUT R6, R6, 0x10, RZ, 0xfc, !PT ;  /* 0x0000001006060812 */ /* 0x000fe400078efcff */
[----:B------:R-:W-:Y:S01]  /*b5fe0*/  ISETP.GE.AND P0, PT, R13, UR8, PT ;  /* 0x000000080d007c0c */ /* 0x000fe2000bf06270 */
[----:B------:R-:W1:Y:S03]  /*b5ff0*/  LDCU UR8, c[0x0][0x398] ;  /* 0x00007300ff0877ac */ /* 0x000e660008000800 */
[----:B------:R-:W-:Y:S01]  /*b6000*/  ISETP.LT.AND P3, PT, R8, UR54, !P0 ;  /* 0x0000003608007c0c */ /* 0x000fe2000c761270 */
[----:B------:R-:W1:Y:S01]  /*b6010*/  LDCU UR54, c[0x0][0x398] ;  /* 0x00007300ff3677ac */ /* 0x000e620008000800 */
[----:B0-----:R-:W-:Y:S02]  /*b6020*/  ISETP.LT.AND P2, PT, R11, UR55, !P0 ;  /* 0x000000370b007c0c */ /* 0x001fe4000c741270 */
[----:B------:R-:W-:Y:S01]  /*b6030*/  LOP3.LUT R6, R6, 0xfffffff7, RZ, 0xc0, !PT ;  /* 0xfffffff706067812 */ /* 0x000fe200078ec0ff */
[----:B------:R-:W0:Y:S01]  /*b6040*/  LDCU UR55, c[0x0][0x398] ;  /* 0x00007300ff3777ac */ /* 0x000e220008000800 */
[----:B---3--:R-:W-:-:S07]  /*b6050*/  ISETP.LT.AND P1, PT, R10, UR58, !P0 ;  /* 0x0000003a0a007c0c */ /* 0x008fce000c721270 */
[----:B------:R-:W-:Y:S01]  /*b6060*/  @P3 LOP3.LUT R6, R6, 0x8, RZ, 0xfc, !PT ;  /* 0x0000000806063812 */ /* 0x000fe200078efcff */
[----:B------:R-:W3:Y:S03]  /*b6070*/  LDCU UR58, c[0x0][0x398] ;  /* 0x00007300ff3a77ac */ /* 0x000ee60008000800 */
        /* <DEDUP_REMOVED lines=13> */
[----:B----4-:R-:W-:Y:S01]  /*b6150*/  ISETP.LT.AND P1, PT, R10, UR5, !P0 ;  /* 0x000000050a007c0c */ /* 0x010fe2000c721270 */
        /* <DEDUP_REMOVED lines=33> */
[----:B-1----:R-:W-:Y:S01]  /*b6370*/  ISETP.LT.AND P3, PT, R8, UR8, !P0 ;  /* 0x0000000808007c0c */ /* 0x002fe2000c761270 */
[----:B------:R-:W1:Y:S01]  /*b6380*/  LDS.128 R28, [R52] ;  /* 0x00000000341c7984 */ /* 0x000e620000000c00 */
[----:B------:R-:W-:-:S02]  /*b6390*/  ISETP.LT.AND P2, PT, R11, UR54, !P0 ;  /* 0x000000360b007c0c */ /* 0x000fc4000c741270 */
[----:B------:R-:W-:Y:S02]  /*b63a0*/  LOP3.LUT R20, R27, 0xffff, RZ, 0xc0, !PT ;  /* 0x0000ffff1b147812 */ /* 0x000fe400078ec0ff */
[----:B------:R-:W-:Y:S02]  /*b63b0*/  PRMT R12, R22, 0x4210, R17 ;  /* 0x00004210160c7816 */ /* 0x000fe40000000011 */
[----:B------:R-:W-:Y:S01]  /*b63c0*/  PRMT R13, R25, 0x4210, R18 ;  /* 0x00004210190d7816 */ /* 0x000fe20000000012 */
[----:B------:R-:W-:Y:S01]  /*b63d0*/  VIADD R16, R55, 0xc5 ;  /* 0x000000c537107836 */ /* 0x000fe20000000000 */
[----:B------:R-:W-:Y:S01]  /*b63e0*/  ISETP.LT.AND P1, PT, R10, UR61, !P0 ;  /* 0x0000003d0a007c0c */ /* 0x000fe2000c721270 */
[----:B------:R-:W0:Y:S02]  /*b63f0*/  LDCU UR8, c[0x0][0x398] ;  /* 0x00007300ff0877ac */ /* 0x000e240008000800 */
[----:B------:R-:W-:Y:S01]  /*b6400*/  @P3 LOP3.LUT R5, R5, 0x800000, RZ, 0xfc, !PT ;  /* 0x0080000005053812 */ /* 0x000fe200078efcff */
[----:B------:R-:W0:Y:S03]  /*b6410*/  LDCU UR54, c[0x0][0x398] ;  /* 0x00007300ff3677ac */ /* 0x000e260008000800 */
[----:B------:R-:W-:Y:S01]  /*b6420*/  LOP3.LUT R5, R5, 0xffbfffff, RZ, 0xc0, !PT ;  /* 0xffbfffff05057812 */ /* 0x000fe200078ec0ff */
[----:B------:R-:W0:Y:S03]  /*b6430*/  LDCU UR61, c[0x0][0x398] ;  /* 0x00007300ff3d77ac */ /* 0x000e260008000800 */
[----:B------:R-:W-:-:S02]  /*b6440*/  @P2 LOP3.LUT R5, R5, 0x400000, RZ, 0xfc, !PT ;  /* 0x0040000005052812 */ /* 0x000fc400078efcff */
[----:B------:R-:W-:Y:S01]  /*b6450*/  ISETP.LT.AND P0, PT, R9, UR63, !P0 ;  /* 0x0000003f09007c0c */ /* 0x000fe2000c701270 */
[----:B------:R-:W0:Y:S01]  /*b6460*/  LDCU UR63, c[0x0][0x398] ;  /* 0x00007300ff3f77ac */ /* 0x000e220008000800 */
[----:B------:R-:W-:Y:S01]  /*b6470*/  LOP3.LUT R5, R5, 0xffdfffff, RZ, 0xc0, !PT ;  /* 0xffdfffff05057812 */ /* 0x000fe200078ec0ff */
[----:B------:R-:W0:Y:S03]  /*b6480*/  LDCU UR14, c[0x0][0x398] ;  /* 0x00007300ff0e77ac */ /* 0x000e260008000800 */
        /* <DEDUP_REMOVED lines=15> */
[----:B------:R-:W-:Y:S01]  /*b6580*/  ISETP.LT.AND P3, PT, R8, UR31, !P0 ;  /* 0x0000001f08007c0c */ /* 0x000fe2000c761270 */
[----:B------:R-:W2:Y:S01]  /*b6590*/  LDL.LU R35, [R1+0x3b7c] ;  /* 0x003b7c0001237983 */ /* 0x000ea20000300800 */
[----:B----4-:R-:W-:Y:S01]  /*b65a0*/  ISETP.LT.AND P2, PT, R11, UR33, !P0 ;  /* 0x000000210b007c0c */ /* 0x010fe2000c741270 */
[----:B------:R-:W4:Y:S01]  /*b65b0*/  LDCU UR31, c[0x0][0x398] ;  /* 0x00007300ff1f77ac */ /* 0x000f220008000800 */
[----:B------:R-:W-:-:S09]  /*b65c0*/  ISETP.LT.AND P1, PT, R10, UR56, !P0 ;  /* 0x000000380a007c0c */ /* 0x000fd2000c721270 */
[----:B------:R-:W-:Y:S01]  /*b65d0*/  @P3 LOP3.LUT R5, R5, 0x80000, RZ, 0xfc, !PT ;  /* 0x0008000005053812 */ /* 0x000fe200078efcff */
[----:B------:R-:W0:Y:S03]  /*b65e0*/  LDCU UR33, c[0x0][0x398] ;  /* 0x00007300ff2177ac */ /* 0x000e260008000800 */
[----:B------:R-:W-:Y:S01]  /*b65f0*/  LOP3.LUT R5, R5, 0xfffbffff, RZ, 0xc0, !PT ;  /* 0xfffbffff05057812 */ /* 0x000fe200078ec0ff */
[----:B------:R-:W0:Y:S03]  /*b6600*/  LDCU UR56, c[0x0][0x398] ;  /* 0x00007300ff3877ac */ /* 0x000e260008000800 */
        /* <DEDUP_REMOVED lines=17> */
[----:B------:R-:W3:Y:S01]  /*b6720*/  LDL.LU R23, [R1+0xac0] ;  /* 0x000ac00001177983 */ /* 0x000ee20000300800 */
[----:B------:R-:W-:Y:S01]  /*b6730*/  ISETP.LT.AND P3, PT, R8, UR5, !P0 ;  /* 0x0000000508007c0c */ /* 0x000fe2000c761270 */
[----:B------:R-:W0:Y:S01]  /*b6740*/  LDCU UR5, c[0x0][0x398] ;  /* 0x00007300ff0577ac */ /* 0x000e220008000800 */
[----:B------:R-:W-:-:S02]  /*b6750*/  ISETP.LT.AND P2, PT, R11, UR52, !P0 ;  /* 0x000000340b007c0c */ /* 0x000fc4000c741270 */
        /* <DEDUP_REMOVED lines=24> */
[----:B------:R-:W-:Y:S01]  /*b68e0*/  ISETP.LT.AND P3, PT, R8, UR6, !P0 ;  /* 0x0000000608007c0c */ /* 0x000fe2000c761270 */
[----:B------:R-:W0:Y:S01]  /*b68f0*/  LDCU UR6, c[0x0][0x398] ;  /* 0x00007300ff0677ac */ /* 0x000e220008000800 */
[----:B------:R-:W-:-:S02]  /*b6900*/  ISETP.LT.AND P2, PT, R11, UR7, !P0 ;  /* 0x000000070b007c0c */ /* 0x000fc4000c741270 */
[----:B------:R-:W-:Y:S01]  /*b6910*/  ISETP.LT.AND P1, PT, R10, UR8, !P0 ;  /* 0x000000080a007c0c */ /* 0x000fe2000c721270 */
[----:B------:R0:W-:Y:S08]  /*b6920*/  STSM.16.M88.4 [R52], R12 ;  /* 0x0000000c34007844 */ /* 0x0001f00000000200 */
        /* <DEDUP_REMOVED lines=8> */
[----:B------:R-:W-:Y:S01]  /*b69b0*/  VIADD R13, R55, 0xc7 ;  /* 0x000000c7370d7836 */ /* 0x000fe20000000000 */
[----:B------:R-:W0:Y:S02]  /*b69c0*/  LDCU UR54, c[0x0][0x398] ;  /* 0x00007300ff3677ac */ /* 0x000e240008000800 */
[----:B------:R-:W-:-:S04]  /*b69d0*/  @P1 LOP3.LUT R5, R5, 0x200, RZ, 0xfc, !PT ;  /* 0x0000020005051812 */ /* 0x000fc800078efcff */
[----:B------:R-:W-:-:S04]  /*b69e0*/  LOP3.LUT R5, R5, 0xfffffeff, RZ, 0xc0, !PT ;  /* 0xfffffeff05057812 */ /* 0x000fc800078ec0ff */
[----:B------:R-:W-:Y:S02]  /*b69f0*/  @P0 LOP3.LUT R5, R5, 0x100, RZ, 0xfc, !PT ;  /* 0x0000010005050812 */ /* 0x000fe400078efcff */
[----:B------:R-:W-:Y:S02]  /*b6a00*/  ISETP.GE.AND P0, PT, R12, UR16, PT ;  /* 0x000000100c007c0c */ /* 0x000fe4000bf06270 */
[----:B------:R-:W-:Y:S02]  /*b6a10*/  LOP3.LUT R5, R5, 0xffffff7f, RZ, 0xc0, !PT ;  /* 0xffffff7f05057812 */ /* 0x000fe400078ec0ff */
[----:B--2---:R-:W-:Y:S02]  /*b6a20*/  LOP3.LUT R17, R24, 0xffff, RZ, 0xc0, !PT ;  /* 0x0000ffff18117812 */ /* 0x004fe400078ec0ff */
[----:B---3--:R-:W-:Y:S01]  /*b6a30*/  LOP3.LUT R18, R23, 0xffff, RZ, 0xc0, !PT ;  /* 0x0000ffff17127812 */ /* 0x008fe200078ec0ff */
[----:B------:R-:W2:Y:S01]  /*b6a40*/  LDL.LU R24, [R1+0xac4] ;  /* 0x000ac40001187983 */ /* 0x000ea20000300800 */
[C---:B------:R-:W-:Y:S01]  /*b6a50*/  VIADD R12, R55.reuse, 0xc8 ;  /* 0x000000c8370c7836 */ /* 0x040fe20000000000 */
[----:B------:R-:W3:Y:S02]  /*b6a60*/  LDCU UR16, c[0x0][0x398] ;  /* 0x00007300ff1077ac */ /* 0x000ee40008000800 */
[----:B------:R-:W3:Y:S01]  /*b6a70*/  LDL.LU R23, [R1+0xab0] ;  /* 0x000ab00001177983 */ /* 0x000ee20000300800 */
[----:B------:R-:W-:Y:S01]  /*b6a80*/  ISETP.LT.AND P3, PT, R8, UR10, !P0 ;  /* 0x0000000a08007c0c */ /* 0x000fe2000c761270 */
[----:B------:R-:W-:Y:S01]  /*b6a90*/  VIADD R14, R55, 0xc9 ;  /* 0x000000c9370e7836 */ /* 0x000fe20000000000 */
[----:B------:R-:W-:Y:S01]  /*b6aa0*/  ISETP.LT.AND P2, PT, R11, UR63, !P0 ;  /* 0x0000003f0b007c0c */ /* 0x000fe2000c741270 */
[----:B------:R-:W-:Y:S01]  /*b6ab0*/  VIADD R16, R55, 0xca ;  /* 0x000000ca37107836 */ /* 0x000fe20000000000 */
        /* <DEDUP_REMOVED lines=15> */
[----:B----4-:R-:W-:Y:S01]  /*b6bb0*/  ISETP.LT.AND P3, PT, R8, UR31, !P0 ;  /* 0x0000001f08007c0c */ /* 0x010fe2000c761270 */
[----:B------:R-:W4:Y:S01]  /*b6bc0*/  LDCU UR31, c[0x0][0x398] ;  /* 0x00007300ff1f77ac */ /* 0x000f220008000800 */
        /* <DEDUP_REMOVED lines=33> */
[----:B------:R-:W-:Y:S01]  /*b6de0*/  ISETP.LT.AND P3, PT, R8, UR5, !P0 ;  /* 0x0000000508007c0c */ /* 0x000fe2000c761270 */
[----:B------:R-:W1:Y:S01]  /*b6df0*/  LDCU UR5, c[0x0][0x398] ;  /* 0x00007300ff0577ac */ /* 0x000e620008000800 */
[----:B------:R-:W-:Y:S02]  /*b6e00*/  ISETP.LT.AND P2, PT, R11, UR6, !P0 ;  /* 0x000000060b007c0c */ /* 0x000fe4000c741270 */
[----:B------:R-:W-:Y:S01]  /*b6e10*/  LOP3.LUT R4, R4, 0xf7ffffff, RZ, 0xc0, !PT ;  /* 0xf7ffffff04047812 */ /* 0x000fe200078ec0ff */
[----:B------:R-:W1:Y:S01]  /*b6e20*/  LDCU UR6, c[0x0][0x398] ;  /* 0x00007300ff0677ac */ /* 0x000e620008000800 */
        /* <DEDUP_REMOVED lines=16> */
[----:B------:R-:W0:Y:S01]  /*b6f30*/  LDS.128 R28, [R52] ;  /* 0x00000000341c7984 */ /* 0x000e220000000c00 */
        /* <DEDUP_REMOVED lines=20> */
[----:B0-----:R-:W-:Y:S04]  /*b7080*/  STL.64 [R1+0x170], R28 ;  /* 0x0001701c01007387 */ /* 0x001fe80000100a00 */
[----:B------:R-:W-:Y:S01]  /*b7090*/  STL.64 [R1+0x178], R30 ;  /* 0x0001781e01007387 */ /* 0x000fe20000100a00 */
[----:B------:R-:W-:Y:S01]  /*b70a0*/  NOP ;  /* 0x0000000000007918 */ /* 0x000fe20000000000 */
[----:B--2---:R-:W-:Y:S02]  /*b70b0*/  PRMT R14, R24, 0x4210, R19 ;  /* 0x00004210180e7816 */ /* 0x004fe40000000013 */
[----:B---3--:R-:W-:-:S05]  /*b70c0*/  PRMT R15, R23, 0x4210, R20 ;  /* 0x00004210170f7816 */ /* 0x008fca0000000014 */
[----:B------:R0:W-:Y:S02]  /*b70d0*/  STSM.16.M88.4 [R52], R12 ;  /* 0x0000000c34007844 */ /* 0x0001e40000000200 */
[----:B0-----:R-:W-:-:S05]  /*b70e0*/  VIADD R12, R55, 0xcb ;  /* 0x000000cb370c7836 */ /* 0x001fca0000000000 */
[----:B------:R-:W-:Y:S01]  /*b70f0*/  ISETP.GE.AND P0, PT, R12, UR30, PT ;  /* 0x0000001e0c007c0c */ /* 0x000fe2000bf06270 */
[----:B------:R-:W-:Y:S01]  /*b7100*/  VIADD R14, R55, 0xcc ;  /* 0x000000cc370e7836 */ /* 0x000fe20000000000 */
[----:B------:R-:W-:Y:S01]  /*b7110*/  PRMT R12, R58, 0x5210, R17 ;  /* 0x000052103a0c7816 */ /* 0x000fe20000000011 */
[----:B------:R-:W0:Y:S01]  /*b7120*/  LDCU UR30, c[0x0][0x398] ;  /* 0x00007300ff1e77ac */ /* 0x000e220008000800 */
[----:B-1----:R-:W-:Y:S01]  /*b7130*/  ISETP.LT.AND P3, PT, R8, UR12, !P0 ;  /* 0x0000000c08007c0c */ /* 0x002fe2000c761270 */
[----:B------:R-:W2:Y:S01]  /*b7140*/  LDL.LU R58, [R1+0x3b6c] ;  /* 0x003b6c00013a7983 */ /* 0x000ea20000300800 */
[----:B------:R-:W-:Y:S01]  /*b7150*/  ISETP.LT.AND P2, PT, R11, UR16, !P0 ;  /* 0x000000100b007c0c */ /* 0x000fe2000c741270 */
[----:B------:R-:W1:Y:S01]  /*b7160*/  LDCU UR12, c[0x0][0x398] ;  /* 0x00007300ff0c77ac */ /* 0x000e620008000800 */
[----:B------:R-:W-:-:S09]  /*b7170*/  ISETP.LT.AND P1, PT, R10, UR18, !P0 ;  /* 0x000000120a007c0c */ /* 0x000fd2000c721270 */
[----:B------:R-:W-:Y:S01]  /*b7180*/  @P3 LOP3.LUT R4, R4, 0x80000, RZ, 0xfc, !PT ;  /* 0x0008000004043812 */ /* 0x000fe200078efcff */
[----:B------:R-:W3:Y:S03]  /*b7190*/  LDCU UR16, c[0x0][0x398] ;  /* 0x00007300ff1077ac */ /* 0x000ee60008000800 */
        /* <DEDUP_REMOVED lines=14> */
[----:B------:R-:W-:Y:S01]  /*b7280*/  PRMT R14, R56, 0x5210, R19 ;  /* 0x00005210380e7816 */ /* 0x000fe20000000013 */
[----:B------:R-:W2:Y:S01]  /*b7290*/  LDL.LU R54, [R1+0xae0] ;  /* 0x000ae00001367983 */ /* 0x000ea20000300800 */
[----:B------:R-:W-:-:S03]  /*b72a0*/  NOP ;  /* 0x0000000000007918 */ /* 0x000fc60000000000 */
[----:B------:R-:W3:Y:S01]  /*b72b0*/  LDL.LU R56, [R1+0xadc] ;  /* 0x000adc0001387983 */ /* 0x000ee20000300800 */
        /* <DEDUP_REMOVED lines=31> */
[----:B0-----:R-:W-:Y:S01]  /*b74b0*/  VIADD R16, R55, 0xd2 ;  /* 0x000000d237107836 */ /* 0x001fe20000000000 */
[----:B------:R-:W0:Y:S06]  /*b74c0*/  LDCU UR52, c[0x0][0x398] ;  /* 0x00007300ff3477ac */ /* 0x000e2c0008000800 */
[----:B------:R-:W-:Y:S01]  /*b74d0*/  @P3 LOP3.LUT R4, R4, 0x800, RZ, 0xfc, !PT ;  /* 0x0000080004043812 */ /* 0x000fe200078efcff */
[----:B------:R-:W-:-:S03]  /*b74e0*/  NOP ;  /* 0x0000000000007918 */ /* 0x000fc60000000000 */
[----:B------:R-:W-:Y:S01]  /*b74f0*/  LOP3.LUT R4, R4, 0xfffffbff, RZ, 0xc0, !PT ;  /* 0xfffffbff04047812 */ /* 0x000fe200078ec0ff */
[----:B------:R-:W0:Y:S01]  /*b7500*/  LDCU UR53, c[0x0][0x398] ;  /* 0x00007300ff3577ac */ /* 0x000e220008000800 */
[----:B------:R-:W-:Y:S02]  /*b7510*/  ISETP.LT.AND P0, PT, R9, UR58, !P0 ;  /* 0x0000003a09007c0c */ /* 0x000fe4000c701270 */
[----:B--2---:R-:W-:Y:S02]  /*b7520*/  LOP3.LUT R17, R54, 0xffff, RZ, 0xc0, !PT ;  /* 0x0000ffff36117812 */ /* 0x004fe400078ec0ff */
[----:B---3--:R-:W-:Y:S01]  /*b7530*/  LOP3.LUT R18, R56, 0xffff, RZ, 0xc0, !PT ;  /* 0x0000ffff38127812 */ /* 0x008fe200078ec0ff */
[----:B------:R-:W2:Y:S01]  /*b7540*/  LDL.LU R54, [R1+0xb0c] ;  /* 0x000b0c0001367983 */ /* 0x000ea20000300800 */
[----:B------:R-:W-:Y:S01]  /*b7550*/  @P2 LOP3.LUT R4, R4, 0x400, RZ, 0xfc, !PT ;  /* 0x0000040004042812 */ /* 0x000fe200078efcff */
[C---:B-1----:R-:W-:Y:S01]  /*b7560*/  VIADD R12, R55.reuse, 0xce ;  /* 0x000000ce370c7836 */ /* 0x042fe20000000000 */
[----:B------:R-:W1:Y:S01]  /*b7570*/  LDCU UR56, c[0x0][0x398] ;  /* 0x00007300ff3877ac */ /* 0x000e620008000800 */
[----:B------:R-:W3:Y:S01]  /*b7580*/  LDL.LU R56, [R1+0xb08] ;  /* 0x000b080001387983 */ /* 0x000ee20000300800 */
[----:B------:R-:W-:Y:S01]  /*b7590*/  LOP3.LUT R4, R4, 0xfffffdff, RZ, 0xc0, !PT ;  /* 0xfffffdff04047812 */ /* 0x000fe200078ec0ff */
[----:B------:R-:W-:Y:S01]  /*b75a0*/  VIADD R13, R55, 0xcf ;  /* 0x000000cf370d7836 */ /* 0x000fe20000000000 */
[----:B------:R-:W0:Y:S01]  /*b75b0*/  LDCU UR58, c[0x0][0x398] ;  /* 0x00007300ff3a77ac */ /* 0x000e220008000800 */
[----:B------:R-:W0:Y:S01]  /*b75c0*/  LDS.128 R28, [R52] ;  /* 0x00000000341c7984 */ /* 0x000e220000000c00 */
[----:B------:R-:W-:-:S04]  /*b75d0*/  @P1 LOP3.LUT R4, R4, 0x200, RZ, 0xfc, !PT ;  /* 0x0000020004041812 */ /* 0x000fc800078efcff */
[----:B------:R-:W-:-:S04]  /*b75e0*/  LOP3.LUT R4, R4, 0xfffffeff, RZ, 0xc0, !PT ;  /* 0xfffffeff04047812 */ /* 0x000fc800078ec0ff */
[----:B------:R-:W-:Y:S02]  /*b75f0*/  @P0 LOP3.LUT R4, R4, 0x100, RZ, 0xfc, !PT ;  /* 0x0000010004040812 */ /* 0x000fe400078efcff */
[----:B------:R-:W-:Y:S02]  /*b7600*/  ISETP.GE.AND P0, PT, R12, UR42, PT ;  /* 0x0000002a0c007c0c */ /* 0x000fe4000bf06270 */
[----:B------:R-:W-:Y:S01]  /*b7610*/  LOP3.LUT R4, R4, 0xffffff7f, RZ, 0xc0, !PT ;  /* 0xffffff7f04047812 */ /* 0x000fe200078ec0ff */
[C---:B------:R-:W-:Y:S01]  /*b7620*/  VIADD R12, R55.reuse, 0xd0 ;  /* 0x000000d0370c7836 */ /* 0x040fe20000000000 */
[----:B------:R-:W-:Y:S01]  /*b7630*/  ISETP.LT.AND P3, PT, R8, UR14, !P0 ;  /* 0x0000000e08007c0c */ /* 0x000fe2000c761270 */
[----:B------:R-:W-:Y:S01]  /*b7640*/  VIADD R14, R55, 0xd1 ;  /* 0x000000d1370e7836 */ /* 0x000fe20000000000 */
[----:B------:R-:W-:Y:S01]  /*b7650*/  ISETP.LT.AND P2, PT, R11, UR28, !P0 ;  /* 0x0000001c0b007c0c */ /* 0x000fe2000c741270 */
[----:B------:R-:W0:Y:S01]  /*b7660*/  LDCU UR14, c[0x0][0x398] ;  /* 0x00007300ff0e77ac */ /* 0x000e220008000800 */
        /* <DEDUP_REMOVED lines=8> */
[----:B------:R-:W1:Y:S01]  /*b76f0*/  LDCU UR55, c[0x0][0x398] ;  /* 0x00007300ff3777ac */ /* 0x000e620008000800 */
[----:B------:R-:W-:-:S04]  /*b7700*/  LOP3.LUT R4, R4, 0xffffffdf, RZ, 0xc0, !PT ;  /* 0xffffffdf04047812 */ /* 0x000fc800078ec0ff */
[----:B------:R-:W-:-:S04]  /*b7710*/  @P1 LOP3.LUT R4, R4, 0x20, RZ, 0xfc, !PT ;  /* 0x0000002004041812 */ /* 0x000fc800078efcff */
[----:B------:R-:W-:-:S04]  /*b7720*/  LOP3.LUT R4, R4, 0xffffffef, RZ, 0xc0, !PT ;  /* 0xffffffef04047812 */ /* 0x000fc800078ec0ff */
[----:B------:R-:W-:Y:S02]  /*b7730*/  @P0 LOP3.LUT R4, R4, 0x10, RZ, 0xfc, !PT ;  /* 0x0000001004040812 */ /* 0x000fe400078efcff */
[----:B------:R-:W-:Y:S01]  /*b7740*/  ISETP.GE.AND P0, PT, R13, UR38, PT ;  /* 0x000000260d007c0c */ /* 0x000fe2000bf06270 */
[----:B0-----:R-:W-:Y:S01]  /*b7750*/  STL.64 [R1+0x150], R28 ;  /* 0x0001501c01007387 */ /* 0x001fe20000100a00 */
[----:B------:R-:W-:Y:S01]  /*b7760*/  LOP3.LUT R4, R4, 0xfffffff7, RZ, 0xc0, !PT ;  /* 0xfffffff704047812 */ /* 0x000fe200078ec0ff */
[----:B------:R-:W0:Y:S01]  /*b7770*/  LDCU UR38, c[0x0][0x398] ;  /* 0x00007300ff2677ac */ /* 0x000e220008000800 */
[----:B------:R-:W-:Y:S02]  /*b7780*/  ISETP.LT.AND P3, PT, R8, UR5, !P0 ;  /* 0x0000000508007c0c */ /* 0x000fe4000c761270 */
[----:B------:R-:W-:Y:S02]  /*b7790*/  ISETP.LT.AND P2, PT, R11, UR6, !P0 ;  /* 0x000000060b007c0c */ /* 0x000fe4000c741270 */
[----:B------:R-:W-:Y:S01]  /*b77a0*/  ISETP.LT.AND P1, PT, R10, UR7, !P0 ;  /* 0x000000070a007c0c */ /* 0x000fe2000c721270 */
[----:B------:R-:W-:Y:S01]  /*b77b0*/  STL.64 [R1+0x158], R30 ;  /* 0x0001581e01007387 */ /* 0x000fe20000100a00 */
[----:B------:R-:W0:Y:S07]  /*b77c0*/  LDCU UR5, c[0x0][0x398] ;  /* 0x00007300ff0577ac */ /* 0x000e2e0008000800 */
        /* <DEDUP_REMOVED lines=26> */
[----:B----4-:R-:W-:Y:S02]  /*b7970*/  LOP3.LUT R19, R22, 0xffff, RZ, 0xc0, !PT ;  /* 0x0000ffff16137812 */ /* 0x010fe400078ec0ff */
[----:B------:R-:W-:Y:S02]  /*b7980*/  LOP3.LUT R3, R3, 0xefffffff, RZ, 0xc0, !PT ;  /* 0xefffffff03037812 */ /* 0x000fe400078ec0ff */
[----:B------:R-:W-:Y:S02]  /*b7990*/  LOP3.LUT R20, R25, 0xffff, RZ, 0xc0, !PT ;  /* 0x0000ffff19147812 */ /* 0x000fe400078ec0ff */
[----:B------:R-:W-:Y:S02]  /*b79a0*/  @P0 LOP3.LUT R3, R3, 0x10000000, RZ, 0xfc, !PT ;  /* 0x1000000003030812 */ /* 0x000fe400078efcff */
[----:B------:R-:W-:Y:S01]  /*b79b0*/  ISETP.GE.AND P0, PT, R14, UR48, PT ;  /* 0x000000300e007c0c */ /* 0x000fe2000bf06270 */
[----:B------:R-:W4:Y:S03]  /*b79c0*/  LDCU UR48, c[0x0][0x398] ;  /* 0x00007300ff3077ac */ /* 0x000f260008000800 */
        /* <DEDUP_REMOVED lines=20> */
[----:B------:R-:W-:Y:S02]  /*b7b10*/  ISETP.GE.AND P0, PT, R16, UR46, PT ;  /* 0x0000002e10007c0c */ /* 0x000fe4000bf06270 */
[----:B------:R-:W-:Y:S02]  /*b7b20*/  LOP3.LUT R3, R3, 0xff7fffff, RZ, 0xc0, !PT ;  /* 0xff7fffff03037812 */ /* 0x000fe400078ec0ff */
[----:B------:R-:W-:Y:S02]  /*b7b30*/  PRMT R12, R24, 0x4210, R17 ;  /* 0x00004210180c7816 */ /* 0x000fe40000000011 */
[----:B------:R-:W-:Y:S01]  /*b7b40*/  PRMT R13, R23, 0x4210, R18 ;  /* 0x00004210170d7816 */ /* 0x000fe20000000012 */
[----:B------:R-:W-:Y:S01]  /*b7b50*/  NOP ;  /* 0x0000000000007918 */ /* 0x000fe20000000000 */
[----:B------:R-:W-:Y:S01]  /*b7b60*/  ISETP.LT.AND P3, PT, R8, UR30, !P0 ;  /* 0x0000001e08007c0c */ /* 0x000fe2000c761270 */
[----:B------:R-:W-:Y:S01]  /*b7b70*/  VIADD R16, R55, 0xd5 ;  /* 0x000000d537107836 */ /* 0x000fe20000000000 */
[----:B------:R-:W-:Y:S01]  /*b7b80*/  ISETP.LT.AND P2, PT, R11, UR31, !P0 ;  /* 0x0000001f0b007c0c */ /* 0x000fe2000c741270 */
[----:B------:R-:W0:Y:S01]  /*b7b90*/  LDCU UR46, c[0x0][0x398] ;  /* 0x00007300ff2e77ac */ /* 0x000e220008000800 */
[----:B------:R-:W-:Y:S01]  /*b7ba0*/  ISETP.LT.AND P1, PT, R10, UR33, !P0 ;  /* 0x000000210a007c0c */ /* 0x000fe2000c721270 */
[----:B------:R0:W-:Y:S01]  /*b7bb0*/  STSM.16.M88.4 [R52], R12 ;  /* 0x0000000c34007844 */ /* 0x0001e20000000200 */
[----:B------:R-:W0:Y:S07]  /*b7bc0*/  LDCU UR30, c[0x0][0x398] ;  /* 0x00007300ff1e77ac */ /* 0x000e2e0008000800 */
        /* <DEDUP_REMOVED lines=9> */
[----:B------:R-:W-:Y:S01]  /*b7c60*/  PRMT R13, R50, 0x5210, R18 ;  /* 0x00005210320d7816 */ /* 0x000fe20000000012 */
[----:B------:R-:W0:Y:S01]  /*b7c70*/  LDCU UR34, c[0x0][0x398] ;  /* 0x00007300ff2277ac */ /* 0x000e220008000800 */
[----:B------:R-:W-:-:S04]  /*b7c80*/  @P1 LOP3.LUT R3, R3, 0x200000, RZ, 0xfc, !PT ;  /* 0x0020000003031812 */ /* 0x000fc800078efcff */
[----:B------:R-:W-:-:S04]  /*b7c90*/  LOP3.LUT R3, R3, 0xffefffff, RZ, 0xc0, !PT ;  /* 0xffefffff03037812 */ /* 0x000fc800078ec0ff */
[----:B------:R-:W-:Y:S02]  /*b7ca0*/  @P0 LOP3.LUT R3, R3, 0x100000, RZ, 0xfc, !PT ;  /* 0x0010000003030812 */ /* 0x000fe400078efcff */
[----:B------:R-:W-:Y:S01]  /*b7cb0*/  ISETP.GE.AND P0, PT, R12, UR44, PT ;  /* 0x0000002c0c007c0c */ /* 0x000fe2000bf06270 */
[----:B------:R-:W0:Y:S03]  /*b7cc0*/  LDCU UR44, c[0x0][0x398] ;  /* 0x00007300ff2c77ac */ /* 0x000e260008000800 */
[----:B------:R-:W-:Y:S01]  /*b7cd0*/  ISETP.LT.AND P3, PT, R8, UR73, !P0 ;  /* 0x0000004908007c0c */ /* 0x000fe2000c761270 */
[----:B------:R-:W-:Y:S01]  /*b7ce0*/  VIADD R22, R55, 0xe0 ;  /* 0x000000e037167836 */ /* 0x000fe20000000000 */
[----:B------:R-:W-:Y:S01]  /*b7cf0*/  ISETP.LT.AND P2, PT, R11, UR74, !P0 ;  /* 0x0000004a0b007c0c */ /* 0x000fe2000c741270 */
[----:B------:R-:W0:Y:S01]  /*b7d00*/  LDCU UR73, c[0x0][0x398] ;  /* 0x00007300ff4977ac */ /* 0x000e220008000800 */
[----:B------:R-:W-:-:S02]  /*b7d10*/  LOP3.LUT R3, R3, 0xfff7ffff, RZ, 0xc0, !PT ;  /* 0xfff7ffff03037812 */ /* 0x000fc400078ec0ff */
[----:B------:R-:W-:Y:S01]  /*b7d20*/  ISETP.LT.AND P1, PT, R10, UR75, !P0 ;  /* 0x0000004b0a007c0c */ /* 0x000fe2000c721270 */
[----:B------:R-:W0:Y:S06]  /*b7d30*/  LDCU UR74, c[0x0][0x398] ;  /* 0x00007300ff4a77ac */ /* 0x000e2c0008000800 */
[----:B------:R-:W-:Y:S01]  /*b7d40*/  @P3 LOP3.LUT R3, R3, 0x80000, RZ, 0xfc, !PT ;  /* 0x0008000003033812 */ /* 0x000fe200078efcff */
[----:B------:R-:W-:Y:S01]  /*b7d50*/  VIADD R31, R55, 0xf0 ;  /* 0x000000f0371f7836 */ /* 0x000fe20000000000 */
[----:B------:R-:W-:Y:S01]  /*b7d60*/  PRMT R12, R53, 0x5210, R17 ;  /* 0x00005210350c7816 */ /* 0x000fe20000000011 */
[----:B------:R-:W0:Y:S01]  /*b7d70*/  LDCU UR75, c[0x0][0x398] ;  /* 0x00007300ff4b77ac */ /* 0x000e220008000800 */
        /* <DEDUP_REMOVED lines=25> */
[----:B------:R-:W-:Y:S02]  /*b7f10*/  LOP3.LUT R3, R3, 0xffffefff, RZ, 0xc0, !PT ;  /* 0xffffefff03037812 */ /* 0x000fe400078ec0ff */
[----:B------:R-:W-:Y:S02]  /*b7f20*/  PRMT R14, R36, 0x5210, R19 ;  /* 0x00005210240e7816 */ /* 0x000fe40000000013 */
[----:B------:R-:W-:Y:S02]  /*b7f30*/  @P0 LOP3.LUT R3, R3, 0x1000, RZ, 0xfc, !PT ;  /* 0x0000100003030812 */ /* 0x000fe400078efcff */
[----:B------:R-:W-:Y:S01]  /*b7f40*/  ISETP.GE.AND P0, PT, R16, UR57, PT ;  /* 0x0000003910007c0c */ /* 0x000fe2000bf06270 */
[----:B------:R-:W-:Y:S01]  /*b7f50*/  NOP ;  /* 0x0000000000007918 */ /* 0x000fe20000000000 */
[----:B------:R-:W0:Y:S01]  /*b7f60*/  LDS.128 R16, [R52] ;  /* 0x0000000034107984 */ /* 0x000e220000000c00 */
[----:B------:R-:W-:Y:S01]  /*b7f70*/  LOP3.LUT R3, R3, 0xfffff7ff, RZ, 0xc0, !PT ;  /* 0xfffff7ff03037812 */ /* 0x000fe200078ec0ff */
[----:B------:R-:W0:Y:S02]  /*b7f80*/  LDCU UR57, c[0x0][0x398] ;  /* 0x00007300ff3977ac */ /* 0x000e240008000800 */
        /* <DEDUP_REMOVED lines=8> */
[----:B------:R-:W-:Y:S02]  /*b8010*/  ISETP.LT.AND P1, PT, R10, UR58, !P0 ;  /* 0x0000003a0a007c0c */ /* 0x000fe4000c721270 */
[----:B------:R-:W-:Y:S01]  /*b8020*/  PRMT R15, R26, 0x5210, R20 ;  /* 0x000052101a0f7816 */ /* 0x000fe20000000014 */
[----:B------:R-:W-:Y:S01]  /*b8030*/  NOP ;  /* 0x0000000000007918 */ /* 0x000fe20000000000 */
[----:B--2---:R-:W-:Y:S01]  /*b8040*/  LOP3.LUT R17, R54, 0xffff, RZ, 0xc0, !PT ;  /* 0x0000ffff36117812 */ /* 0x004fe200078ec0ff */
[----:B------:R-:W-:Y:S01]  /*b8050*/  VIADD R16, R55, 0xda ;  /* 0x000000da37107836 */ /* 0x000fe20000000000 */
[----:B------:R-:W2:Y:S01]  /*b8060*/  LDL.LU R54, [R1+0xb54] ;  /* 0x000b540001367983 */ /* 0x000ea20000300800 */
[----:B---3--:R-:W-:Y:S01]  /*b8070*/  LOP3.LUT R19, R56, 0xffff, RZ, 0xc0, !PT ;  /* 0x0000ffff38137812 */ /* 0x008fe200078ec0ff */
[----:B------:R-:W0:Y:S02]  /*b8080*/  LDCU UR61, c[0x0][0x398] ;  /* 0x00007300ff3d77ac */ /* 0x000e240008000800 */
[----:B------:R-:W3:Y:S01]  /*b8090*/  LDL.LU R56, [R1+0x9c0] ;  /* 0x0009c00001387983 */ /* 0x000ee20000300800 */
[----:B------:R-:W-:Y:S01]  /*b80a0*/  @P3 LOP3.LUT R3, R3, 0x800, RZ, 0xfc, !PT ;  /* 0x0000080003033812 */ /* 0x000fe200078efcff */
[----:B------:R-:W0:Y:S03]  /*b80b0*/  LDCU UR58, c[0x0][0x398] ;  /* 0x00007300ff3a77ac */ /* 0x000e260008000800 */
[----:B------:R-:W-:Y:S01]  /*b80c0*/  LOP3.LUT R3, R3, 0xfffffbff, RZ, 0xc0, !PT ;  /* 0xfffffbff03037812 */ /* 0x000fe200078ec0ff */
[----:B------:R-:W0:Y:S03]  /*b80d0*/  LDCU UR56, c[0x0][0x398] ;  /* 0x00007300ff3877ac */ /* 0x000e260008000800 */
[----:B------:R-:W-:-:S02]  /*b80e0*/  @P2 LOP3.LUT R3, R3, 0x400, RZ, 0xfc, !PT ;  /* 0x0000040003032812 */ /* 0x000fc400078efcff */
        /* <DEDUP_REMOVED lines=8> */
[----:B0-----:R-:W-:-:S03]  /*b8170*/  VIADD R12, R55, 0xd6 ;  /* 0x000000d6370c7836 */ /* 0x001fc60000000000 */
[----:B------:R-:W-:Y:S02]  /*b8180*/  @P0 LOP3.LUT R3, R3, 0x100, RZ, 0xfc, !PT ;  /* 0x0000010003030812 */ /* 0x000fe400078efcff */
[----:B------:R-:W-:Y:S02]  /*b8190*/  ISETP.GE.AND P0, PT, R12, UR50, PT ;  /* 0x000000320c007c0c */ /* 0x000fe4000bf06270 */
[----:B------:R-:W-:Y:S01]  /*b81a0*/  LOP3.LUT R3, R3, 0xffffff7f, RZ, 0xc0, !PT ;  /* 0xffffff7f03037812 */ /* 0x000fe200078ec0ff */
[C---:B------:R-:W-:Y:S01]  /*b81b0*/  VIADD R13, R55.reuse, 0xd7 ;  /* 0x000000d7370d7836 */ /* 0x040fe20000000000 */
[----:B------:R-:W-:Y:S01]  /*b81c0*/  ISETP.LT.AND P3, PT, R8, UR5, !P0 ;  /* 0x0000000508007c0c */ /* 0x000fe2000c761270 */
[----:B------:R-:W-:Y:S01]  /*b81d0*/  VIADD R12, R55, 0xd8 ;  /* 0x000000d8370c7836 */ /* 0x000fe20000000000 */
[----:B------:R-:W-:Y:S01]  /*b81e0*/  ISETP.LT.AND P2, PT, R11, UR6, !P0 ;  /* 0x000000060b007c0c */ /* 0x000fe2000c741270 */
[----:B------:R-:W-:Y:S01]  /*b81f0*/  VIADD R14, R55, 0xd9 ;  /* 0x000000d9370e7836 */ /* 0x000fe20000000000 */
[----:B------:R-:W-:Y:S01]  /*b8200*/  ISETP.LT.AND P1, PT, R10, UR7, !P0 ;  /* 0x000000070a007c0c */ /* 0x000fe2000c721270 */
[----:B------:R-:W0:Y:S01]  /*b8210*/  LDCU UR7, c[0x0][0x398] ;  /* 0x00007300ff0777ac */ /* 0x000e220008000800 */
        /* <DEDUP_REMOVED lines=67> */
[----:B----4-:R-:W-:Y:S02]  /*b8650*/  LOP3.LUT R18, R23, 0xffff, RZ, 0xc0, !PT ;  /* 0x0000ffff17127812 */ /* 0x010fe400078ec0ff */
[----:B------:R-:W-:Y:S02]  /*b8660*/  LOP3.LUT R20, R36, 0xffff, RZ, 0xc0, !PT ;  /* 0x0000ffff24147812 */ /* 0x000fe400078ec0ff */
[----:B------:R-:W-:-:S02]  /*b8670*/  PRMT R12, R50, 0x4210, R17 ;  /* 0x00004210320c7816 */ /* 0x000fc40000000011 */
[----:B------:R-:W-:Y:S01]  /*b8680*/  PRMT R13, R53, 0x4210, R19 ;  /* 0x00004210350d7816 */ /* 0x000fe20000000013 */
[----:B------:R-:W-:Y:S01]  /*b8690*/  VIADD R16, R55, 0xde ;  /* 0x000000de37107836 */ /* 0x000fe20000000000 */
[----:B------:R-:W-:Y:S01]  /*b86a0*/  ISETP.LT.AND P3, PT, R8, UR30, !P0 ;  /* 0x0000001e08007c0c */ /* 0x000fe2000c761270 */
[----:B------:R-:W4:Y:S01]  /*b86b0*/  LDCU UR30, c[0x0][0x398] ;  /* 0x00007300ff1e77ac */ /* 0x000f220008000800 */
[----:B------:R-:W-:Y:S02]  /*b86c0*/  ISETP.LT.AND P2, PT, R11, UR32, !P0 ;  /* 0x000000200b007c0c */ /* 0x000fe4000c741270 */
[----:B------:R-:W-:Y:S01]  /*b86d0*/  ISETP.LT.AND P1, PT, R10, UR31, !P0 ;  /* 0x0000001f0a007c0c */ /* 0x000fe2000c721270 */
[----:B------:R-:W0:Y:S01]  /*b86e0*/  LDCU UR31, c[0x0][0x398] ;  /* 0x00007300ff1f77ac */ /* 0x000e220008000800 */
[----:B------:R-:W0:Y:S07]  /*b86f0*/  LDCU UR69, c[0x0][0x398] ;  /* 0x00007300ff4577ac */ /* 0x000e2e0008000800 */
        /* <DEDUP_REMOVED lines=11> */
[----:B--2---:R-:W-:Y:S02]  /*b87b0*/  PRMT R14, R54, 0x4210, R18 ;  /* 0x00004210360e7816 */ /* 0x004fe40000000012 */
[----:B---3--:R-:W-:Y:S01]  /*b87c0*/  PRMT R15, R56, 0x4210, R20 ;  /* 0x00004210380f7816 */ /* 0x008fe20000000014 */
[----:B------:R-:W-:-:S04]  /*b87d0*/  NOP ;  /* 0x0000000000007918 */ /* 0x000fc80000000000 */
[----:B------:R2:W-:Y:S02]  /*b87e0*/  STSM.16.M88.4 [R52], R12 ;  /* 0x0000000c34007844 */ /* 0x0005e40000000200 */
[----:B--2---:R-:W-:-:S05]  /*b87f0*/  VIADD R13, R55, 0xdb ;  /* 0x000000db370d7836 */ /* 0x004fca0000000000 */
[----:B------:R-:W-:Y:S01]  /*b8800*/  ISETP.GE.AND P0, PT, R13, UR68, PT ;  /* 0x000000440d007c0c */ /* 0x000fe2000bf06270 */
[----:B------:R-:W-:Y:S01]  /*b8810*/  VIADD R15, R55, 0xdc ;  /* 0x000000dc370f7836 */ /* 0x000fe20000000000 */
[----:B------:R-:W-:Y:S01]  /*b8820*/  PRMT R12, R35, 0x5210, R17 ;  /* 0x00005210230c7816 */ /* 0x000fe20000000011 */
[----:B------:R-:W2:Y:S01]  /*b8830*/  LDCU UR68, c[0x0][0x398] ;  /* 0x00007300ff4477ac */ /* 0x000ea20008000800 */
[----:B------:R-:W-:Y:S02]  /*b8840*/  ISETP.LT.AND P3, PT, R8, UR38, !P0 ;  /* 0x0000002608007c0c */ /* 0x000fe4000c761270 */
[----:B------:R-:W-:Y:S02]  /*b8850*/  ISETP.LT.AND P2, PT, R11, UR36, !P0 ;  /* 0x000000240b007c0c */ /* 0x000fe4000c741270 */
[----:B------:R-:W-:Y:S01]  /*b8860*/  ISETP.LT.AND P1, PT, R10, UR44, !P0 ;  /* 0x0000002c0a007c0c */ /* 0x000fe2000c721270 */
[----:B------:R-:W-:Y:S01]  /*b8870*/  VIADD R17, R55, 0xdd ;  /* 0x000000dd37117836 */ /* 0x000fe20000000000 */
[----:B------:R-:W-:Y:S01]  /*b8880*/  PRMT R13, R34, 0x5210, R19 ;  /* 0x00005210220d7816 */ /* 0x000fe20000000013 */
[----:B------:R-:W3:Y:S01]  /*b8890*/  LDCU UR36, c[0x0][0x398] ;  /* 0x00007300ff2477ac */ /* 0x000ee20008000800 */
[----:B------:R-:W-:Y:S01]  /*b88a0*/  PRMT R14, R33, 0x5210, R18 ;  /* 0x00005210210e7816 */ /* 0x000fe20000000012 */
[----:B------:R-:W0:Y:S04]  /*b88b0*/  LDCU UR38, c[0x0][0x398] ;  /* 0x00007300ff2677ac */ /* 0x000e280008000800 */
[----:B------:R-:W-:Y:S01]  /*b88c0*/  @P3 LOP3.LUT R2, R2, 0x80000, RZ, 0xfc, !PT ;  /* 0x0008000002023812 */ /* 0x000fe200078efcff */
[----:B------:R-:W0:Y:S03]  /*b88d0*/  LDCU UR44, c[0x0][0x398] ;  /* 0x00007300ff2c77ac */ /* 0x000e260008000800 */
[----:B------:R-:W-:-:S04]  /*b88e0*/  LOP3.LUT R2, R2, 0xfffbffff, RZ, 0xc0, !PT ;  /* 0xfffbffff02027812 */ /* 0x000fc800078ec0ff */
[----:B------:R-:W-:Y:S02]  /*b88f0*/  @P2 LOP3.LUT R2, R2, 0x40000, RZ, 0xfc, !PT ;  /* 0x0004000002022812 */ /* 0x000fe400078efcff */
[----:B------:R-:W-:Y:S01]  /*b8900*/  ISETP.LT.AND P0, PT, R9, UR42, !P0 ;  /* 0x0000002a09007c0c */ /* 0x000fe2000c701270 */
[C---:B------:R-:W-:Y:S01]  /*b8910*/  VIADD R19, R55.reuse, 0xe2 ;  /* 0x000000e237137836 */ /* 0x040fe20000000000 */
[----:B------:R-:W-:Y:S01]  /*b8920*/  LOP3.LUT R2, R2, 0xfffdffff, RZ, 0xc0, !PT ;  /* 0xfffdffff02027812 */ /* 0x000fe200078ec0ff */
[----:B------:R-:W-:Y:S01]  /*b8930*/  VIADD R18, R55, 0xe3 ;  /* 0x000000e337127836 */ /* 0x000fe20000000000 */
[----:B------:R-:W0:Y:S02]  /*b8940*/  LDCU UR42, c[0x0][0x398] ;  /* 0x00007300ff2a77ac */ /* 0x000e240008000800 */
        /* <DEDUP_REMOVED lines=21> */
[----:B------:R-:W-:Y:S02]  /*b8aa0*/  ISETP.GE.AND P0, PT, R17, UR70, PT ;  /* 0x0000004611007c0c */ /* 0x000fe4000bf06270 */
[----:B------:R-:W-:Y:S02]  /*b8ab0*/  LOP3.LUT R2, R2, 0xfffff7ff, RZ, 0xc0, !PT ;  /* 0xfffff7ff02027812 */ /* 0x000fe400078ec0ff */
[----:B------:R-:W-:Y:S01]  /*b8ac0*/  PRMT R15, R32, 0x5210, R20 ;  /* 0x00005210200f7816 */ /* 0x000fe20000000014 */
[C---:B------:R-:W-:Y:S01]  /*b8ad0*/  VIADD R17, R55.reuse, 0xe4 ;  /* 0x000000e437117836 */ /* 0x040fe20000000000 */
[----:B------:R-:W-:Y:S01]  /*b8ae0*/  ISETP.LT.AND P3, PT, R8, UR48, !P0 ;  /* 0x0000003008007c0c */ /* 0x000fe2000c761270 */
[----:B------:R-:W-:Y:S01]  /*b8af0*/  VIADD R56, R55, 0xe7 ;  /* 0x000000e737387836 */ /* 0x000fe20000000000 */
[----:B------:R-:W-:Y:S01]  /*b8b00*/  ISETP.LT.AND P2, PT, R11, UR61, !P0 ;  /* 0x0000003d0b007c0c */ /* 0x000fe2000c741270 */
[C---:B------:R-:W-:Y:S01]  /*b8b10*/  VIADD R54, R55.reuse, 0xe8 ;  /* 0x000000e837367836 */ /* 0x040fe20000000000 */
[----:B------:R-:W-:Y:S01]  /*b8b20*/  ISETP.LT.AND P1, PT, R10, UR59, !P0 ;  /* 0x0000003b0a007c0c */ /* 0x000fe2000c721270 */
[C---:B------:R-:W-:Y:S01]  /*b8b30*/  VIADD R20, R55.reuse, 0xdf ;  /* 0x000000df37147836 */ /* 0x040fe20000000000 */
[----:B------:R-:W0:Y:S01]  /*b8b40*/  LDCU UR48, c[0x0][0x398] ;  /* 0x00007300ff3077ac */ /* 0x000e220008000800 */
[----:B------:R-:W-:Y:S01]  /*b8b50*/  VIADD R53, R55, 0xe9 ;  /* 0x000000e937357836 */ /* 0x000fe20000000000 */
[----:B------:R-:W0:Y:S05]  /*b8b60*/  LDCU UR70, c[0x0][0x398] ;  /* 0x00007300ff4677ac */ /* 0x000e2a0008000800 */
        /* <DEDUP_REMOVED lines=16> */
[----:B------:R-:W-:Y:S02]  /*b8c70*/  ISETP.LT.AND P2, PT, R11, UR57, !P0 ;  /* 0x000000390b007c0c */ /* 0x000fe4000c741270 */
[----:B0-----:R-:W-:Y:S01]  /*b8c80*/  ISETP.LT.AND P1, PT, R10, UR7, !P0 ;  /* 0x000000070a007c0c */ /* 0x001fe2000c721270 */
        /* <DEDUP_REMOVED lines=20> */
[----:B------:R-:W0:Y:S01]  /*b8dd0*/  LDCU UR8, c[0x0][0x398] ;  /* 0x00007300ff0877ac */ /* 0x000e220008000800 */
[----:B------:R-:W-:-:S02]  /*b8de0*/  VIADD R36, R55, 0xeb ;  /* 0x000000eb37247836 */ /* 0x000fc40000000000 */
[----:B------:R-:W-:Y:S01]  /*b8df0*/  VIADD R35, R55, 0xec ;  /* 0x000000ec37237836 */ /* 0x000fe20000000000 */
        /* <DEDUP_REMOVED lines=34> */
[----:B------:R-:W0:Y:S01]  /*b9020*/  LDCU UR26, c[0x0][0x398] ;  /* 0x00007300ff1a77ac */ /* 0x000e220008000800 */
        /* <DEDUP_REMOVED lines=20> */
[----:B------:R-:W0:Y:S01]  /*b9170*/  LDCU UR34, c[0x0][0x398] ;  /* 0x00007300ff2277ac */ /* 0x000e220008000800 */
[----:B------:R-:W0:Y:S05]  /*b9180*/  LDCU UR9, c[0x0][0x398] ;  /* 0x00007300ff0977ac */ /* 0x000e2a0008000800 */
[----:B------:R-:W-:-:S04]  /*b9190*/  @P3 LOP3.LUT R0, R0, 0x800000, RZ, 0xfc, !PT ;  /* 0x0080000000003812 */ /* 0x000fc800078efcff */
[----:B------:R-:W-:-:S04]  /*b91a0*/  LOP3.LUT R0, R0, 0xffbfffff, RZ, 0xc0, !PT ;  /* 0xffbfffff00007812 */ /* 0x000fc800078ec0ff */
[----:B------:R-:W-:Y:S02]  /*b91b0*/  @P2 LOP3.LUT R0, R0, 0x400000, RZ, 0xfc, !PT ;  /* 0x0040000000002812 */ /* 0x000fe400078efcff */
[----:B------:R-:W-:Y:S01]  /*b91c0*/  ISETP.LT.AND P0, PT, R9, UR65, !P0 ;  /* 0x0000004109007c0c */ /* 0x000fe2000c701270 */
[----:B------:R-:W1:Y:S01]  /*b91d0*/  LDCU UR65, c[0x0][0x398] ;  /* 0x00007300ff4177ac */ /* 0x000e620008000800 */
[----:B------:R-:W-:-:S04]  /*b91e0*/  LOP3.LUT R0, R0, 0xffdfffff, RZ, 0xc0, !PT ;  /* 0xffdfffff00007812 */ /* 0x000fc800078ec0ff */
[----:B------:R-:W-:-:S04]  /*b91f0*/  @P1 LOP3.LUT R0, R0, 0x200000, RZ, 0xfc, !PT ;  /* 0x0020000000001812 */ /* 0x000fc800078efcff */
[----:B------:R-:W-:-:S04]  /*b9200*/  LOP3.LUT R0, R0, 0xffefffff, RZ, 0xc0, !PT ;  /* 0xffefffff00007812 */ /* 0x000fc800078ec0ff */
[----:B------:R-:W-:Y:S02]  /*b9210*/  @P0 LOP3.LUT R0, R0, 0x100000, RZ, 0xfc, !PT ;  /* 0x0010000000000812 */ /* 0x000fe400078efcff */
[----:B0-----:R-:W-:Y:S01]  /*b9220*/  ISETP.GE.AND P0, PT, R18, UR4, PT ;  /* 0x0000000412007c0c */ /* 0x001fe2000bf06270 */
        /* <DEDUP_REMOVED lines=30> */
[----:B--2---:R-:W-:Y:S01]  /*b9410*/  ISETP.LT.AND P0, PT, R9, UR68, !P0 ;  /* 0x0000004409007c0c */ /* 0x004fe2000c701270 */
[----:B------:R-:W2:Y:S01]  /*b9420*/  LDCU UR68, c[0x0][0x398] ;  /* 0x00007300ff4477ac */ /* 0x000ea20008000800 */
[----:B------:R-:W-:-:S04]  /*b9430*/  LOP3.LUT R0, R0, 0xffffdfff, RZ, 0xc0, !PT ;  /* 0xffffdfff00007812 */ /* 0x000fc800078ec0ff */
[----:B------:R-:W-:-:S04]  /*b9440*/  @P1 LOP3.LUT R0, R0, 0x2000, RZ, 0xfc, !PT ;  /* 0x0000200000001812 */ /* 0x000fc800078efcff */
[----:B------:R-:W-:-:S04]  /*b9450*/  LOP3.LUT R0, R0, 0xffffefff, RZ, 0xc0, !PT ;  /* 0xffffefff00007812 */ /* 0x000fc800078ec0ff */
[----:B------:R-:W-:Y:S02]  /*b9460*/  @P0 LOP3.LUT R0, R0, 0x1000, RZ, 0xfc, !PT ;  /* 0x0000100000000812 */ /* 0x000fe400078efcff */
[----:B------:R-:W-:Y:S02]  /*b9470*/  ISETP.GE.AND P0, PT, R16, UR77, PT ;  /* 0x0000004d10007c0c */ /* 0x000fe4000bf06270 */
[----:B------:R-:W-:Y:S01]  /*b9480*/  LOP3.LUT R0, R0, 0xfffff7ff, RZ, 0xc0, !PT ;  /* 0xfffff7ff00007812 */ /* 0x000fe200078ec0ff */
[----:B------:R-:W-:Y:S01]  /*b9490*/  VIADD R16, R55, 0xf1 ;  /* 0x000000f137107836 */ /* 0x000fe20000000000 */
[----:B---3--:R-:W-:Y:S01]  /*b94a0*/  ISETP.LT.AND P3, PT, R8, UR36, !P0 ;  /* 0x0000002408007c0c */ /* 0x008fe2000c761270 */
[----:B------:R-:W3:Y:S01]  /*b94b0*/  LDCU UR36, c[0x0][0x398] ;  /* 0x00007300ff2477ac */ /* 0x000ee20008000800 */
[----:B------:R-:W-:Y:S02]  /*b94c0*/  ISETP.LT.AND P2, PT, R11, UR38, !P0 ;  /* 0x000000260b007c0c */ /* 0x000fe4000c741270 */
        /* <DEDUP_REMOVED lines=18> */
[----:B------:R-:W0:Y:S01]  /*b95f0*/  LDCU UR53, c[0x0][0x398] ;  /* 0x00007300ff3577ac */ /* 0x000e220008000800 */
[----:B------:R-:W-:Y:S02]  /*b9600*/  ISETP.LT.AND P2, PT, R11, UR54, !P0 ;  /* 0x000000360b007c0c */ /* 0x000fe4000c741270 */
        /* <DEDUP_REMOVED lines=35> */
[----:B------:R-:W-:-:S11]  /*b9840*/  ISETP.LT.AND P1, PT, R11, UR58, !P0 ;  /* 0x0000003a0b007c0c */ /* 0x000fd6000c721270 */
[----:B------:R-:W-:Y:S02]  /*b9850*/  @P2 LOP3.LUT R61, R61, 0x80000000, RZ, 0xfc, !PT ;  /* 0x800000003d3d2812 */ /* 0x000fe400078efcff */
[----:B------:R-:W-:Y:S01]  /*b9860*/  ISETP.LT.AND P2, PT, R10, UR6, !P0 ;  /* 0x000000060a007c0c */ /* 0x000fe2000c741270 */
[----:B------:R0:W-:Y:S01]  /*b9870*/  STL.64 [R1+0x190], R24 ;  /* 0x0001901801007387 */ /* 0x0001e20000100a00 */
[----:B------:R-:W-:Y:S01]  /*b9880*/  LOP3.LUT R61, R61, 0xbfffffff, RZ, 0xc0, !PT ;  /* 0xbfffffff3d3d7812 */ /* 0x000fe200078ec0ff */
[----:B------:R-:W1:Y:S03]  /*b9890*/  LDCU UR6, c[0x0][0x398] ;  /* 0x00007300ff0677ac */ /* 0x000e660008000800 */
[----:B------:R-:W-:Y:S02]  /*b98a0*/  @P1 LOP3.LUT R61, R61, 0x40000000, RZ, 0xfc, !PT ;  /* 0x400000003d3d1812 */ /* 0x000fe400078efcff */
[----:B------:R-:W-:-:S02]  /*b98b0*/  ISETP.LT.AND P1, PT, R9, UR7, !P0 ;  /* 0x0000000709007c0c */ /* 0x000fc4000c721270 */
[----:B------:R-:W-:-:S04]  /*b98c0*/  LOP3.LUT R61, R61, 0xdfffffff, RZ, 0xc0, !PT ;  /* 0xdfffffff3d3d7812 */ /* 0x000fc800078ec0ff */
[----:B------:R-:W-:Y:S02]  /*b98d0*/  @P2 LOP3.LUT R61, R61, 0x20000000, RZ, 0xfc, !PT ;  /* 0x200000003d3d2812 */ /* 0x000fe400078efcff */
[----:B0-----:R-:W-:Y:S01]  /*b98e0*/  ISETP.GE.AND P0, PT, R53, UR48, PT ;  /* 0x0000003035007c0c */ /* 0x001fe2000bf06270 */
[----:B------:R-:W0:Y:S01]  /*b98f0*/  LDCU UR48, c[0x0][0x39c] ;  /* 0x00007380ff3077ac */ /* 0x000e220008000800 */
[----:B------:R-:W-:-:S04]  /*b9900*/  LOP3.LUT R61, R61, 0xefffffff, RZ, 0xc0, !PT ;  /* 0xefffffff3d3d7812 */ /* 0x000fc800078ec0ff */
[----:B------:R-:W-:Y:S02]  /*b9910*/  @P1 LOP3.LUT R61, R61, 0x10000000, RZ, 0xfc, !PT ;  /* 0x100000003d3d1812 */ /* 0x000fe400078efcff */
[----:B------:R-:W-:Y:S02]  /*b9920*/  ISETP.LT.AND P1, PT, R8, UR60, !P0 ;  /* 0x0000003c08007c0c */ /* 0x000fe4000c721270 */
[----:B------:R-:W-:Y:S02]  /*b9930*/  ISETP.LT.AND P3, PT, R11, UR57, !P0 ;  /* 0x000000390b007c0c */ /* 0x000fe4000c761270 */
[----:B------:R-:W-:-:S09]  /*b9940*/  LOP3.LUT R61, R61, 0xf7ffffff, RZ, 0xc0, !PT ;  /* 0xf7ffffff3d3d7812 */ /* 0x000fd200078ec0ff */
[----:B------:R-:W-:Y:S02]  /*b9950*/  @P1 LOP3.LUT R61, R61, 0x8000000, RZ, 0xfc, !PT ;  /* 0x080000003d3d1812 */ /* 0x000fe400078efcff */
[----:B------:R-:W-:Y:S02]  /*b9960*/  ISETP.LT.AND P1, PT, R10, UR56, !P0 ;  /* 0x000000380a007c0c */ /* 0x000fe4000c721270 */
[----:B------:R-:W-:-:S04]  /*b9970*/  LOP3.LUT R61, R61, 0xfbffffff, RZ, 0xc0, !PT ;  /* 0xfbffffff3d3d7812 */ /* 0x000fc800078ec0ff */
[----:B------:R-:W-:Y:S02]  /*b9980*/  @P3 LOP3.LUT R61, R61, 0x4000000, RZ, 0xfc, !PT ;  /* 0x040000003d3d3812 */ /* 0x000fe400078efcff */
[----:B------:R-:W-:Y:S02]  /*b9990*/  ISETP.LT.AND P2, PT, R9, UR70, !P0 ;  /* 0x0000004609007c0c */ /* 0x000fe4000c741270 */
[----:B------:R-:W-:Y:S02]  /*b99a0*/  LOP3.LUT R61, R61, 0xfdffffff, RZ, 0xc0, !PT ;  /* 0xfdffffff3d3d7812 */ /* 0x000fe400078ec0ff */
[----:B0-----:R-:W-:Y:S01]  /*b99b0*/  ISETP.GE.AND P0, PT, R50, UR48, PT ;  /* 0x0000003032007c0c */ /* 0x001fe2000bf06270 */
[----:B------:R-:W0:Y:S01]  /*b99c0*/  LDCU UR48, c[0x0][0x39c] ;  /* 0x00007380ff3077ac */ /* 0x000e220008000800 */
[----:B------:R-:W-:Y:S02]  /*b99d0*/  @P1 LOP3.LUT R61, R61, 0x2000000, RZ, 0xfc, !PT ;  /* 0x020000003d3d1812 */ /* 0x000fe400078efcff */
[----:B------:R-:W-:-:S02]  /*b99e0*/  ISETP.LT.AND P1, PT, R8, UR50, !P0 ;  /* 0x0000003208007c0c */ /* 0x000fc4000c721270 */
[----:B------:R-:W-:-:S04]  /*b99f0*/  LOP3.LUT R61, R61, 0xfeffffff, RZ, 0xc0, !PT ;  /* 0xfeffffff3d3d7812 */ /* 0x000fc800078ec0ff */
[----:B------:R-:W-:Y:S02]  /*b9a00*/  @P2 LOP3.LUT R61, R61, 0x1000000, RZ, 0xfc, !PT ;  /* 0x010000003d3d2812 */ /* 0x000fe400078efcff */
[----:B------:R-:W-:Y:S02]  /*b9a10*/  ISETP.LT.AND P3, PT, R11, UR10, !P0 ;  /* 0x0000000a0b007c0c */ /* 0x000fe4000c761270 */
[----:B------:R-:W-:-:S04]  /*b9a20*/  LOP3.LUT R61, R61, 0xff7fffff, RZ, 0xc0, !PT ;  /* 0xff7fffff3d3d7812 */ /* 0x000fc800078ec0ff */
[----:B------:R-:W-:Y:S02]  /*b9a30*/  @P1 LOP3.LUT R61, R61, 0x800000, RZ, 0xfc, !PT ;  /* 0x008000003d3d1812 */ /* 0x000fe400078efcff */
[----:B------:R-:W-:Y:S02]  /*b9a40*/  ISETP.LT.AND P1, PT, R10, UR8, !P0 ;  /* 0x000000080a007c0c */ /* 0x000fe4000c721270 */
[----:B------:R-:W-:-:S04]  /*b9a50*/  LOP3.LUT R61, R61, 0xffbfffff, RZ, 0xc0, !PT ;  /* 0xffbfffff3d3d7812 */ /* 0x000fc800078ec0ff */
[----:B------:R-:W-:Y:S02]  /*b9a60*/  @P3 LOP3.LUT R61, R61, 0x400000, RZ, 0xfc, !PT ;  /* 0x004000003d3d3812 */ /* 0x000fe400078efcff */
[----:B------:R-:W-:Y:S02]  /*b9a70*/  ISETP.LT.AND P2, PT, R9, UR5, !P0 ;  /* 0x0000000509007c0c */ /* 0x000fe4000c741270 */
[----:B------:R-:W-:Y:S02]  /*b9a80*/  LOP3.LUT R61, R61, 0xffdfffff, RZ, 0xc0, !PT ;  /* 0xffdfffff3d3d7812 */ /* 0x000fe400078ec0ff */
[----:B0-----:R-:W-:Y:S02]  /*b9a90*/  ISETP.GE.AND P0, PT, R36, UR48, PT ;  /* 0x0000003024007c0c */ /* 0x001fe4000bf06270 */
        /* <DEDUP_REMOVED lines=12> */
[----:B------:R-:W-:Y:S02]  /*b9b60*/  ISETP.GE.AND P0, PT, R35, UR4, PT ;  /* 0x0000000423007c0c */ /* 0x000fe4000bf06270 */
        /* <DEDUP_REMOVED lines=54> */
[----:B--2---:R-:W-:Y:S02]  /*b9ed0*/  ISETP.LT.AND P3, PT, R11, UR68, !P0 ;  /* 0x000000440b007c0c */ /* 0x004fe4000c761270 */
[----:B------:R-:W-:-:S04]  /*b9ee0*/  LOP3.LUT R61, R61, 0xfffffffe, RZ, 0xc0, !PT ;  /* 0xfffffffe3d3d7812 */ /* 0x000fc800078ec0ff */
[----:B------:R-:W-:Y:S02]  /*b9ef0*/  @P1 LOP3.LUT R61, R61, 0x1, RZ, 0xfc, !PT ;  /* 0x000000013d3d1812 */ /* 0x000fe400078efcff */
[----:B------:R-:W-:-:S03]  /*b9f00*/  ISETP.LT.AND P1, PT, R10, UR32, !P0 ;  /* 0x000000200a007c0c */ /* 0x000fc6000c721270 */
[----:B------:R-:W-:-:S04]  /*b9f10*/  @P2 LOP3.LUT R49, R49, 0x80000000, RZ, 0xfc, !PT ;  /* 0x8000000031312812 */ /* 0x000fc800078efcff */
[----:B------:R-:W-:-:S04]  /*b9f20*/  LOP3.LUT R49, R49, 0xbfffffff, RZ, 0xc0, !PT ;  /* 0xbfffffff31317812 */ /* 0x000fc800078ec0ff */
[----:B------:R-:W-:Y:S02]  /*b9f30*/  @P3 LOP3.LUT R49, R49, 0x40000000, RZ, 0xfc, !PT ;  /* 0x4000000031313812 */ /* 0x000fe400078efcff */
[----:B------:R-:W-:Y:S02]  /*b9f40*/  ISETP.LT.AND P2, PT, R9, UR31, !P0 ;  /* 0x0000001f09007c0c */ /* 0x000fe4000c741270 */
[----:B------:R-:W-:Y:S02]  /*b9f50*/  LOP3.LUT R49, R49, 0xdfffffff, RZ, 0xc0, !PT ;  /* 0xdfffffff31317812 */ /* 0x000fe400078ec0ff */
[----:B------:R-:W-:Y:S02]  /*b9f60*/  ISETP.GE.AND P0, PT, R16, UR24, PT ;  /* 0x0000001810007c0c */ /* 0x000fe4000bf06270 */
[----:B------:R-:W-:Y:S02]  /*b9f70*/  @P1 LOP3.LUT R49, R49, 0x20000000, RZ, 0xfc, !PT ;  /* 0x2000000031311812 */ /* 0x000fe400078efcff */
[----:B----4-:R-:W-:-:S02]  /*b9f80*/  ISETP.LT.AND P1, PT, R8, UR30, !P0 ;  /* 0x0000001e08007c0c */ /* 0x010fc4000c721270 */
        /* <DEDUP_REMOVED lines=15> */
[----:B---3--:R-:W-:Y:S02]  /*ba080*/  ISETP.LT.AND P3, PT, R11, UR36, !P0 ;  /* 0x000000240b007c0c */ /* 0x008fe4000c761270 */
[----:B------:R-:W-:-:S04]  /*ba090*/  LOP3.LUT R49, R49, 0xff7fffff, RZ, 0xc0, !PT ;  /* 0xff7fffff31317812 */ /* 0x000fc800078ec0ff */
[----:B------:R-:W-:Y:S02]  /*ba0a0*/  @P2 LOP3.LUT R49, R49, 0x800000, RZ, 0xfc, !PT ;  /* 0x0080000031312812 */ /* 0x000fe400078efcff */
[----:B------:R-:W-:Y:S02]  /*ba0b0*/  ISETP.LT.AND P1, PT, R10, UR76, !P0 ;  /* 0x0000004c0a007c0c */ /* 0x000fe4000c721270 */
[----:B------:R-:W-:-:S04]  /*ba0c0*/  LOP3.LUT R49, R49, 0xffbfffff, RZ, 0xc0, !PT ;  /* 0xffbfffff31317812 */ /* 0x000fc800078ec0ff */
[----:B------:R-:W-:Y:S02]  /*ba0d0*/  @P3 LOP3.LUT R49, R49, 0x400000, RZ, 0xfc, !PT ;  /* 0x0040000031313812 */ /* 0x000fe400078efcff */
[----:B-1----:R-:W-:Y:S02]  /*ba0e0*/  ISETP.LT.AND P2, PT, R9, UR67, !P0 ;  /* 0x0000004309007c0c */ /* 0x002fe4000c741270 */
        /* <DEDUP_REMOVED lines=25> */
[----:B------:R-:W-:Y:S01]  /*ba280*/  ISETP.LT.AND P0, PT, R9, UR77, !P0 ;  /* 0x0000004d09007c0c */ /* 0x000fe2000c701270 */
[----:B------:R0:W-:Y:S01]  /*ba290*/  STL.64 [R1+0x198], R26 ;  /* 0x0001981a01007387 */ /* 0x0001e20000100a00 */
[----:B------:R-:W-:Y:S01]  /*ba2a0*/  LOP3.LUT R49, R49, 0xffffdfff, RZ, 0xc0, !PT ;  /* 0xffffdfff31317812 */ /* 0x000fe200078ec0ff */
[C---:B------:R-:W-:Y:S02]  /*ba2b0*/  VIADD R25, R55.reuse, 0xf7 ;  /* 0x000000f737197836 */ /* 0x040fe40000000000 */
[----:B------:R-:W-:Y:S01]  /*ba2c0*/  VIADD R24, R55, 0xf8 ;  /* 0x000000f837187836 */ /* 0x000fe20000000000 */
[----:B------:R-:W-:Y:S01]  /*ba2d0*/  @P1 LOP3.LUT R49, R49, 0x2000, RZ, 0xfc, !PT ;  /* 0x0000200031311812 */ /* 0x000fe200078efcff */
[C---:B------:R-:W-:Y:S01]  /*ba2e0*/  VIADD R23, R55.reuse, 0xf9 ;  /* 0x000000f937177836 */ /* 0x040fe20000000000 */
[----:B------:R-:W2:Y:S01]  /*ba2f0*/  LDL.LU R56, [R1+0x3b64] ;  /* 0x003b640001387983 */ /* 0x000ea20000300800 */
[----:B0-----:R-:W-:Y:S01]  /*ba300*/  VIADD R26, R55, 0xf6 ;  /* 0x000000f6371a7836 */ /* 0x001fe20000000000 */
[----:B------:R-:W-:-:S04]  /*ba310*/  LOP3.LUT R49, R49, 0xffffefff, RZ, 0xc0, !PT ;  /* 0xffffefff31317812 */ /* 0x000fc800078ec0ff */
[----:B------:R-:W-:Y:S02]  /*ba320*/  ISETP.GE.AND P2, PT, R26, UR15, PT ;  /* 0x0000000f1a007c0c */ /* 0x000fe4000bf46270 */
[----:B------:R-:W-:Y:S01]  /*ba330*/  @P0 LOP3.LUT R49, R49, 0x1000, RZ, 0xfc, !PT ;  /* 0x0000100031310812 */ /* 0x000fe200078efcff */
[----:B------:R-:W-:-:S03]  /*ba340*/  VIADD R27, R55, 0xf5 ;  /* 0x000000f5371b7836 */ /* 0x000fc60000000000 */
[----:B------:R-:W-:Y:S02]  /*ba350*/  LOP3.LUT R49, R49, 0xffffff7f, RZ, 0xc0, !PT ;  /* 0xffffff7f31317812 */ /* 0x000fe400078ec0ff */
[----:B------:R-:W-:Y:S02]  /*ba360*/  ISETP.GE.AND P1, PT, R25, UR51, PT ;  /* 0x0000003319007c0c */ /* 0x000fe4000bf26270 */
[----:B------:R-:W-:-:S03]  /*ba370*/  ISETP.GE.AND P6, PT, R27, UR17, PT ;  /* 0x000000111b007c0c */ /* 0x000fc6000bfc6270 */
[----:B------:R-:W-:Y:S01]  /*ba380*/  @P2 LOP3.LUT R49, R49, 0x80, RZ, 0xfc, !PT ;  /* 0x0000008031312812 */ /* 0x000fe200078efcff */
[C---:B------:R-:W-:Y:S02]  /*ba390*/  VIADD R22, R55.reuse, 0xfa ;  /* 0x000000fa37167836 */ /* 0x040fe40000000000 */
[----:B------:R-:W-:Y:S01]  /*ba3a0*/  VIADD R21, R55, 0xfb ;  /* 0x000000fb37157836 */ /* 0x000fe20000000000 */
[----:B------:R-:W-:Y:S01]  /*ba3b0*/  LOP3.LUT R49, R49, 0xffffffbf, RZ, 0xc0, !PT ;  /* 0xffffffbf31317812 */ /* 0x000fe200078ec0ff */
[C---:B------:R-:W-:Y:S02]  /*ba3c0*/  VIADD R20, R55.reuse, 0xfc ;  /* 0x000000fc37147836 */ /* 0x040fe40000000000 */
[C---:B------:R-:W-:Y:S02]  /*ba3d0*/  VIADD R19, R55.reuse, 0xfd ;  /* 0x000000fd37137836 */ /* 0x040fe40000000000 */
[C---:B------:R-:W-:Y:S02]  /*ba3e0*/  VIADD R18, R55.reuse, 0xfe ;  /* 0x000000fe37127836 */ /* 0x040fe40000000000 */
[----:B------:R-:W-:-:S02]  /*ba3f0*/  VIADD R17, R55, 0xff ;  /* 0x000000ff37117836 */ /* 0x000fc40000000000 */
[----:B------:R-:W3:Y:S01]  /*ba400*/  LDL.LU R55, [R1+0x3b60] ;  /* 0x003b600001377983 */ /* 0x000ee20000300800 */
[----:B------:R-:W-:-:S03]  /*ba410*/  LOP3.LUT R49, R49, 0xfffffeff, RZ, 0xc0, !PT ;  /* 0xfffffeff31317812 */ /* 0x000fc600078ec0ff */
[----:B------:R-:W4:Y:S04]  /*ba420*/  LDL.LU R54, [R1+0x3b5c] ;  /* 0x003b5c0001367983 */ /* 0x000f280000300800 */
[----:B------:R-:W2:Y:S01]  /*ba430*/  LDL.LU R53, [R1+0x3b58] ;  /* 0x003b580001357983 */ /* 0x000ea20000300800 */
[----:B------:R-:W-:-:S03]  /*ba440*/  @P1 LOP3.LUT R49, R49, 0x100, RZ, 0xfc, !PT ;  /* 0x0000010031311812 */ /* 0x000fc600078efcff */
[----:B------:R-:W2:Y:S04]  /*ba450*/  LDL.LU R50, [R1+0x3b54] ;  /* 0x003b540001327983 */ /* 0x000ea80000300800 */
[----:B------:R-:W3:Y:S04]  /*ba460*/  LDL.LU R36, [R1+0x3b50] ;  /* 0x003b500001247983 */ /* 0x000ee80000300800 */
[----:B------:R-:W3:Y:S04]  /*ba470*/  LDL.LU R35, [R1+0x3b4c] ;  /* 0x003b4c0001237983 */ /* 0x000ee80000300800 */
[----:B------:R-:W3:Y:S01]  /*ba480*/  LDL.LU R34, [R1+0x3b48] ;  /* 0x003b480001227983 */ /* 0x000ee20000300800 */
[----:B------:R-:W-:-:S03]  /*ba490*/  @P6 LOP3.LUT R49, R49, 0x40, RZ, 0xfc, !PT ;  /* 0x0000004031316812 */ /* 0x000fc600078efcff */
[----:B------:R-:W3:Y:S01]  /*ba4a0*/  LDL.LU R33, [R1+0x3b44] ;  /* 0x003b440001217983 */ /* 0x000ee20000300800 */
[----:B------:R-:W-:-:S03]  /*ba4b0*/  ISETP.LT.AND P6, PT, R8, UR6, !P6 ;  /* 0x0000000608007c0c */ /* 0x000fc6000f7c1270 */
[----:B------:R-:W3:Y:S04]  /*ba4c0*/  LDL.LU R32, [R1+0x3b40] ;  /* 0x003b400001207983 */ /* 0x000ee80000300800 */
[----:B------:R-:W3:Y:S04]  /*ba4d0*/  LDL.LU R11, [R1+0x3b3c] ;  /* 0x003b3c00010b7983 */ /* 0x000ee80000300800 */
[----:B------:R-:W3:Y:S04]  /*ba4e0*/  LDL.LU R10, [R1+0x3b38] ;  /* 0x003b3800010a7983 */ /* 0x000ee80000300800 */
[----:B------:R-:W3:Y:S04]  /*ba4f0*/  LDL.LU R9, [R1+0x3b34] ;  /* 0x003b340001097983 */ /* 0x000ee80000300800 */
[----:B------:R-:W3:Y:S01]  /*ba500*/  LDL.LU R8, [R1+0x3b30] ;  /* 0x003b300001087983 */ /* 0x000ee20000300800 */
[----:B------:R-:W-:-:S02]  /*ba510*/  ISETP.GE.AND P0, PT, R24, UR49, PT ;  /* 0x0000003118007c0c */ /* 0x000fc4000bf06270 */
[----:B------:R-:W-:-:S11]  /*ba520*/  LOP3.LUT R49, R49, 0xfffffdff, RZ, 0xc0, !PT ;  /* 0xfffffdff31317812 */ /* 0x000fd600078ec0ff */
[----:B------:R-:W-:Y:S02]  /*ba530*/  @P0 LOP3.LUT R49, R49, 0x200, RZ, 0xfc, !PT ;  /* 0x0000020031310812 */ /* 0x000fe400078efcff */
[----:B------:R-:W-:Y:S02]  /*ba540*/  ISETP.GE.AND P0, PT, R23, UR47, PT ;  /* 0x0000002f17007c0c */ /* 0x000fe4000bf06270 */
[----:B------:R-:W-:Y:S02]  /*ba550*/  LOP3.LUT R49, R49, 0xfffffbff, RZ, 0xc0, !PT ;  /* 0xfffffbff31317812 */ /* 0x000fe400078ec0ff */
[----:B------:R-:W-:-:S09]  /*ba560*/  ISETP.GE.AND P5, PT, R22, UR45, PT ;  /* 0x0000002d16007c0c */ /* 0x000fd2000bfa6270 */
[----:B------:R-:W-:-:S04]  /*ba570*/  @P0 LOP3.LUT R49, R49, 0x400, RZ, 0xfc, !PT ;  /* 0x0000040031310812 */ /* 0x000fc800078efcff */
[----:B------:R-:W-:Y:S02]  /*ba580*/  LOP3.LUT R49, R49, 0xfffff7ff, RZ, 0xc0, !PT ;  /* 0xfffff7ff31317812 */ /* 0x000fe400078ec0ff */
[----:B------:R-:W-:Y:S02]  /*ba590*/  ISETP.GE.AND P2, PT, R21, UR43, PT ;  /* 0x0000002b15007c0c */ /* 0x000fe4000bf46270 */
[----:B------:R-:W-:Y:S02]  /*ba5a0*/  @P6 LOP3.LUT R49, R49, 0x800, RZ, 0xfc, !PT ;  /* 0x0000080031316812 */ /* 0x000fe400078efcff */
[----:B------:R-:W-:Y:S02]  /*ba5b0*/  ISETP.GE.AND P3, PT, R20, UR39, PT ;  /* 0x0000002714007c0c */ /* 0x000fe4000bf66270 */
[----:B------:R-:W-:Y:S02]  /*ba5c0*/  ISETP.GE.AND P4, PT, R19, UR37, PT ;  /* 0x0000002513007c0c */ /* 0x000fe4000bf86270 */
[----:B------:R-:W-:-:S02]  /*ba5d0*/  ISETP.GE.AND P1, PT, R18, UR35, PT ;  /* 0x0000002312007c0c */ /* 0x000fc4000bf26270 */
[----:B------:R-:W-:Y:S02]  /*ba5e0*/  ISETP.GE.AND P0, PT, R17, UR23, PT ;  /* 0x0000001711007c0c */ /* 0x000fe4000bf06270 */
[----:B------:R-:W-:Y:S01]  /*ba5f0*/  LOP3.LUT P6, RZ, R46, 0x2000000, RZ, 0xc0, !PT ;  /* 0x020000002eff7812 */ /* 0x000fe200078cc0ff */
[----:B------:R-:W-:Y:S01]  /*ba600*/  NOP ;  /* 0x0000000000007918 */ /* 0x000fe20000000000 */
[----:B------:R-:W3:Y:S01]  /*ba610*/  LDL.LU R16, [R1+0x16a0] ;  /* 0x0016a00001107983 */ /* 0x000ee20000300800 */
[----:B--2---:R-:W-:Y:S01]  /*ba620*/  LOP3.LUT R50, R50, 0xbfffffff, RZ, 0xc0, !PT ;  /* 0xbfffffff32327812 */ /* 0x004fe200078ec0ff */
[----:B------:R-:W0:Y:S02]  /*ba630*/  LDCU UR4, c[0x0][0x398] ;  /* 0x00007300ff0477ac */ /* 0x000e240008000800 */
[----:B------:R-:W2:Y:S01]  /*ba640*/  LDL.LU R31, [R1+0x18d8] ;  /* 0x0018d800011f7983 */ /* 0x000ea20000300800 */
[----:B------:R-:W1:Y:S03]  /*ba650*/  LDCU UR5, c[0x0][0x398] ;  /* 0x00007300ff0577ac */ /* 0x000e660008000800 */
[----:B------:R-:W2:Y:S01]  /*ba660*/  LDL.LU R20, [R1+0x19c4] ;  /* 0x0019c40001147983 */ /* 0x000ea20000300800 */
[----:B------:R-:W0:Y:S03]  /*ba670*/  LDCU UR6, c[0x0][0x398] ;  /* 0x00007300ff0677ac */ /* 0x000e260008000800 */
        /* <DEDUP_REMOVED lines=8> */
[----:B------:R1:W-:Y:S01]  /*ba700*/  STL.64 [R1+0x3d00], R58 ;  /* 0x003d003a01007387 */ /* 0x0003e20000100a00 */
[----:B------:R-:W0:Y:S01]  /*ba710*/  LDCU UR11, c[0x0][0x398] ;  /* 0x00007300ff0b77ac */ /* 0x000e220008000800 */
[----:B------:R-:W0:Y:S02]  /*ba720*/  LDCU UR12, c[0x0][0x398] ;  /* 0x00007300ff0c77ac */ /* 0x000e240008000800 */
[----:B-1----:R-:W2:Y:S04]  /*ba730*/  LDL.LU R58, [R1+0x1220] ;  /* 0x00122000013a7983 */ /* 0x002ea80000300800 */
[----:B------:R-:W4:Y:S04]  /*ba740*/  LDL.LU R28, [R1+0x19dc] ;  /* 0x0019dc00011c7983 */ /* 0x000f280000300800 */
[----:B------:R1:W-:Y:S04]  /*ba750*/  STL.64 [R1+0x3cf8], R56 ;  /* 0x003cf83801007387 */ /* 0x0003e80000100a00 */
[----:B-1----:R-:W4:Y:S04]  /*ba760*/  LDL.LU R57, [R1+0x12a0] ;  /* 0x0012a00001397983 */ /* 0x002f280000300800 */
[----:B------:R-:W4:Y:S04]  /*ba770*/  LDL.LU R56, [R1+0x1560] ;  /* 0x0015600001387983 */ /* 0x000f280000300800 */
[----:B------:R1:W-:Y:S04]  /*ba780*/  STL.64 [R1+0x3cb0], R44 ;  /* 0x003cb02c01007387 */ /* 0x0003e80000100a00 */
[----:B-1----:R-:W4:Y:S04]  /*ba790*/  LDL.LU R45, [R1+0x1280] ;  /* 0x00128000012d7983 */ /* 0x002f280000300800 */
[----:B------:R-:W4:Y:S04]  /*ba7a0*/  LDL.LU R30, [R1+0x12bc] ;  /* 0x0012bc00011e7983 */ /* 0x000f280000300800 */
[----:B------:R-:W4:Y:S04]  /*ba7b0*/  LDL.LU R59, [R1+0x1600] ;  /* 0x00160000013b7983 */ /* 0x000f280000300800 */
[----:B------:R-:W4:Y:S04]  /*ba7c0*/  LDL.LU R26, [R1+0x1998] ;  /* 0x00199800011a7983 */ /* 0x000f280000300800 */
[----:B------:R-:W4:Y:S04]  /*ba7d0*/  LDL.LU R27, [R1+0x199c] ;  /* 0x00199c00011b7983 */ /* 0x000f280000300800 */
[----:B------:R1:W-:Y:S04]  /*ba7e0*/  STL.64 [R1+0x3ca8], R42 ;  /* 0x003ca82a01007387 */ /* 0x0003e80000100a00 */
[----:B-1----:R-:W4:Y:S04]  /*ba7f0*/  LDL.LU R42, [R1+0x1240] ;  /* 0x00124000012a7983 */ /* 0x002f280000300800 */
[----:B------:R-:W4:Y:S04]  /*ba800*/  LDL.LU R44, [R1+0x1200] ;  /* 0x00120000012c7983 */ /* 0x000f280000300800 */
[----:B------:R-:W4:Y:S04]  /*ba810*/  LDL.LU R29, [R1+0x151c] ;  /* 0x00151c00011d7983 */ /* 0x000f280000300800 */
[----:B------:R-:W4:Y:S04]  /*ba820*/  LDL.LU R22, [R1+0x19a4] ;  /* 0x0019a40001167983 */ /* 0x000f280000300800 */
[----:B------:R1:W-:Y:S01]  /*ba830*/  STL.64 [R1+0x3c98], R40 ;  /* 0x003c982801007387 */ /* 0x0003e20000100a00 */
[----:B------:R-:W-:-:S03]  /*ba840*/  @P5 LOP3.LUT R50, R50, 0x40000000, RZ, 0xfc, !PT ;  /* 0x4000000032325812 */ /* 0x000fc600078efcff */
[----:B-1----:R-:W4:Y:S04]  /*ba850*/  LDL.LU R41, [R1+0x1988] ;  /* 0x0019880001297983 */ /* 0x002f280000300800 */
[----:B------:R-:W4:Y:S04]  /*ba860*/  LDL.LU R43, [R1+0x1260] ;  /* 0x00126000012b7983 */ /* 0x000f280000300800 */
[----:B------:R-:W4:Y:S04]  /*ba870*/  LDL.LU R21, [R1+0x19d4] ;  /* 0x0019d40001157983 */ /* 0x000f280000300800 */
[----:B------:R-:W4:Y:S04]  /*ba880*/  LDL.LU R23, [R1+0x1604] ;  /* 0x0016040001177983 */ /* 0x000f280000300800 */
[----:B------:R-:W4:Y:S04]  /*ba890*/  LDL.LU R19, [R1+0x12b8] ;  /* 0x0012b80001137983 */ /* 0x000f280000300800 */
[----:B------:R-:W4:Y:S04]  /*ba8a0*/  LDL.LU R40, [R1+0xb34] ;  /* 0x000b340001287983 */ /* 0x000f280000300800 */
[----:B------:R1:W-:Y:S01]  /*ba8b0*/  STL.64 [R1+0x3c90], R38 ;  /* 0x003c902601007387 */ /* 0x0003e20000100a00 */
[----:B------:R-:W-:-:S03]  /*ba8c0*/  LOP3.LUT R50, R50, 0xdfffffff, RZ, 0xc0, !PT ;  /* 0xdfffffff32327812 */ /* 0x000fc600078ec0ff */
[----:B-1----:R-:W4:Y:S01]  /*ba8d0*/  LDL.LU R39, [R1+0xb38] ;  /* 0x000b380001277983 */ /* 0x002f220000300800 */
[----:B------:R-:W-:Y:S02]  /*ba8e0*/  @P2 LOP3.LUT R50, R50, 0x20000000, RZ, 0xfc, !PT ;  /* 0x2000000032322812 */ /* 0x000fe400078efcff */
[C---:B------:R-:W-:Y:S01]  /*ba8f0*/  LOP3.LUT P5, RZ, R49.reuse, 0x20, RZ, 0xc0, !PT ;  /* 0x0000002031ff7812 */ /* 0x040fe200078ac0ff */
[----:B---3--:R-:W-:Y:S01]  /*ba900*/  STL.64 [R1+0x3c80], R36 ;  /* 0x003c802401007387 */ /* 0x008fe20000100a00 */
[----:B------:R-:W-:Y:S02]  /*ba910*/  LOP3.LUT R50, R50, 0xefffffff, RZ, 0xc0, !PT ;  /* 0xefffffff32327812 */ /* 0x000fe400078ec0ff */
[C---:B------:R-:W-:Y:S01]  /*ba920*/  LOP3.LUT P2, RZ, R49.reuse, 0x10, RZ, 0xc0, !PT ;  /* 0x0000001031ff7812 */ /* 0x040fe2000784c0ff */
[----:B------:R-:W-:Y:S01]  /*ba930*/  STL [R1+0x3c50], R34 ;  /* 0x003c502201007387 */ /* 0x000fe20000100800 */
[----:B------:R-:W-:Y:S02]  /*ba940*/  @P3 LOP3.LUT R50, R50, 0x10000000, RZ, 0xfc, !PT ;  /* 0x1000000032323812 */ /* 0x000fe400078efcff */
[----:B------:R-:W-:Y:S01]  /*ba950*/  LOP3.LUT P3, RZ, R49, 0x8, RZ, 0xc0, !PT ;  /* 0x0000000831ff7812 */ /* 0x000fe2000786c0ff */
[----:B------:R-:W-:Y:S01]  /*ba960*/  STL [R1+0x3c38], R32 ;  /* 0x003c382001007387 */ /* 0x000fe20000100800 */
[----:B------:R-:W-:-:S03]  /*ba970*/  LOP3.LUT R50, R50, 0xf7ffffff, RZ, 0xc0, !PT ;  /* 0xf7ffffff32327812 */ /* 0x000fc600078ec0ff */
        /* <DEDUP_REMOVED lines=10> */
[----:B------:R-:W1:Y:S01]  /*baa20*/  LDS.128 R8, [R52] ;  /* 0x0000000034087984 */ /* 0x000e620000000c00 */
[----:B------:R-:W-:Y:S01]  /*baa30*/  @P0 LOP3.LUT R50, R50, 0x2000000, RZ, 0xfc, !PT ;  /* 0x0200000032320812 */ /* 0x000fe200078efcff */
[----:B------:R-:W-:Y:S02]  /*baa40*/  NOP ;  /* 0x0000000000007918 */ /* 0x000fe40000000000 */
[----:B------:R-:W-:Y:S01]  /*baa50*/  STL [R1+0x3bd8], R6 ;  /* 0x003bd80601007387 */ /* 0x000fe20000100800 */
[----:B------:R-:W-:-:S03]  /*baa60*/  LOP3.LUT P0, RZ, R49, 0x1, RZ, 0xc0, !PT ;  /* 0x0000000131ff7812 */ /* 0x000fc6000780c0ff */
[----:B------:R-:W-:Y:S04]  /*baa70*/  STL [R1+0x3bc0], R4 ;  /* 0x003bc00401007387 */ /* 0x000fe80000100800 */
[----:B------:R-:W-:Y:S04]  /*baa80*/  STL [R1+0x3ba8], R2 ;  /* 0x003ba80201007387 */ /* 0x000fe80000100800 */
[----:B------:R-:W-:Y:S04]  /*baa90*/  STL [R1+0x3b88], R0 ;  /* 0x003b880001007387 */ /* 0x000fe80000100800 */
[----:B------:R-:W-:Y:S04]  /*baaa0*/  STL [R1+0x3b74], R61 ;  /* 0x003b743d01007387 */ /* 0x000fe80000100800 */
[----:B------:R-:W-:Y:S04]  /*baab0*/  STL [R1+0x3bf8], R50 ;  /* 0x003bf83201007387 */ /* 0x000fe80000100800 */
[----:B------:R-:W-:Y:S04]  /*baac0*/  STL [R1+0x3b70], R49 ;  /* 0x003b703101007387 */ /* 0x000fe80000100800 */
[----:B------:R3:W-:Y:S04]  /*baad0*/  STSM.16.M88.4 [R52], R12 ;  /* 0x0000000c34007844 */ /* 0x0007e80000000200 */
[----:B-1----:R-:W-:Y:S04]  /*baae0*/  STL.64 [R1+0x380], R8 ;  /* 0x0003800801007387 */ /* 0x002fe80000100a00 */
[----:B------:R-:W-:Y:S01]  /*baaf0*/  STL.64 [R1+0x388], R10 ;  /* 0x0003880a01007387 */ /* 0x000fe20000100a00 */
[----:B------:R-:W-:-:S03]  /*bab00*/  NOP ;  /* 0x0000000000007918 */ /* 0x000fc60000000000 */
[----:B------:R-:W4:Y:S04]  /*bab10*/  LDL.LU R34, [R1+0xaac] ;  /* 0x000aac0001227983 */ /* 0x000f280000300800 */
[----:B------:R-:W4:Y:S04]  /*bab20*/  LDL.LU R36, [R1+0xaa8] ;  /* 0x000aa80001247983 */ /* 0x000f280000300800 */
[----:B------:R-:W1:Y:S01]  /*bab30*/  LDS.128 R8, [R52] ;  /* 0x0000000034087984 */ /* 0x000e620000000c00 */
[----:B--2---:R-:W-:Y:S02]  /*bab40*/  IMAD.MOV.U32 R37, RZ, RZ, R58 ;  /* 0x000000ffff257224 */ /* 0x004fe400078e003a */
[----:B------:R-:W-:-:S02]  /*bab50*/  IMAD.MOV.U32 R58, RZ, RZ, R17 ;  /* 0x000000ffff3a7224 */ /* 0x000fc400078e0011 */
[----:B----4-:R-:W-:Y:S02]  /*bab60*/  IMAD.MOV.U32 R38, RZ, RZ, R56 ;  /* 0x000000ffff267224 */ /* 0x010fe400078e0038 */
[----:B------:R-:W-:Y:S01]  /*bab70*/  IMAD.MOV.U32 R56, RZ, RZ, R19 ;  /* 0x000000ffff387224 */ /* 0x000fe200078e0013 */
[----:B---3--:R-:W-:Y:S01]  /*bab80*/  LOP3.LUT R13, R40, 0xffff, RZ, 0xc0, !PT ;  /* 0x0000ffff280d7812 */ /* 0x008fe200078ec0ff */
[----:B------:R-:W-:Y:S02]  /*bab90*/  IMAD.MOV.U32 R40, RZ, RZ, R57 ;  /* 0x000000ffff287224 */ /* 0x000fe400078e0039 */
[----:B------:R-:W-:Y:S01]  /*baba0*/  IMAD.MOV.U32 R57, RZ, RZ, R18 ;  /* 0x000000ffff397224 */ /* 0x000fe200078e0012 */
[----:B------:R-:W-:Y:S01]  /*babb0*/  LOP3.LUT R12, R39, 0xffff, RZ, 0xc0, !PT ;  /* 0x0000ffff270c7812 */ /* 0x000fe200078ec0ff */
[----:B------:R-:W-:Y:S02]  /*babc0*/  IMAD.MOV.U32 R39, RZ, RZ, R41 ;  /* 0x000000ffff277224 */ /* 0x000fe400078e0029 */
[----:B------:R-:W-:-:S02]  /*babd0*/  IMAD.MOV.U32 R41, RZ, RZ, R42 ;  /* 0x000000ffff297224 */ /* 0x000fc400078e002a */
[----:B------:R-:W-:Y:S02]  /*babe0*/  IMAD.MOV.U32 R42, RZ, RZ, R16 ;  /* 0x000000ffff2a7224 */ /* 0x000fe400078e0010 */
[----:B------:R-:W2:Y:S04]  /*babf0*/  LDL.LU R16, [R1+0xbf8] ;  /* 0x000bf80001107983 */ /* 0x000ea80000300800 */
[----:B------:R-:W3:Y:S04]  /*bac00*/  LDL.LU R17, [R1+0xbe4] ;  /* 0x000be40001117983 */ /* 0x000ee80000300800 */
[----:B------:R-:W4:Y:S04]  /*bac10*/  LDL.LU R18, [R1+0xbd8] ;  /* 0x000bd80001127983 */ /* 0x000f280000300800 */
[----:B------:R-:W2:Y:S04]  /*bac20*/  LDL.LU R19, [R1+0xa08] ;  /* 0x000a080001137983 */ /* 0x000ea80000300800 */
[----:B-1----:R-:W-:Y:S04]  /*bac30*/  STL.64 [R1+0x370], R8 ;  /* 0x0003700801007387 */ /* 0x002fe80000100a00 */
[----:B------:R1:W-:Y:S04]  /*bac40*/  STL.64 [R1+0x378], R10 ;  /* 0x0003780a01007387 */ /* 0x0003e80000100a00 */
[----:B-1----:R-:W4:Y:S04]  /*bac50*/  LDL.LU R10, [R1+0x1e0] ;  /* 0x0001e000010a7983 */ /* 0x002f280000300800 */
[----:B------:R-:W4:Y:S01]  /*bac60*/  LDL.LU R32, [R1+0x1dc] ;  /* 0x0001dc0001207983 */ /* 0x000f220000300800 */
[----:B------:R-:W-:-:S03]  /*bac70*/  LOP3.LUT R14, R34, 0xffff, RZ, 0xc0, !PT ;  /* 0x0000ffff220e7812 */ /* 0x000fc600078ec0ff */
[----:B------:R-:W4:Y:S01]  /*bac80*/  LDL.LU R34, [R1+0x1d8] ;  /* 0x0001d80001227983 */ /* 0x000f220000300800 */
[----:B------:R-:W-:-:S03]  /*bac90*/  LOP3.LUT R15, R36, 0xffff, RZ, 0xc0, !PT ;  /* 0x0000ffff240f7812 */ /* 0x000fc600078ec0ff */
[----:B------:R-:W4:Y:S01]  /*baca0*/  LDL.LU R36, [R1+0x1b0] ;  /* 0x0001b00001247983 */ /* 0x000f220000300800 */
[----:B------:R-:W-:Y:S01]  /*bacb0*/  NOP ;  /* 0x0000000000007918 */ /* 0x000fe20000000000 */
[----:B---3--:R-:W-:Y:S02]  /*bacc0*/  PRMT R17, R17, 0x4210, R13 ;  /* 0x0000421011117816 */ /* 0x008fe4000000000d */
[----:B--2---:R-:W-:Y:S02]  /*bacd0*/  PRMT R19, R19, 0x4210, R15 ;  /* 0x0000421013137816 */ /* 0x004fe4000000000f */
[----:B----4-:R-:W-:Y:S02]  /*bace0*/  PRMT R13, R32, 0x5210, R13 ;  /* 0x00005210200d7816 */ /* 0x010fe4000000000d */
[----:B------:R-:W2:Y:S01]  /*bacf0*/  LDL.LU R32, [R1+0xb48] ;  /* 0x000b480001207983 */ /* 0x000ea20000300800 */
[----:B------:R-:W-:-:S03]  /*bad00*/  PRMT R15, R36, 0x5210, R15 ;  /* 0x00005210240f7816 */ /* 0x000fc6000000000f */
[----:B------:R-:W3:Y:S01]  /*bad10*/  LDL.LU R36, [R1+0xb44] ;  /* 0x000b440001247983 */ /* 0x000ee20000300800 */
[----:B------:R-:W-:Y:S02]  /*bad20*/  PRMT R16, R16, 0x4210, R12 ;  /* 0x0000421010107816 */ /* 0x000fe4000000000c */
[----:B------:R-:W-:Y:S02]  /*bad30*/  PRMT R18, R18, 0x4210, R14 ;  /* 0x0000421012127816 */ /* 0x000fe4000000000e */
[----:B------:R-:W-:-:S03]  /*bad40*/  PRMT R12, R10, 0x5210, R12 ;  /* 0x000052100a0c7816 */ /* 0x000fc6000000000c */
[----:B------:R-:W-:Y:S01]  /*bad50*/  STSM.16.M88.4 [R52], R16 ;  /* 0x0000001034007844 */ /* 0x000fe20000000200 */
[----:B------:R-:W-:-:S03]  /*bad60*/  NOP ;  /* 0x0000000000007918 */ /* 0x000fc60000000000 */
[----:B------:R-:W1:Y:S01]  /*bad70*/  LDS.128 R8, [R52] ;  /* 0x0000000034087984 */ /* 0x000e620000000c00 */
[----:B------:R-:W-:Y:S01]  /*bad80*/  PRMT R14, R34, 0x5210, R14 ;  /* 0x00005210220e7816 */ /* 0x000fe2000000000e */
[----:B------:R-:W-:Y:S01]  /*bad90*/  NOP ;  /* 0x0000000000007918 */ /* 0x000fe20000000000 */
[----:B-1----:R-:W-:Y:S01]  /*bada0*/  IMAD.MOV.U32 R34, RZ, RZ, R9 ;  /* 0x000000ffff227224 */ /* 0x002fe200078e0009 */
[----:B------:R-:W-:Y:S04]  /*badb0*/  STL [R1+0x360], R8 ;  /* 0x0003600801007387 */ /* 0x000fe80000100800 */
[----:B------:R1:W-:Y:S04]  /*badc0*/  STL.64 [R1+0x368], R10 ;  /* 0x0003680a01007387 */ /* 0x0003e80000100a00 */
[----:B------:R-:W-:Y:S04]  /*badd0*/  STL.64 [R1+0x3c58], R34 ;  /* 0x003c582201007387 */ /* 0x000fe80000100a00 */
[----:B-1----:R-:W4:Y:S04]  /*bade0*/  LDL.LU R11, [R1+0xabc] ;  /* 0x000abc00010b7983 */ /* 0x002f280000300800 */
[----:B------:R-:W4:Y:S04]  /*badf0*/  LDL.LU R8, [R1+0xab8] ;  /* 0x000ab80001087983 */ /* 0x000f280000300800 */
[----:B------:R-:W4:Y:S04]  /*bae00*/  LDL.LU R9, [R1+0xc34] ;  /* 0x000c340001097983 */ /* 0x000f280000300800 */
[----:B------:R-:W4:Y:S04]  /*bae10*/  LDL.LU R10, [R1+0xc30] ;  /* 0x000c3000010a7983 */ /* 0x000f280000300800 */
[----:B------:R2:W-:Y:S02]  /*bae20*/  STSM.16.M88.4 [R52], R12 ;  /* 0x0000000c34007844 */ /* 0x0005e40000000200 */
[----:B--2---:R-:W-:-:S02]  /*bae30*/  LOP3.LUT R12, R32, 0xffff, RZ, 0xc0, !PT ;  /* 0x0000ffff200c7812 */ /* 0x004fc400078ec0ff */
[----:B------:R-:W2:Y:S01]  /*bae40*/  LDL.LU R32, [R1+0xc20] ;  /* 0x000c200001207983 */ /* 0x000ea20000300800 */
[----:B---3--:R-:W-:-:S03]  /*bae50*/  LOP3.LUT R13, R36, 0xffff, RZ, 0xc0, !PT ;  /* 0x0000ffff240d7812 */ /* 0x008fc600078ec0ff */
[----:B------:R-:W3:Y:S01]  /*bae60*/  LDL.LU R36, [R1+0xc1c] ;  /* 0x000c1c0001247983 */ /* 0x000ee20000300800 */
[----:B----4-:R-:W-:Y:S02]  /*bae70*/  LOP3.LUT R14, R11, 0xffff, RZ, 0xc0, !PT ;  /* 0x0000ffff0b0e7812 */ /* 0x010fe400078ec0ff */
[----:B------:R-:W-:Y:S02]  /*bae80*/  LOP3.LUT R15, R8, 0xffff, RZ, 0xc0, !PT ;  /* 0x0000ffff080f7812 */ /* 0x000fe400078ec0ff */
[----:B------:R-:W-:Y:S02]  /*bae90*/  PRMT R16, R9, 0x4210, R12 ;  /* 0x0000421009107816 */ /* 0x000fe4000000000c */
[----:B------:R-:W-:Y:S01]  /*baea0*/  PRMT R17, R10, 0x4210, R13 ;  /* 0x000042100a117816 */ /* 0x000fe2000000000d */
[----:B------:R-:W-:Y:S01]  /*baeb0*/  NOP ;  /* 0x0000000000007918 */ /* 0x000fe20000000000 */
[----:B------:R-:W1:Y:S04]  /*baec0*/  LDS.128 R8, [R52] ;  /* 0x0000000034087984 */ /* 0x000e680000000c00 */
[----:B-1----:R1:W-:Y:S04]  /*baed0*/  STL.64 [R1+0x350], R8 ;  /* 0x0003500801007387 */ /* 0x0023e80000100a00 */
[----:B------:R4:W-:Y:S04]  /*baee0*/  STL.64 [R1+0x358], R10 ;  /* 0x0003580a01007387 */ /* 0x0009e80000100a00 */
[----:B-1----:R-:W3:Y:S04]  /*baef0*/  LDL.LU R9, [R1+0x1e4] ;  /* 0x0001e40001097983 */ /* 0x002ee80000300800 */
[----:B----4-:R-:W4:Y:S01]  /*baf00*/  LDL.LU R10, [R1+0x1ec] ;  /* 0x0001ec00010a7983 */ /* 0x010f220000300800 */
[----:B--2---:R-:W-:-:S03]  /*baf10*/  PRMT R18, R32, 0x4210, R14 ;  /* 0x0000421020127816 */ /* 0x004fc6000000000e */
[----:B------:R-:W2:Y:S01]  /*baf20*/  LDL.LU R32, [R1+0x1e8] ;  /* 0x0001e80001207983 */ /* 0x000ea20000300800 */
[----:B---3--:R-:W-:Y:S01]  /*baf30*/  PRMT R19, R36, 0x4210, R15 ;  /* 0x0000421024137816 */ /* 0x008fe2000000000f */
[----:B------:R-:W-:Y:S02]  /*baf40*/  NOP ;  /* 0x0000000000007918 */ /* 0x000fe40000000000 */
[----:B------:R-:W3:Y:S04]  /*baf50*/  LDL.LU R36, [R1+0x1b4] ;  /* 0x0001b40001247983 */ /* 0x000ee80000300800 */
[----:B------:R-:W-:Y:S01]  /*baf60*/  STSM.16.M88.4 [R52], R16 ;  /* 0x0000001034007844 */ /* 0x000fe20000000200 */
[----:B------:R-:W-:Y:S02]  /*baf70*/  PRMT R12, R9, 0x5210, R12 ;  /* 0x00005210090c7816 */ /* 0x000fe4000000000c */
[----:B--2---:R-:W-:-:S02]  /*baf80*/  PRMT R14, R32, 0x5210, R14 ;  /* 0x00005210200e7816 */ /* 0x004fc4000000000e */
[----:B------:R-:W2:Y:S01]  /*baf90*/  LDL.LU R32, [R1+0xb60] ;  /* 0x000b600001207983 */ /* 0x000ea20000300800 */
[----:B---3--:R-:W-:-:S03]  /*bafa0*/  PRMT R15, R36, 0x5210, R15 ;  /* 0x00005210240f7816 */ /* 0x008fc6000000000f */
[----:B------:R-:W3:Y:S01]  /*bafb0*/  LDL.LU R36, [R1+0xb5c] ;  /* 0x000b5c0001247983 */ /* 0x000ee20000300800 */
[----:B----4-:R-:W-:Y:S01]  /*bafc0*/  PRMT R13, R10, 0x5210, R13 ;  /* 0x000052100a0d7816 */ /* 0x010fe2000000000d */
[----:B------:R-:W-:Y:S02]  /*bafd0*/  NOP ;  /* 0x0000000000007918 */ /* 0x000fe40000000000 */
[----:B------:R-:W1:Y:S01]  /*bafe0*/  LDS.128 R8, [R52] ;  /* 0x0000000034087984 */ /* 0x000e620000000c00 */
[----:B------:R-:W-:-:S03]  /*baff0*/  NOP ;  /* 0x0000000000007918 */ /* 0x000fc60000000000 */
[----:B-1----:R-:W-:Y:S04]  /*bb000*/  STL.64 [R1+0x340], R8 ;  /* 0x0003400801007387 */ /* 0x002fe80000100a00 */
[----:B------:R1:W-:Y:S04]  /*bb010*/  STL.64 [R1+0x348], R10 ;  /* 0x0003480a01007387 */ /* 0x0003e80000100a00 */
        /* <DEDUP_REMOVED lines=51> */
[----:B-1----:R-:W-:Y:S04]  /*bb350*/  STL [R1+0x314], R9 ;  /* 0x0003140901007387 */ /* 0x002fe80000100800 */
[----:B------:R1:W-:Y:S04]  /*bb360*/  STL.64 [R1+0x318], R10 ;  /* 0x0003180a01007387 */ /* 0x0003e80000100a00 */
[----:B-1----:R-:W4:Y:S01]  /*bb370*/  LDL.LU R11, [R1+0x3d1c] ;  /* 0x003d1c00010b7983 */ /* 0x002f220000300800 */
[----:B--2---:R-:W-:Y:S01]  /*bb380*/  PRMT R18, R32, 0x4210, R14 ;  /* 0x0000421020127816 */ /* 0x004fe2000000000e */
[----:B------:R-:W-:-:S02]  /*bb390*/  IMAD.MOV.U32 R32, RZ, RZ, R8 ;  /* 0x000000ffff207224 */ /* 0x000fc400078e0008 */
[----:B------:R-:W2:Y:S04]  /*bb3a0*/  LDL.LU R8, [R1+0x20c] ;  /* 0x00020c0001087983 */ /* 0x000ea80000300800 */
[----:B------:R-:W2:Y:S04]  /*bb3b0*/  LDL.LU R9, [R1+0x214] ;  /* 0x0002140001097983 */ /* 0x000ea80000300800 */
[----:B------:R-:W2:Y:S01]  /*bb3c0*/  LDL.LU R10, [R1+0x208] ;  /* 0x00020800010a7983 */ /* 0x000ea20000300800 */
[----:B---3--:R-:W-:Y:S01]  /*bb3d0*/  PRMT R19, R36, 0x4210, R15 ;  /* 0x0000421024137816 */ /* 0x008fe2000000000f */
[----:B------:R-:W-:-:S02]  /*bb3e0*/  NOP ;  /* 0x0000000000007918 */ /* 0x000fc40000000000 */
[----:B------:R-:W3:Y:S04]  /*bb3f0*/  LDL.LU R36, [R1+0x210] ;  /* 0x0002100001247983 */ /* 0x000ee80000300800 */
[----:B------:R-:W-:Y:S04]  /*bb400*/  STL.64 [R1+0x3c40], R32 ;  /* 0x003c402001007387 */ /* 0x000fe80000100a00 */
[----:B------:R-:W-:Y:S01]  /*bb410*/  STSM.16.M88.4 [R52], R16 ;  /* 0x0000001034007844 */ /* 0x000fe20000000200 */
[----:B------:R-:W-:-:S03]  /*bb420*/  NOP ;  /* 0x0000000000007918 */ /* 0x000fc60000000000 */
[----:B------:R-:W1:Y:S01]  /*bb430*/  LDS.128 R16, [R52] ;  /* 0x0000000034107984 */ /* 0x000e620000000c00 */
[----:B------:R-:W-:Y:S01]  /*bb440*/  NOP ;  /* 0x0000000000007918 */ /* 0x000fe20000000000 */
[----:B--2---:R-:W-:Y:S02]  /*bb450*/  PRMT R14, R10, 0x5210, R14 ;  /* 0x000052100a0e7816 */ /* 0x004fe4000000000e */
[----:B------:R-:W2:Y:S01]  /*bb460*/  LDL.LU R10, [R1+0xb8c] ;  /* 0x000b8c00010a7983 */ /* 0x000ea20000300800 */
[----:B---3--:R-:W-:-:S03]  /*bb470*/  PRMT R15, R36, 0x5210, R15 ;  /* 0x00005210240f7816 */ /* 0x008fc6000000000f */
[----:B------:R-:W3:Y:S01]  /*bb480*/  LDL.LU R36, [R1+0xb88] ;  /* 0x000b880001247983 */ /* 0x000ee20000300800 */
[----:B------:R-:W-:-:S03]  /*bb490*/  PRMT R12, R8, 0x5210, R12 ;  /* 0x00005210080c7816 */ /* 0x000fc6000000000c */
[----:B-1----:R-:W-:Y:S01]  /*bb4a0*/  STL.64 [R1+0x300], R16 ;  /* 0x0003001001007387 */ /* 0x002fe20000100a00 */
[----:B------:R-:W-:-:S03]  /*bb4b0*/  PRMT R13, R9, 0x5210, R13 ;  /* 0x00005210090d7816 */ /* 0x000fc6000000000d */
[----:B------:R-:W-:Y:S04]  /*bb4c0*/  STL.64 [R1+0x308], R18 ;  /* 0x0003081201007387 */ /* 0x000fe80000100a00 */
[----:B------:R-:W4:Y:S04]  /*bb4d0*/  LDL.LU R4, [R1+0xaf0] ;  /* 0x000af00001047983 */ /* 0x000f280000300800 */
[----:B------:R-:W4:Y:S04]  /*bb4e0*/  LDL.LU R6, [R1+0xaec] ;  /* 0x000aec0001067983 */ /* 0x000f280000300800 */
[----:B------:R-:W4:Y:S04]  /*bb4f0*/  LDL.LU R8, [R1+0xc90] ;  /* 0x000c900001087983 */ /* 0x000f280000300800 */
[----:B------:R-:W4:Y:S04]  /*bb500*/  LDL.LU R9, [R1+0xc8c] ;  /* 0x000c8c0001097983 */ /* 0x000f280000300800 */
[----:B------:R2:W-:Y:S01]  /*bb510*/  STSM.16.M88.4 [R52], R12 ;  /* 0x0000000c34007844 */ /* 0x0005e20000000200 */
[----:B------:R-:W-:-:S03]  /*bb520*/  NOP ;  /* 0x0000000000007918 */ /* 0x000fc60000000000 */
[----:B------:R-:W1:Y:S01]  /*bb530*/  LDS.128 R32, [R52] ;  /* 0x0000000034207984 */ /* 0x000e620000000c00 */
[----:B------:R-:W-:Y:S01]  /*bb540*/  NOP ;  /* 0x0000000000007918 */ /* 0x000fe20000000000 */
[----:B--2---:R-:W-:Y:S02]  /*bb550*/  LOP3.LUT R12, R10, 0xffff, RZ, 0xc0, !PT ;  /* 0x0000ffff0a0c7812 */ /* 0x004fe400078ec0ff */
[----:B------:R-:W2:Y:S01]  /*bb560*/  LDL.LU R10, [R1+0xc88] ;  /* 0x000c8800010a7983 */ /* 0x000ea20000300800 */
[----:B---3--:R-:W-:-:S03]  /*bb570*/  LOP3.LUT R13, R36, 0xffff, RZ, 0xc0, !PT ;  /* 0x0000ffff240d7812 */ /* 0x008fc600078ec0ff */
[----:B------:R-:W3:Y:S01]  /*bb580*/  LDL.LU R36, [R1+0xa58] ;  /* 0x000a580001247983 */ /* 0x000ee20000300800 */
[----:B----4-:R-:W-:-:S03]  /*bb590*/  PRMT R16, R8, 0x4210, R12 ;  /* 0x0000421008107816 */ /* 0x010fc6000000000c */
[----:B------:R-:W4:Y:S01]  /*bb5a0*/  LDL.LU R8, [R1+0x21c] ;  /* 0x00021c0001087983 */ /* 0x000f220000300800 */
[----:B------:R-:W-:-:S03]  /*bb5b0*/  PRMT R17, R9, 0x4210, R13 ;  /* 0x0000421009117816 */ /* 0x000fc6000000000d */
[----:B------:R-:W4:Y:S01]  /*bb5c0*/  LDL.LU R9, [R1+0x218] ;  /* 0x0002180001097983 */ /* 0x000f220000300800 */
[----:B------:R-:W-:Y:S02]  /*bb5d0*/  LOP3.LUT R14, R4, 0xffff, RZ, 0xc0, !PT ;  /* 0x0000ffff040e7812 */ /* 0x000fe400078ec0ff */
[----:B------:R-:W-:Y:S01]  /*bb5e0*/  LOP3.LUT R15, R6, 0xffff, RZ, 0xc0, !PT ;  /* 0x0000ffff060f7812 */ /* 0x000fe200078ec0ff */
[----:B-1----:R-:W-:Y:S04]  /*bb5f0*/  STL.64 [R1+0x2f0], R32 ;  /* 0x0002f02001007387 */ /* 0x002fe80000100a00 */
[----:B------:R-:W-:Y:S01]  /*bb600*/  STL.64 [R1+0x2f8], R34 ;  /* 0x0002f82201007387 */ /* 0x000fe20000100a00 */
[----:B--2---:R-:W-:-:S03]  /*bb610*/  PRMT R18, R10, 0x4210, R14 ;  /* 0x000042100a127816 */ /* 0x004fc6000000000e */
[----:B------:R-:W2:Y:S01]  /*bb620*/  LDL.LU R10, [R1+0x220] ;  /* 0x00022000010a7983 */ /* 0x000ea20000300800 */
[----:B---3--:R-:W-:-:S03]  /*bb630*/  PRMT R19, R36, 0x4210, R15 ;  /* 0x0000421024137816 */ /* 0x008fc6000000000f */
[----:B------:R-:W3:Y:S01]  /*bb640*/  LDL.LU R36, [R1+0x1cc] ;  /* 0x0001cc0001247983 */ /* 0x000ee20000300800 */
[----:B----4-:R-:W-:-:S03]  /*bb650*/  PRMT R13, R9, 0x5210, R13 ;  /* 0x00005210090d7816 */ /* 0x010fc6000000000d */
[----:B------:R-:W4:Y:S04]  /*bb660*/  LDL.LU R9, [R1+0xba4] ;  /* 0x000ba40001097983 */ /* 0x000f280000300800 */
[----:B------:R-:W-:Y:S01]  /*bb670*/  STSM.16.M88.4 [R52], R16 ;  /* 0x0000001034007844 */ /* 0x000fe20000000200 */
[----:B------:R-:W-:-:S03]  /*bb680*/  NOP ;  /* 0x0000000000007918 */ /* 0x000fc60000000000 */
[----:B------:R-:W1:Y:S01]  /*bb690*/  LDS.128 R16, [R52] ;  /* 0x0000000034107984 */ /* 0x000e620000000c00 */
[----:B------:R-:W-:Y:S01]  /*bb6a0*/  PRMT R12, R8, 0x5210, R12 ;  /* 0x00005210080c7816 */ /* 0x000fe2000000000c */
[----:B------:R-:W-:Y:S01]  /*bb6b0*/  NOP ;  /* 0x0000000000007918 */ /* 0x000fe20000000000 */
[----:B---3--:R-:W-:Y:S02]  /*bb6c0*/  PRMT R15, R36, 0x5210, R15 ;  /* 0x00005210240f7816 */ /* 0x008fe4000000000f */
[----:B------:R-:W3:Y:S01]  /*bb6d0*/  LDL.LU R36, [R1+0xba0] ;  /* 0x000ba00001247983 */ /* 0x000ee20000300800 */
[----:B--2---:R-:W-:Y:S01]  /*bb6e0*/  PRMT R14, R10, 0x5210, R14 ;  /* 0x000052100a0e7816 */ /* 0x004fe2000000000e */
[----:B-1----:R-:W-:Y:S02]  /*bb6f0*/  IMAD.MOV.U32 R10, RZ, RZ, R18 ;  /* 0x000000ffff0a7224 */ /* 0x002fe400078e0012 */
[----:B------:R-:W-:Y:S04]  /*bb700*/  STL.64 [R1+0x2e0], R16 ;  /* 0x0002e01001007387 */ /* 0x000fe80000100a00 */
[----:B------:R-:W-:Y:S04]  /*bb710*/  STL [R1+0x2ec], R19 ;  /* 0x0002ec1301007387 */ /* 0x000fe80000100800 */
[----:B------:R-:W-:Y:S04]  /*bb720*/  STL [R1+0x3c1c], R10 ;  /* 0x003c1c0a01007387 */ /* 0x000fe80000100800 */
[----:B------:R-:W2:Y:S04]  /*bb730*/  LDL.LU R2, [R1+0xb04] ;  /* 0x000b040001027983 */ /* 0x000ea80000300800 */
[----:B------:R-:W2:Y:S04]  /*bb740*/  LDL.LU R4, [R1+0xb00] ;  /* 0x000b000001047983 */ /* 0x000ea80000300800 */
[----:B------:R4:W-:Y:S01]  /*bb750*/  STSM.16.M88.4 [R52], R12 ;  /* 0x0000000c34007844 */ /* 0x0009e20000000200 */
[----:B------:R-:W-:-:S03]  /*bb760*/  NOP ;  /* 0x0000000000007918 */ /* 0x000fc60000000000 */
[----:B------:R-:W2:Y:S04]  /*bb770*/  LDL.LU R6, [R1+0xca8] ;  /* 0x000ca80001067983 */ /* 0x000ea80000300800 */
[----:B------:R-:W2:Y:S04]  /*bb780*/  LDL.LU R8, [R1+0xca4] ;  /* 0x000ca40001087983 */ /* 0x000ea80000300800 */
[----:B------:R-:W1:Y:S01]  /*bb790*/  LDS.128 R32, [R52] ;  /* 0x0000000034207984 */ /* 0x000e620000000c00 */
[----:B----4-:R-:W-:-:S03]  /*bb7a0*/  LOP3.LUT R12, R9, 0xffff, RZ, 0xc0, !PT ;  /* 0x0000ffff090c7812 */ /* 0x010fc600078ec0ff */
[----:B------:R-:W4:Y:S01]  /*bb7b0*/  LDL.LU R9, [R1+0xca0] ;  /* 0x000ca00001097983 */ /* 0x000f220000300800 */
[----:B------:R-:W-:Y:S01]  /*bb7c0*/  NOP ;  /* 0x0000000000007918 */ /* 0x000fe20000000000 */
[----:B---3--:R-:W-:Y:S02]  /*bb7d0*/  LOP3.LUT R13, R36, 0xffff, RZ, 0xc0, !PT ;  /* 0x0000ffff240d7812 */ /* 0x008fe400078ec0ff */
[----:B------:R-:W3:Y:S04]  /*bb7e0*/  LDL.LU R36, [R1+0xc9c] ;  /* 0x000c9c0001247983 */ /* 0x000ee80000300800 */
[----:B-1----:R-:W-:Y:S04]  /*bb7f0*/  STL [R1+0x2d4], R33 ;  /* 0x0002d42101007387 */ /* 0x002fe80000100800 */
[----:B------:R-:W-:Y:S01]  /*bb800*/  STL.64 [R1+0x2d8], R34 ;  /* 0x0002d82201007387 */ /* 0x000fe20000100a00 */
[----:B--2---:R-:W-:-:S02]  /*bb810*/  LOP3.LUT R14, R2, 0xffff, RZ, 0xc0, !PT ;  /* 0x0000ffff020e7812 */ /* 0x004fc400078ec0ff */
[----:B------:R-:W-:Y:S02]  /*bb820*/  PRMT R16, R6, 0x4210, R12 ;  /* 0x0000421006107816 */ /* 0x000fe4000000000c */
[----:B------:R-:W2:Y:S01]  /*bb830*/  LDL.LU R6, [R1+0x224] ;  /* 0x0002240001067983 */ /* 0x000ea20000300800 */
[----:B------:R-:W-:-:S03]  /*bb840*/  PRMT R17, R8, 0x4210, R13 ;  /* 0x0000421008117816 */ /* 0x000fc6000000000d */
[----:B------:R-:W2:Y:S01]  /*bb850*/  LDL.LU R8, [R1+0x22c] ;  /* 0x00022c0001087983 */ /* 0x000ea20000300800 */
[----:B----4-:R-:W-:-:S03]  /*bb860*/  PRMT R18, R9, 0x4210, R14 ;  /* 0x0000421009127816 */ /* 0x010fc6000000000e */
[----:B------:R-:W4:Y:S01]  /*bb870*/  LDL.LU R9, [R1+0x228] ;  /* 0x0002280001097983 */ /* 0x000f220000300800 */
[----:B------:R-:W-:Y:S01]  /*bb880*/  LOP3.LUT R15, R4, 0xffff, RZ, 0xc0, !PT ;  /* 0x0000ffff040f7812 */ /* 0x000fe200078ec0ff */
[----:B------:R-:W-:-:S03]  /*bb890*/  IMAD.MOV.U32 R10, RZ, RZ, R32 ;  /* 0x000000ffff0a7224 */ /* 0x000fc600078e0020 */
[----:B---3--:R-:W-:Y:S02]  /*bb8a0*/  PRMT R19, R36, 0x4210, R15 ;  /* 0x0000421024137816 */ /* 0x008fe4000000000f */
[----:B------:R-:W3:Y:S04]  /*bb8b0*/  LDL.LU R36, [R1+0x1d0] ;  /* 0x0001d00001247983 */ /* 0x000ee80000300800 */
[----:B------:R-:W-:Y:S01]  /*bb8c0*/  STL.64 [R1+0x3c28], R10 ;  /* 0x003c280a01007387 */ /* 0x000fe20000100a00 */
[----:B----4-:R-:W-:-:S03]  /*bb8d0*/  PRMT R14, R9, 0x5210, R14 ;  /* 0x00005210090e7816 */ /* 0x010fc6000000000e */
[----:B------:R-:W4:Y:S04]  /*bb8e0*/  LDL.LU R9, [R1+0xbb4] ;  /* 0x000bb40001097983 */ /* 0x000f280000300800 */
[----:B------:R-:W-:Y:S01]  /*bb8f0*/  STSM.16.M88.4 [R52], R16 ;  /* 0x0000001034007844 */ /* 0x000fe20000000200 */
[----:B------:R-:W-:-:S03]  /*bb900*/  NOP ;  /* 0x0000000000007918 */ /* 0x000fc60000000000 */
[----:B------:R-:W1:Y:S01]  /*bb910*/  LDS.128 R16, [R52] ;  /* 0x0000000034107984 */ /* 0x000e620000000c00 */
[----:B--2---:R-:W-:Y:S02]  /*bb920*/  PRMT R12, R6, 0x5210, R12 ;  /* 0x00005210060c7816 */ /* 0x004fe4000000000c */
[----:B------:R-:W-:Y:S01]  /*bb930*/  PRMT R13, R8, 0x5210, R13 ;  /* 0x00005210080d7816 */ /* 0x000fe2000000000d */
[----:B------:R-:W-:Y:S01]  /*bb940*/  NOP ;  /* 0x0000000000007918 */ /* 0x000fe20000000000 */
[----:B---3--:R-:W-:Y:S02]  /*bb950*/  PRMT R15, R36, 0x5210, R15 ;  /* 0x00005210240f7816 */ /* 0x008fe4000000000f */
[----:B------:R-:W2:Y:S04]  /*bb960*/  LDL.LU R36, [R1+0xbb0] ;  /* 0x000bb00001247983 */ /* 0x000ea80000300800 */
[----:B-1----:R-:W-:Y:S04]  /*bb970*/  STL.64 [R1+0x2c0], R16 ;  /* 0x0002c01001007387 */ /* 0x002fe80000100a00 */
[----:B------:R-:W-:Y:S04]  /*bb980*/  STL.64 [R1+0x2c8], R18 ;  /* 0x0002c81201007387 */ /* 0x000fe80000100a00 */
[----:B------:R-:W3:Y:S04]  /*bb990*/  LDL.LU R2, [R1+0xb20] ;  /* 0x000b200001027983 */ /* 0x000ee80000300800 */
[----:B------:R-:W3:Y:S04]  /*bb9a0*/  LDL.LU R4, [R1+0xb1c] ;  /* 0x000b1c0001047983 */ /* 0x000ee80000300800 */
[----:B------:R4:W-:Y:S04]  /*bb9b0*/  STSM.16.M88.4 [R52], R12 ;  /* 0x0000000c34007844 */ /* 0x0009e80000000200 */
[----:B------:R-:W3:Y:S04]  /*bb9c0*/  LDL.LU R6, [R1+0xcb8] ;  /* 0x000cb80001067983 */ /* 0x000ee80000300800 */
[----:B------:R-:W3:Y:S01]  /*bb9d0*/  LDL.LU R8, [R1+0xcb4] ;  /* 0x000cb40001087983 */ /* 0x000ee20000300800 */
[----:B----4-:R-:W-:-:S03]  /*bb9e0*/  LOP3.LUT R12, R9, 0xffff, RZ, 0xc0, !PT ;  /* 0x0000ffff090c7812 */ /* 0x010fc600078ec0ff */
[----:B------:R-:W4:Y:S01]  /*bb9f0*/  LDL.LU R9, [R1+0xcb0] ;  /* 0x000cb00001097983 */ /* 0x000f220000300800 */
[----:B------:R-:W-:Y:S01]  /*bba00*/  NOP ;  /* 0x0000000000007918 */ /* 0x000fe20000000000 */
[----:B--2---:R-:W-:Y:S02]  /*bba10*/  LOP3.LUT R13, R36, 0xffff, RZ, 0xc0, !PT ;  /* 0x0000ffff240d7812 */ /* 0x004fe400078ec0ff */
[----:B------:R-:W2:Y:S01]  /*bba20*/  LDL.LU R36, [R1+0xcac] ;  /* 0x000cac0001247983 */ /* 0x000ea20000300800 */
[----:B---3--:R-:W-:Y:S02]  /*bba30*/  LOP3.LUT R14, R2, 0xffff, RZ, 0xc0, !PT ;  /* 0x0000ffff020e7812 */ /* 0x008fe400078ec0ff */
[----:B------:R-:W-:Y:S02]  /*bba40*/  PRMT R17, R8, 0x4210, R13 ;  /* 0x0000421008117816 */ /* 0x000fe4000000000d */
[----:B----4-:R-:W-:Y:S02]  /*bba50*/  PRMT R18, R9, 0x4210, R14 ;  /* 0x0000421009127816 */ /* 0x010fe4000000000e */
[----:B------:R-:W1:Y:S01]  /*bba60*/  LDS.128 R8, [R52] ;  /* 0x0000000034087984 */ /* 0x000e620000000c00 */
[----:B------:R-:W-:-:S02]  /*bba70*/  LOP3.LUT R15, R4, 0xffff, RZ, 0xc0, !PT ;  /* 0x0000ffff040f7812 */ /* 0x000fc400078ec0ff */
[----:B------:R-:W-:Y:S01]  /*bba80*/  PRMT R16, R6, 0x4210, R12 ;  /* 0x0000421006107816 */ /* 0x000fe2000000000c */
[----:B-1----:R1:W-:Y:S04]  /*bba90*/  STL [R1+0x2b4], R9 ;  /* 0x0002b40901007387 */ /* 0x0023e80000100800 */
[----:B------:R-:W-:Y:S04]  /*bbaa0*/  STL.64 [R1+0x2b8], R10 ;  /* 0x0002b80a01007387 */ /* 0x000fe80000100a00 */
[----:B------:R-:W3:Y:S01]  /*bbab0*/  LDL.LU R4, [R1+0x234] ;  /* 0x0002340001047983 */ /* 0x000ee20000300800 */
[----:B-1----:R-:W-:-:S03]  /*bbac0*/  IMAD.MOV.U32 R9, RZ, RZ, R8 ;  /* 0x000000ffff097224 */ /* 0x002fc600078e0008 */
[----:B------:R-:W4:Y:S04]  /*bbad0*/  LDL.LU R6, [R1+0x230] ;  /* 0x0002300001067983 */ /* 0x000f280000300800 */
[----:B------:R-:W3:Y:S01]  /*bbae0*/  LDL.LU R8, [R1+0x238] ;  /* 0x0002380001087983 */ /* 0x000ee20000300800 */
[----:B--2---:R-:W-:Y:S01]  /*bbaf0*/  PRMT R19, R36, 0x4210, R15 ;  /* 0x0000421024137816 */ /* 0x004fe2000000000f */
[----:B------:R-:W-:Y:S02]  /*bbb00*/  NOP ;  /* 0x0000000000007918 */ /* 0x000fe40000000000 */
[----:B------:R-:W2:Y:S01]  /*bbb10*/  LDL.LU R36, [R1+0x1d4] ;  /* 0x0001d40001247983 */ /* 0x000ea20000300800 */
[----:B----4-:R-:W-:-:S03]  /*bbb20*/  PRMT R13, R6, 0x5210, R13 ;  /* 0x00005210060d7816 */ /* 0x010fc6000000000d */
[----:B------:R-:W4:Y:S01]  /*bbb30*/  LDL.LU R6, [R1+0xbc4] ;  /* 0x000bc40001067983 */ /* 0x000f220000300800 */
[----:B--2---:R-:W-:-:S03]  /*bbb40*/  PRMT R15, R36, 0x5210, R15 ;  /* 0x00005210240f7816 */ /* 0x004fc6000000000f */
[----:B------:R-:W2:Y:S04]  /*bbb50*/  LDL.LU R36, [R1+0xbc0] ;  /* 0x000bc00001247983 */ /* 0x000ea80000300800 */
[----:B------:R-:W-:Y:S01]  /*bbb60*/  STSM.16.M88.4 [R52], R16 ;  /* 0x0000001034007844 */ /* 0x000fe20000000200 */
[----:B------:R-:W-:-:S03]  /*bbb70*/  NOP ;  /* 0x0000000000007918 */ /* 0x000fc60000000000 */
[----:B------:R-:W1:Y:S01]  /*bbb80*/  LDS.128 R16, [R52] ;  /* 0x0000000034107984 */ /* 0x000e620000000c00 */
[----:B---3--:R-:W-:Y:S02]  /*bbb90*/  PRMT R14, R8, 0x5210, R14 ;  /* 0x00005210080e7816 */ /* 0x008fe4000000000e */
[----:B------:R-:W-:Y:S01]  /*bbba0*/  PRMT R12, R4, 0x5210, R12 ;  /* 0x00005210040c7816 */ /* 0x000fe2000000000c */
[----:B------:R-:W-:-:S04]  /*bbbb0*/  NOP ;  /* 0x0000000000007918 */ /* 0x000fc80000000000 */
[----:B------:R4:W-:Y:S01]  /*bbbc0*/  STSM.16.M88.4 [R52], R12 ;  /* 0x0000000c34007844 */ /* 0x0009e20000000200 */
[----:B-1----:R-:W-:-:S03]  /*bbbd0*/  IMAD.MOV.U32 R8, RZ, RZ, R17 ;  /* 0x000000ffff087224 */ /* 0x002fc600078e0011 */
[----:B------:R1:W-:Y:S04]  /*bbbe0*/  STL [R1+0x2a0], R16 ;  /* 0x0002a01001007387 */ /* 0x0003e80000100800 */
[----:B------:R-:W-:Y:S04]  /*bbbf0*/  STL.64 [R1+0x2a8], R18 ;  /* 0x0002a81201007387 */ /* 0x000fe80000100a00 */
[----:B------:R-:W-:Y:S01]  /*bbc00*/  STL.64 [R1+0x3c10], R8 ;  /* 0x003c100801007387 */ /* 0x000fe20000100a00 */
[----:B------:R-:W-:-:S03]  /*bbc10*/  NOP ;  /* 0x0000000000007918 */ /* 0x000fc60000000000 */
[----:B------:R-:W3:Y:S04]  /*bbc20*/  LDL.LU R61, [R1+0xb30] ;  /* 0x000b3000013d7983 */ /* 0x000ee80000300800 */
[----:B------:R-:W3:Y:S04]  /*bbc30*/  LDL.LU R0, [R1+0xb2c] ;  /* 0x000b2c0001007983 */ /* 0x000ee80000300800 */
[----:B------:R-:W1:Y:S04]  /*bbc40*/  LDL.LU R2, [R1+0xcc8] ;  /* 0x000cc80001027983 */ /* 0x000e680000300800 */
[----:B------:R-:W3:Y:S04]  /*bbc50*/  LDL.LU R4, [R1+0xcc4] ;  /* 0x000cc40001047983 */ /* 0x000ee80000300800 */
[----:B------:R-:W0:Y:S01]  /*bbc60*/  LDS.128 R8, [R52] ;  /* 0x0000000034087984 */ /* 0x000e220000000c00 */
[----:B----4-:R-:W-:-:S03]  /*bbc70*/  LOP3.LUT R12, R6, 0xffff, RZ, 0xc0, !PT ;  /* 0x0000ffff060c7812 */ /* 0x010fc600078ec0ff */
[----:B------:R-:W4:Y:S01]  /*bbc80*/  LDL.LU R6, [R1+0xcc0] ;  /* 0x000cc00001067983 */ /* 0x000f220000300800 */
[----:B------:R-:W-:Y:S01]  /*bbc90*/  NOP ;  /* 0x0000000000007918 */ /* 0x000fe20000000000 */
[----:B--2---:R-:W-:Y:S02]  /*bbca0*/  LOP3.LUT R13, R36, 0xffff, RZ, 0xc0, !PT ;  /* 0x0000ffff240d7812 */ /* 0x004fe400078ec0ff */
[----:B------:R-:W2:Y:S01]  /*bbcb0*/  LDL.LU R36, [R1+0xa9c] ;  /* 0x000a9c0001247983 */ /* 0x000ea20000300800 */
[----:B---3--:R-:W-:Y:S02]  /*bbcc0*/  LOP3.LUT R14, R61, 0xffff, RZ, 0xc0, !PT ;  /* 0x0000ffff3d0e7812 */ /* 0x008fe400078ec0ff */
[----:B------:R-:W-:Y:S02]  /*bbcd0*/  LOP3.LUT R15, R0, 0xffff, RZ, 0xc0, !PT ;  /* 0x0000ffff000f7812 */ /* 0x000fe400078ec0ff */
[----:B-1----:R-:W-:Y:S02]  /*bbce0*/  PRMT R16, R2, 0x4210, R12 ;  /* 0x0000421002107816 */ /* 0x002fe4000000000c */
[----:B------:R-:W3:Y:S01]  /*bbcf0*/  LDL.LU R2, [R1+0x240] ;  /* 0x0002400001027983 */ /* 0x000ee20000300800 */
[----:B------:R-:W-:-:S03]  /*bbd00*/  PRMT R17, R4, 0x4210, R13 ;  /* 0x0000421004117816 */ /* 0x000fc6000000000d */
[----:B------:R-:W3:Y:S04]  /*bbd10*/  LDL.LU R4, [R1+0x248] ;  /* 0x0002480001047983 */ /* 0x000ee80000300800 */
[----:B0-----:R-:W-:Y:S04]  /*bbd20*/  STL.64 [R1+0x290], R8 ;  /* 0x0002900801007387 */ /* 0x001fe80000100a00 */
[----:B------:R-:W-:Y:S01]  /*bbd30*/  STL.64 [R1+0x298], R10 ;  /* 0x0002980a01007387 */ /* 0x000fe20000100a00 */
[----:B----4-:R-:W-:-:S03]  /*bbd40*/  PRMT R18, R6, 0x4210, R14 ;  /* 0x0000421006127816 */ /* 0x010fc6000000000e */
[----:B------:R-:W4:Y:S01]  /*bbd50*/  LDL.LU R6, [R1+0x23c] ;  /* 0x00023c0001067983 */ /* 0x000f220000300800 */
[----:B--2---:R-:W-:-:S03]  /*bbd60*/  PRMT R19, R36, 0x4210, R15 ;  /* 0x0000421024137816 */ /* 0x004fc6000000000f */
[----:B------:R-:W2:Y:S01]  /*bbd70*/  LDL.LU R36, [R1+0x244] ;  /* 0x0002440001247983 */ /* 0x000ea20000300800 */
[----:B----4-:R-:W-:-:S03]  /*bbd80*/  PRMT R14, R6, 0x5210, R14 ;  /* 0x00005210060e7816 */ /* 0x010fc6000000000e */
[----:B------:R-:W4:Y:S01]  /*bbd90*/  LDL.LU R6, [R1+0xbd4] ;  /* 0x000bd40001067983 */ /* 0x000f220000300800 */
[----:B--2---:R-:W-:-:S03]  /*bbda0*/  PRMT R15, R36, 0x5210, R15 ;  /* 0x00005210240f7816 */ /* 0x004fc6000000000f */
[----:B------:R-:W2:Y:S04]  /*bbdb0*/  LDL.LU R36, [R1+0xbd0] ;  /* 0x000bd00001247983 */ /* 0x000ea80000300800 */
[----:B------:R-:W-:Y:S01]  /*bbdc0*/  STSM.16.M88.4 [R52], R16 ;  /* 0x0000001034007844 */ /* 0x000fe20000000200 */
[----:B------:R-:W-:-:S03]  /*bbdd0*/  NOP ;  /* 0x0000000000007918 */ /* 0x000fc60000000000 */
[----:B------:R-:W0:Y:S01]  /*bbde0*/  LDS.128 R8, [R52] ;  /* 0x0000000034087984 */ /* 0x000e220000000c00 */
[----:B---3--:R-:W-:Y:S02]  /*bbdf0*/  PRMT R12, R2, 0x5210, R12 ;  /* 0x00005210020c7816 */ /* 0x008fe4000000000c */
[----:B------:R-:W-:Y:S01]  /*bbe00*/  PRMT R13, R4, 0x5210, R13 ;  /* 0x00005210040d7816 */ /* 0x000fe2000000000d */
[----:B------:R-:W-:-:S04]  /*bbe10*/  NOP ;  /* 0x0000000000007918 */ /* 0x000fc80000000000 */
[----:B------:R4:W-:Y:S04]  /*bbe20*/  STSM.16.M88.4 [R52], R12 ;  /* 0x0000000c34007844 */ /* 0x0009e80000000200 */
[----:B0-----:R-:W-:Y:S04]  /*bbe30*/  STL.64 [R1+0x280], R8 ;  /* 0x0002800801007387 */ /* 0x001fe80000100a00 */
[----:B------:R-:W-:Y:S01]  /*bbe40*/  STL.64 [R1+0x288], R10 ;  /* 0x0002880a01007387 */ /* 0x000fe20000100a00 */
[----:B------:R-:W-:-:S03]  /*bbe50*/  NOP ;  /* 0x0000000000007918 */ /* 0x000fc60000000000 */
[----:B------:R-:W3:Y:S04]  /*bbe60*/  LDL.LU R61, [R1+0xb40] ;  /* 0x000b4000013d7983 */ /* 0x000ee80000300800 */
[----:B------:R-:W3:Y:S04]  /*bbe70*/  LDL.LU R0, [R1+0xb3c] ;  /* 0x000b3c0001007983 */ /* 0x000ee80000300800 */
[----:B------:R-:W3:Y:S04]  /*bbe80*/  LDL.LU R2, [R1+0xcd8] ;  /* 0x000cd80001027983 */ /* 0x000ee80000300800 */
[----:B------:R-:W3:Y:S04]  /*bbe90*/  LDL.LU R4, [R1+0xcd4] ;  /* 0x000cd40001047983 */ /* 0x000ee80000300800 */
[----:B------:R-:W0:Y:S01]  /*bbea0*/  LDS.128 R8, [R52] ;  /* 0x0000000034087984 */ /* 0x000e220000000c00 */
[----:B----4-:R-:W-:-:S03]  /*bbeb0*/  LOP3.LUT R12, R6, 0xffff, RZ, 0xc0, !PT ;  /* 0x0000ffff060c7812 */ /* 0x010fc600078ec0ff */
[----:B------:R-:W4:Y:S01]  /*bbec0*/  LDL.LU R6, [R1+0xcd0] ;  /* 0x000cd00001067983 */ /* 0x000f220000300800 */
[----:B------:R-:W-:Y:S01]  /*bbed0*/  NOP ;  /* 0x0000000000007918 */ /* 0x000fe20000000000 */
[----:B--2---:R-:W-:Y:S02]  /*bbee0*/  LOP3.LUT R13, R36, 0xffff, RZ, 0xc0, !PT ;  /* 0x0000ffff240d7812 */ /* 0x004fe400078ec0ff */
[----:B------:R-:W2:Y:S04]  /*bbef0*/  LDL.LU R36, [R1+0xab4] ;  /* 0x000ab40001247983 */ /* 0x000ea80000300800 */
[----:B0-----:R-:W-:Y:S04]  /*bbf00*/  STL [R1+0x270], R8 ;  /* 0x0002700801007387 */ /* 0x001fe80000100800 */
[----:B------:R-:W-:Y:S01]  /*bbf10*/  STL.64 [R1+0x278], R10 ;  /* 0x0002780a01007387 */ /* 0x000fe20000100a00 */
[----:B---3--:R-:W-:-:S02]  /*bbf20*/  LOP3.LUT R14, R61, 0xffff, RZ, 0xc0, !PT ;  /* 0x0000ffff3d0e7812 */ /* 0x008fc400078ec0ff */
[----:B------:R-:W-:Y:S02]  /*bbf30*/  LOP3.LUT R15, R0, 0xffff, RZ, 0xc0, !PT ;  /* 0x0000ffff000f7812 */ /* 0x000fe400078ec0ff */
[----:B------:R-:W-:Y:S02]  /*bbf40*/  PRMT R16, R2, 0x4210, R12 ;  /* 0x0000421002107816 */ /* 0x000fe4000000000c */
[----:B------:R-:W3:Y:S01]  /*bbf50*/  LDL.LU R2, [R1+0x250] ;  /* 0x0002500001027983 */ /* 0x000ee20000300800 */
[----:B------:R-:W-:-:S03]  /*bbf60*/  PRMT R17, R4, 0x4210, R13 ;  /* 0x0000421004117816 */ /* 0x000fc6000000000d */
[----:B------:R-:W3:Y:S01]  /*bbf70*/  LDL.LU R4, [R1+0x24c] ;  /* 0x00024c0001047983 */ /* 0x000ee20000300800 */
[----:B----4-:R-:W-:-:S03]  /*bbf80*/  PRMT R18, R6, 0x4210, R14 ;  /* 0x0000421006127816 */ /* 0x010fc6000000000e */
[----:B------:R-:W4:Y:S01]  /*bbf90*/  LDL.LU R6, [R1+0x254] ;  /* 0x0002540001067983 */ /* 0x000f220000300800 */
[----:B--2---:R-:W-:-:S03]  /*bbfa0*/  PRMT R19, R36, 0x4210, R15 ;  /* 0x0000421024137816 */ /* 0x004fc6000000000f */
[----:B------:R-:W2:Y:S01]  /*bbfb0*/  LDL.LU R36, [R1+0x1f0] ;  /* 0x0001f00001247983 */ /* 0x000ea20000300800 */
[----:B----4-:R-:W-:-:S03]  /*bbfc0*/  PRMT R14, R6, 0x5210, R14 ;  /* 0x00005210060e7816 */ /* 0x010fc6000000000e */
[----:B------:R-:W4:Y:S01]  /*bbfd0*/  LDL.LU R6, [R1+0xbec] ;  /* 0x000bec0001067983 */ /* 0x000f220000300800 */
[----:B--2---:R-:W-:-:S03]  /*bbfe0*/  PRMT R15, R36, 0x5210, R15 ;  /* 0x00005210240f7816 */ /* 0x004fc6000000000f */
[----:B------:R-:W2:Y:S01]  /*bbff0*/  LDL.LU R36, [R1+0xbe8] ;  /* 0x000be80001247983 */ /* 0x000ea20000300800 */
[----:B------:R-:W-:-:S03]  /*bc000*/  IMAD.MOV.U32 R50, RZ, RZ, R9 ;  /* 0x000000ffff327224 */ /* 0x000fc600078e0009 */
        /* <DEDUP_REMOVED lines=22> */
[----:B------:R-:W-:Y:S02]  /*bc170*/  PRMT R16, R2, 0x4210, R12 ;  /* 0x0000421002107816 */ /* 0x000fe4000000000c */
        /* <DEDUP_REMOVED lines=9> */
[----:B---3--:R-:W-:-:S03]  /*bc210*/  PRMT R13, R4, 0x5210, R13 ;  /* 0x00005210040d7816 */ /* 0x008fc6000000000d */
[----:B------:R-:W3:Y:S01]  /*bc220*/  LDL.LU R4, [R1+0xc04] ;  /* 0x000c040001047983 */ /* 0x000ee20000300800 */
[----:B--2---:R-:W-:-:S03]  /*bc230*/  PRMT R15, R36, 0x5210, R15 ;  /* 0x00005210240f7816 */ /* 0x004fc6000000000f */
[----:B------:R-:W2:Y:S04]  /*bc240*/  LDL.LU R36, [R1+0xc00] ;  /* 0x000c000001247983 */ /* 0x000ea80000300800 */
[----:B------:R-:W-:Y:S01]  /*bc250*/  STSM.16.M88.4 [R52], R16 ;  /* 0x0000001034007844 */ /* 0x000fe20000000200 */
[----:B------:R-:W-:-:S03]  /*bc260*/  NOP ;  /* 0x0000000000007918 */ /* 0x000fc60000000000 */
[----:B------:R-:W0:Y:S01]  /*bc270*/  LDS.128 R8, [R52] ;  /* 0x0000000034087984 */ /* 0x000e220000000c00 */
[----:B----4-:R-:W-:Y:S02]  /*bc280*/  PRMT R14, R6, 0x5210, R14 ;  /* 0x00005210060e7816 */ /* 0x010fe4000000000e */
[----:B------:R-:W-:Y:S01]  /*bc290*/  PRMT R12, R2, 0x5210, R12 ;  /* 0x00005210020c7816 */ /* 0x000fe2000000000c */
[----:B------:R-:W-:-:S04]  /*bc2a0*/  NOP ;  /* 0x0000000000007918 */ /* 0x000fc80000000000 */
[----:B------:R3:W-:Y:S01]  /*bc2b0*/  STSM.16.M88.4 [R52], R12 ;  /* 0x0000000c34007844 */ /* 0x0007e20000000200 */
[----:B0-----:R-:W-:-:S03]  /*bc2c0*/  IMAD.MOV.U32 R6, RZ, RZ, R11 ;  /* 0x000000ffff067224 */ /* 0x001fc600078e000b */
[----:B------:R-:W-:Y:S04]  /*bc2d0*/  STL.64 [R1+0x240], R8 ;  /* 0x0002400801007387 */ /* 0x000fe80000100a00 */
[----:B------:R-:W-:Y:S01]  /*bc2e0*/  STL [R1+0x248], R10 ;  /* 0x0002480a01007387 */ /* 0x000fe20000100800 */
[----:B------:R-:W-:-:S03]  /*bc2f0*/  NOP ;  /* 0x0000000000007918 */ /* 0x000fc60000000000 */
[----:B------:R-:W-:Y:S04]  /*bc300*/  STL [R1+0x3bdc], R6 ;  /* 0x003bdc0601007387 */ /* 0x000fe80000100800 */
[----:B------:R-:W4:Y:S04]  /*bc310*/  LDL.LU R49, [R1+0xb68] ;  /* 0x000b680001317983 */ /* 0x000f280000300800 */
[----:B------:R-:W4:Y:S01]  /*bc320*/  LDL.LU R61, [R1+0xb64] ;  /* 0x000b6400013d7983 */ /* 0x000f220000300800 */
[----:B---3--:R-:W-:-:S03]  /*bc330*/  LOP3.LUT R12, R4, 0xffff, RZ, 0xc0, !PT ;  /* 0x0000ffff040c7812 */ /* 0x008fc600078ec0ff */
[----:B------:R-:W3:Y:S04]  /*bc340*/  LDL.LU R0, [R1+0xd00] ;  /* 0x000d000001007983 */ /* 0x000ee80000300800 */
[----:B------:R-:W3:Y:S04]  /*bc350*/  LDL.LU R2, [R1+0xcf8] ;  /* 0x000cf80001027983 */ /* 0x000ee80000300800 */
[----:B------:R-:W3:Y:S04]  /*bc360*/  LDL.LU R4, [R1+0xcf4] ;  /* 0x000cf40001047983 */ /* 0x000ee80000300800 */
[----:B------:R-:W0:Y:S01]  /*bc370*/  LDS.128 R8, [R52] ;  /* 0x0000000034087984 */ /* 0x000e220000000c00 */
[----:B--2---:R-:W-:-:S03]  /*bc380*/  LOP3.LUT R13, R36, 0xffff, RZ, 0xc0, !PT ;  /* 0x0000ffff240d7812 */ /* 0x004fc600078ec0ff */
[----:B------:R-:W2:Y:S04]  /*bc390*/  LDL.LU R36, [R1+0xcf0] ;  /* 0x000cf00001247983 */ /* 0x000ea80000300800 */
[----:B0-----:R-:W-:Y:S04]  /*bc3a0*/  STL [R1+0x230], R8 ;  /* 0x0002300801007387 */ /* 0x001fe80000100800 */
[----:B------:R-:W-:Y:S01]  /*bc3b0*/  STL.64 [R1+0x238], R10 ;  /* 0x0002380a01007387 */ /* 0x000fe20000100a00 */
[----:B----4-:R-:W-:Y:S02]  /*bc3c0*/  LOP3.LUT R14, R49, 0xffff, RZ, 0xc0, !PT ;  /* 0x0000ffff310e7812 */ /* 0x010fe400078ec0ff */
[----:B------:R-:W-:-:S02]  /*bc3d0*/  LOP3.LUT R15, R61, 0xffff, RZ, 0xc0, !PT ;  /* 0x0000ffff3d0f7812 */ /* 0x000fc400078ec0ff */
[----:B---3--:R-:W-:Y:S02]  /*bc3e0*/  PRMT R16, R0, 0x4210, R12 ;  /* 0x0000421000107816 */ /* 0x008fe4000000000c */
[----:B------:R-:W3:Y:S01]  /*bc3f0*/  LDL.LU R0, [R1+0x624] ;  /* 0x0006240001007983 */ /* 0x000ee20000300800 */
[----:B------:R-:W-:-:S03]  /*bc400*/  PRMT R17, R2, 0x4210, R13 ;  /* 0x0000421002117816 */ /* 0x000fc6000000000d */
[----:B------:R-:W4:Y:S01]  /*bc410*/  LDL.LU R2, [R1+0x5fc] ;  /* 0x0005fc0001027983 */ /* 0x000f220000300800 */
[----:B------:R-:W-:-:S03]  /*bc420*/  PRMT R18, R4, 0x4210, R14 ;  /* 0x0000421004127816 */ /* 0x000fc6000000000e */
[----:B------:R-:W3:Y:S01]  /*bc430*/  LDL.LU R4, [R1+0x628] ;  /* 0x0006280001047983 */ /* 0x000ee20000300800 */
[----:B------:R-:W-:Y:S01]  /*bc440*/  NOP ;  /* 0x0000000000007918 */ /* 0x000fe20000000000 */
[----:B--2---:R-:W-:Y:S02]  /*bc450*/  PRMT R19, R36, 0x4210, R15 ;  /* 0x0000421024137816 */ /* 0x004fe4000000000f */
[----:B------:R-:W2:Y:S01]  /*bc460*/  LDL.LU R36, [R1+0x204] ;  /* 0x0002040001247983 */ /* 0x000ea20000300800 */
[----:B------:R-:W-:-:S05]  /*bc470*/  IMAD.MOV.U32 R6, RZ, RZ, R9 ;  /* 0x000000ffff067224 */ /* 0x000fca00078e0009 */
[----:B------:R-:W-:Y:S01]  /*bc480*/  STL.64 [R1+0x3be0], R6 ;  /* 0x003be00601007387 */ /* 0x000fe20000100a00 */
[----:B---3--:R-:W-:-:S03]  /*bc490*/  PRMT R14, R4, 0x5210, R14 ;  /* 0x00005210040e7816 */ /* 0x008fc6000000000e */
[----:B------:R-:W3:Y:S01]  /*bc4a0*/  LDL.LU R4, [R1+0xc14] ;  /* 0x000c140001047983 */ /* 0x000ee20000300800 */
[----:B--2---:R-:W-:-:S03]  /*bc4b0*/  PRMT R15, R36, 0x5210, R15 ;  /* 0x00005210240f7816 */ /* 0x004fc6000000000f */
[----:B------:R-:W2:Y:S04]  /*bc4c0*/  LDL.LU R36, [R1+0xc10] ;  /* 0x000c100001247983 */ /* 0x000ea80000300800 */
[----:B------:R-:W-:Y:S01]  /*bc4d0*/  STSM.16.M88.4 [R52], R16 ;  /* 0x0000001034007844 */ /* 0x000fe20000000200 */
[----:B------:R-:W-:-:S03]  /*bc4e0*/  NOP ;  /* 0x0000000000007918 */ /* 0x000fc60000000000 */
[----:B------:R-:W0:Y:S01]  /*bc4f0*/  LDS.128 R8, [R52] ;  /* 0x0000000034087984 */ /* 0x000e220000000c00 */
[----:B------:R-:W-:Y:S02]  /*bc500*/  PRMT R12, R0, 0x5210, R12 ;  /* 0x00005210000c7816 */ /* 0x000fe4000000000c */
[----:B----4-:R-:W-:Y:S01]  /*bc510*/  PRMT R13, R2, 0x5210, R13 ;  /* 0x00005210020d7816 */ /* 0x010fe2000000000d */
[----:B------:R-:W-:-:S04]  /*bc520*/  NOP ;  /* 0x0000000000007918 */ /* 0x000fc80000000000 */
[----:B------:R3:W-:Y:S04]  /*bc530*/  STSM.16.M88.4 [R52], R12 ;  /* 0x0000000c34007844 */ /* 0x0007e80000000200 */
[----:B0-----:R-:W-:Y:S04]  /*bc540*/  STL.64 [R1+0x220], R8 ;  /* 0x0002200801007387 */ /* 0x001fe80000100a00 */
[----:B------:R-:W-:Y:S01]  /*bc550*/  STL.64 [R1+0x228], R10 ;  /* 0x0002280a01007387 */ /* 0x000fe20000100a00 */
[----:B------:R-:W-:-:S03]  /*bc560*/  NOP ;  /* 0x0000000000007918 */ /* 0x000fc60000000000 */
[----:B------:R-:W4:Y:S04]  /*bc570*/  LDL.LU R49, [R1+0xb84] ;  /* 0x000b840001317983 */ /* 0x000f280000300800 */
[----:B------:R-:W4:Y:S04]  /*bc580*/  LDL.LU R61, [R1+0xb80] ;  /* 0x000b8000013d7983 */ /* 0x000f280000300800 */
[----:B------:R-:W4:Y:S04]  /*bc590*/  LDL.LU R0, [R1+0xd0c] ;  /* 0x000d0c0001007983 */ /* 0x000f280000300800 */
[----:B------:R-:W4:Y:S04]  /*bc5a0*/  LDL.LU R2, [R1+0xd08] ;  /* 0x000d080001027983 */ /* 0x000f280000300800 */
[----:B------:R-:W0:Y:S01]  /*bc5b0*/  LDS.128 R8, [R52] ;  /* 0x0000000034087984 */ /* 0x000e220000000c00 */
[----:B---3--:R-:W-:-:S03]  /*bc5c0*/  LOP3.LUT R12, R4, 0xffff, RZ, 0xc0, !PT ;  /* 0x0000ffff040c7812 */ /* 0x008fc600078ec0ff */
[----:B------:R-:W3:Y:S01]  /*bc5d0*/  LDL.LU R4, [R1+0xd04] ;  /* 0x000d040001047983 */ /* 0x000ee20000300800 */
[----:B------:R-:W-:Y:S01]  /*bc5e0*/  NOP ;  /* 0x0000000000007918 */ /* 0x000fe20000000000 */
[----:B--2---:R-:W-:Y:S02]  /*bc5f0*/  LOP3.LUT R13, R36, 0xffff, RZ, 0xc0, !PT ;  /* 0x0000ffff240d7812 */ /* 0x004fe400078ec0ff */
[----:B------:R-:W2:Y:S01]  /*bc600*/  LDL.LU R36, [R1+0xafc] ;  /* 0x000afc0001247983 */ /* 0x000ea20000300800 */
[----:B----4-:R-:W-:Y:S02]  /*bc610*/  LOP3.LUT R14, R49, 0xffff, RZ, 0xc0, !PT ;  /* 0x0000ffff310e7812 */ /* 0x010fe400078ec0ff */
[----:B------:R-:W-:Y:S02]  /*bc620*/  LOP3.LUT R15, R61, 0xffff, RZ, 0xc0, !PT ;  /* 0x0000ffff3d0f7812 */ /* 0x000fe400078ec0ff */
[----:B------:R-:W-:Y:S02]  /*bc630*/  PRMT R16, R0, 0x4210, R12 ;  /* 0x0000421000107816 */ /* 0x000fe4000000000c */
[----:B------:R-:W4:Y:S01]  /*bc640*/  LDL.LU R0, [R1+0x634] ;  /* 0x0006340001007983 */ /* 0x000f220000300800 */
[----:B------:R-:W-:-:S03]  /*bc650*/  PRMT R17, R2, 0x4210, R13 ;  /* 0x0000421002117816 */ /* 0x000fc6000000000d */
[----:B------:R-:W4:Y:S04]  /*bc660*/  LDL.LU R2, [R1+0x63c] ;  /* 0x00063c0001027983 */ /* 0x000f280000300800 */
[----:B0-----:R-:W-:Y:S01]  /*bc670*/  STL.64 [R1+0x210], R8 ;  /* 0x0002100801007387 */ /* 0x001fe20000100a00 */
[----:B---3--:R-:W-:-:S03]  /*bc680*/  PRMT R18, R4, 0x4210, R14 ;  /* 0x0000421004127816 */ /* 0x008fc6000000000e */
[----:B------:R-:W-:Y:S04]  /*bc690*/  STL.64 [R1+0x218], R10 ;  /* 0x0002180a01007387 */ /* 0x000fe80000100a00 */
[----:B------:R-:W3:Y:S01]  /*bc6a0*/  LDL.LU R4, [R1+0x630] ;  /* 0x0006300001047983 */ /* 0x000ee20000300800 */
        /* <DEDUP_REMOVED lines=25> */
[----:B------:R-:W2:Y:S04]  /*bc840*/  LDL.LU R36, [R1+0xb24] ;  /* 0x000b240001247983 */ /* 0x000ea80000300800 */
[----:B0-----:R-:W-:Y:S04]  /*bc850*/  STL.64 [R1+0x1f0], R8 ;  /* 0x0001f00801007387 */ /* 0x001fe80000100a00 */
[----:B------:R-:W-:Y:S01]  /*bc860*/  STL [R1+0x1fc], R11 ;  /* 0x0001fc0b01007387 */ /* 0x000fe20000100800 */
[----:B----4-:R-:W-:-:S03]  /*bc870*/  LOP3.LUT R15, R61, 0xffff, RZ, 0xc0, !PT ;  /* 0x0000ffff3d0f7812 */ /* 0x010fc600078ec0ff */
[----:B------:R-:W4:Y:S01]  /*bc880*/  LDL.LU R61, [R1+0x644] ;  /* 0x00064400013d7983 */ /* 0x000f220000300800 */
[----:B------:R-:W-:-:S03]  /*bc890*/  PRMT R16, R0, 0x4210, R12 ;  /* 0x0000421000107816 */ /* 0x000fc6000000000c */
[----:B------:R-:W4:Y:S01]  /*bc8a0*/  LDL.LU R0, [R1+0x640] ;  /* 0x0006400001007983 */ /* 0x000f220000300800 */
[----:B------:R-:W-:-:S03]  /*bc8b0*/  PRMT R17, R2, 0x4210, R13 ;  /* 0x0000421002117816 */ /* 0x000fc6000000000d */
[----:B------:R-:W4:Y:S01]  /*bc8c0*/  LDL.LU R2, [R1+0x648] ;  /* 0x0006480001027983 */ /* 0x000f220000300800 */
[----:B--2---:R-:W-:-:S03]  /*bc8d0*/  PRMT R19, R36, 0x4210, R15 ;  /* 0x0000421024137816 */ /* 0x004fc6000000000f */
[----:B------:R-:W2:Y:S01]  /*bc8e0*/  LDL.LU R36, [R1+0x390] ;  /* 0x0003900001247983 */ /* 0x000ea20000300800 */
[----:B------:R-:W-:-:S04]  /*bc8f0*/  LOP3.LUT R14, R49, 0xffff, RZ, 0xc0, !PT ;  /* 0x0000ffff310e7812 */ /* 0x000fc800078ec0ff */
[----:B---3--:R-:W-:Y:S01]  /*bc900*/  PRMT R18, R4, 0x4210, R14 ;  /* 0x0000421004127816 */ /* 0x008fe2000000000e */
[----:B------:R-:W-:-:S05]  /*bc910*/  IMAD.MOV.U32 R4, RZ, RZ, R10 ;  /* 0x000000ffff047224 */ /* 0x000fca00078e000a */
[----:B------:R-:W-:Y:S01]  /*bc920*/  STL.64 [R1+0x3bd0], R4 ;  /* 0x003bd00401007387 */ /* 0x000fe20000100a00 */
[----:B----4-:R-:W-:-:S03]  /*bc930*/  PRMT R14, R2, 0x5210, R14 ;  /* 0x00005210020e7816 */ /* 0x010fc6000000000e */
[----:B------:R-:W3:Y:S01]  /*bc940*/  LDL.LU R2, [R1+0xc3c] ;  /* 0x000c3c0001027983 */ /* 0x000ee20000300800 */
[----:B--2---:R-:W-:-:S03]  /*bc950*/  PRMT R15, R36, 0x5210, R15 ;  /* 0x00005210240f7816 */ /* 0x004fc6000000000f */
[----:B------:R-:W2:Y:S04]  /*bc960*/  LDL.LU R36, [R1+0xc38] ;  /* 0x000c380001247983 */ /* 0x000ea80000300800 */
[----:B------:R-:W-:Y:S01]  /*bc970*/  STSM.16.M88.4 [R52], R16 ;  /* 0x0000001034007844 */ /* 0x000fe20000000200 */
[----:B------:R-:W-:-:S03]  /*bc980*/  NOP ;  /* 0x0000000000007918 */ /* 0x000fc60000000000 */
[----:B------:R-:W0:Y:S01]  /*bc990*/  LDS.128 R4, [R52] ;  /* 0x0000000034047984 */ /* 0x000e220000000c00 */
[----:B------:R-:W-:Y:S02]  /*bc9a0*/  PRMT R12, R61, 0x5210, R12 ;  /* 0x000052103d0c7816 */ /* 0x000fe4000000000c */
        /* <DEDUP_REMOVED lines=8> */
[----:B------:R-:W4:Y:S01]  /*bca30*/  LDL.LU R61, [R1+0xd30] ;  /* 0x000d3000013d7983 */ /* 0x000f220000300800 */
[----:B---3--:R-:W-:-:S03]  /*bca40*/  LOP3.LUT R12, R2, 0xffff, RZ, 0xc0, !PT ;  /* 0x0000ffff020c7812 */ /* 0x008fc600078ec0ff */
[----:B------:R-:W3:Y:S04]  /*bca50*/  LDL.LU R0, [R1+0xd2c] ;  /* 0x000d2c0001007983 */ /* 0x000ee80000300800 */
[----:B------:R-:W3:Y:S04]  /*bca60*/  LDL.LU R2, [R1+0xd28] ;  /* 0x000d280001027983 */ /* 0x000ee80000300800 */
[----:B------:R-:W0:Y:S01]  /*bca70*/  LDS.128 R4, [R52] ;  /* 0x0000000034047984 */ /* 0x000e220000000c00 */
[----:B------:R-:W-:Y:S01]  /*bca80*/  NOP ;  /* 0x0000000000007918 */ /* 0x000fe20000000000 */
[----:B--2---:R-:W-:-:S02]  /*bca90*/  LOP3.LUT R13, R36, 0xffff, RZ, 0xc0, !PT ;  /* 0x0000ffff240d7812 */ /* 0x004fc400078ec0ff */
[----:B------:R-:W2:Y:S01]  /*bcaa0*/  LDL.LU R36, [R1+0xd24] ;  /* 0x000d240001247983 */ /* 0x000ea20000300800 */
[----:B----4-:R-:W-:Y:S02]  /*bcab0*/  LOP3.LUT R14, R35, 0xffff, RZ, 0xc0, !PT ;  /* 0x0000ffff230e7812 */ /* 0x010fe400078ec0ff */
[----:B------:R-:W-:Y:S02]  /*bcac0*/  LOP3.LUT R15, R49, 0xffff, RZ, 0xc0, !PT ;  /* 0x0000ffff310f7812 */ /* 0x000fe400078ec0ff */
[----:B------:R-:W-:Y:S02]  /*bcad0*/  PRMT R16, R61, 0x4210, R12 ;  /* 0x000042103d107816 */ /* 0x000fe4000000000c */
[----:B------:R-:W4:Y:S01]  /*bcae0*/  LDL.LU R61, [R1+0x650] ;  /* 0x00065000013d7983 */ /* 0x000f220000300800 */
[----:B---3--:R-:W-:-:S03]  /*bcaf0*/  PRMT R17, R0, 0x4210, R13 ;  /* 0x0000421000117816 */ /* 0x008fc6000000000d */
[----:B------:R-:W3:Y:S01]  /*bcb00*/  LDL.LU R0, [R1+0x64c] ;  /* 0x00064c0001007983 */ /* 0x000ee20000300800 */
[----:B------:R-:W-:-:S03]  /*bcb10*/  PRMT R18, R2, 0x4210, R14 ;  /* 0x0000421002127816 */ /* 0x000fc6000000000e */
[----:B0-----:R-:W-:Y:S04]  /*bcb20*/  STL.64 [R1+0x1d0], R4 ;  /* 0x0001d00401007387 */ /* 0x001fe80000100a00 */
        /* <DEDUP_REMOVED lines=28> */
[----:B0-----:R-:W-:Y:S04]  /*bccf0*/  STL [R1+0x1b0], R4 ;  /* 0x0001b00401007387 */ /* 0x001fe80000100800 */
[----:B------:R-:W-:Y:S01]  /*bcd00*/  STL.64 [R1+0x1b8], R6 ;  /* 0x0001b80601007387 */ /* 0x000fe20000100a00 */
        /* <DEDUP_REMOVED lines=28> */
[----:B------:R-:W4:Y:S01]  /*bced0*/  LDL.LU R33, [R1+0xbcc] ;  /* 0x000bcc0001217983 */ /* 0x000f220000300800 */
[----:B---3--:R-:W-:-:S03]  /*bcee0*/  LOP3.LUT R12, R61, 0xffff, RZ, 0xc0, !PT ;  /* 0x0000ffff3d0c7812 */ /* 0x008fc600078ec0ff */
[----:B------:R-:W3:Y:S04]  /*bcef0*/  LDL.LU R34, [R1+0xbc8] ;  /* 0x000bc80001227983 */ /* 0x000ee80000300800 */
        /* <DEDUP_REMOVED lines=9> */
[----:B---3--:R-:W-:-:S02]  /*bcf90*/  LOP3.LUT R15, R34, 0xffff, RZ, 0xc0, !PT ;  /* 0x0000ffff220f7812 */ /* 0x008fc400078ec0ff */
[----:B------:R-:W-:Y:S02]  /*bcfa0*/  PRMT R16, R35, 0x4210, R12 ;  /* 0x0000421023107816 */ /* 0x000fe4000000000c */
[----:B------:R-:W3:Y:S01]  /*bcfb0*/  LDL.LU R35, [R1+0x670] ;  /* 0x0006700001237983 */ /* 0x000ee20000300800 */
[----:B------:R-:W-:-:S03]  /*bcfc0*/  PRMT R17, R49, 0x4210, R13 ;  /* 0x0000421031117816 */ /* 0x000fc6000000000d */
[----:B------:R-:W4:Y:S01]  /*bcfd0*/  LDL.LU R49, [R1+0x678] ;  /* 0x0006780001317983 */ /* 0x000f220000300800 */
[----:B------:R-:W-:-:S03]  /*bcfe0*/  PRMT R18, R61, 0x4210, R14 ;  /* 0x000042103d127816 */ /* 0x000fc6000000000e */
[----:B------:R-:W4:Y:S01]  /*bcff0*/  LDL.LU R61, [R1+0x66c] ;  /* 0x00066c00013d7983 */ /* 0x000f220000300800 */
[----:B------:R-:W-:Y:S01]  /*bd000*/  IMAD.MOV.U32 R32, RZ, RZ, R44 ;  /* 0x000000ffff207224 */ /* 0x000fe200078e002c */
[----:B------:R-:W-:Y:S01]  /*bd010*/  NOP ;  /* 0x0000000000007918 */ /* 0x000fe20000000000 */
[----:B--2---:R-:W-:Y:S02]  /*bd020*/  PRMT R19, R36, 0x4210, R15 ;  /* 0x0000421024137816 */ /* 0x004fe4000000000f */
[----:B------:R-:W2:Y:S01]  /*bd030*/  LDL.LU R36, [R1+0x674] ;  /* 0x0006740001247983 */ /* 0x000ea20000300800 */
[----:B------:R-:W-:-:S03]  /*bd040*/  IMAD.MOV.U32 R0, RZ, RZ, R4 ;  /* 0x000000ffff007224 */ /* 0x000fc600078e0004 */
[----:B------:R-:W-:Y:S01]  /*bd050*/  STSM.16.M88.4 [R52], R16 ;  /* 0x0000001034007844 */ /* 0x000fe20000000200 */
[----:B------:R-:W-:-:S03]  /*bd060*/  NOP ;  /* 0x0000000000007918 */ /* 0x000fc60000000000 */
[----:B------:R-:W0:Y:S04]  /*bd070*/  LDS.128 R4, [R52] ;  /* 0x0000000034047984 */ /* 0x000e280000000c00 */
[----:B0-----:R0:W-:Y:S01]  /*bd080*/  STL.64 [R1], R4 ;  /* 0x0000000401007387 */ /* 0x0011e20000100a00 */
[----:B---3--:R-:W-:Y:S01]  /*bd090*/  PRMT R12, R35, 0x5210, R12 ;  /* 0x00005210230c7816 */ /* 0x008fe2000000000c */
[----:B------:R-:W-:Y:S02]  /*bd0a0*/  IMAD.MOV.U32 R35, RZ, RZ, R37 ;  /* 0x000000ffff237224 */ /* 0x000fe400078e0025 */
[----:B------:R-:W-:Y:S01]  /*bd0b0*/  IMAD.MOV.U32 R37, RZ, RZ, R45 ;  /* 0x000000ffff257224 */ /* 0x000fe200078e002d */
[----:B----4-:R-:W-:Y:S01]  /*bd0c0*/  PRMT R13, R49, 0x5210, R13 ;  /* 0x00005210310d7816 */ /* 0x010fe2000000000d */
[----:B------:R-:W-:-:S02]  /*bd0d0*/  IMAD.MOV.U32 R49, RZ, RZ, R7 ;  /* 0x000000ffff317224 */ /* 0x000fc400078e0007 */
[----:B------:R-:W-:Y:S02]  /*bd0e0*/  IMAD.MOV.U32 R45, RZ, RZ, R20 ;  /* 0x000000ffff2d7224 */ /* 0x000fe400078e0014 */
[----:B------:R-:W3:Y:S01]  /*bd0f0*/  LDL.LU R20, [R1+0xc60] ;  /* 0x000c600001147983 */ /* 0x000ee20000300800 */
[----:B------:R-:W-:Y:S01]  /*bd100*/  IMAD.MOV.U32 R34, RZ, RZ, R35 ;  /* 0x000000ffff227224 */ /* 0x000fe200078e0023 */
[----:B------:R-:W-:Y:S01]  /*bd110*/  PRMT R14, R61, 0x5210, R14 ;  /* 0x000052103d0e7816 */ /* 0x000fe2000000000e */
[----:B------:R-:W-:Y:S01]  /*bd120*/  IMAD.MOV.U32 R8, RZ, RZ, R32 ;  /* 0x000000ffff087224 */ /* 0x000fe200078e0020 */
[----:B------:R-:W-:Y:S01]  /*bd130*/  NOP ;  /* 0x0000000000007918 */ /* 0x000fe20000000000 */
[----:B--2---:R-:W-:Y:S01]  /*bd140*/  PRMT R15, R36, 0x5210, R15 ;  /* 0x00005210240f7816 */ /* 0x004fe2000000000f */
[----:B------:R-:W-:Y:S02]  /*bd150*/  IMAD.MOV.U32 R36, RZ, RZ, R38 ;  /* 0x000000ffff247224 */ /* 0x000fe400078e0026 */
[----:B------:R-:W-:-:S02]  /*bd160*/  IMAD.MOV.U32 R38, RZ, RZ, R39 ;  /* 0x000000ffff267224 */ /* 0x000fc400078e0027 */
[----:B------:R-:W-:Y:S02]  /*bd170*/  IMAD.MOV.U32 R39, RZ, RZ, R57 ;  /* 0x000000ffff277224 */ /* 0x000fe400078e0039 */
[----:B------:R-:W-:Y:S02]  /*bd180*/  IMAD.MOV.U32 R57, RZ, RZ, R21 ;  /* 0x000000ffff397224 */ /* 0x000fe400078e0015 */
[----:B------:R-:W2:Y:S01]  /*bd190*/  LDL.LU R21, [R1+0xc5c] ;  /* 0x000c5c0001157983 */ /* 0x000ea20000300800 */
[----:B------:R-:W-:Y:S02]  /*bd1a0*/  IMAD.MOV.U32 R35, RZ, RZ, R39 ;  /* 0x000000ffff237224 */ /* 0x000fe400078e0027 */
[----:B------:R-:W-:Y:S01]  /*bd1b0*/  IMAD.MOV.U32 R33, RZ, RZ, R36 ;  /* 0x000000ffff217224 */ /* 0x000fe200078e0024 */
[----:B------:R-:W-:Y:S01]  /*bd1c0*/  STL.64 [R1+0x3d10], R50 ;  /* 0x003d103201007387 */ /* 0x000fe20000100a00 */
[----:B------:R-:W-:Y:S02]  /*bd1d0*/  IMAD.MOV.U32 R39, RZ, RZ, R57 ;  /* 0x000000ffff277224 */ /* 0x000fe400078e0039 */
[----:B------:R-:W-:Y:S01]  /*bd1e0*/  IMAD.MOV.U32 R36, RZ, RZ, R45 ;  /* 0x000000ffff247224 */ /* 0x000fe200078e002d */
[----:B------:R-:W-:Y:S01]  /*bd1f0*/  STL.64 [R1+0x3d08], R48 ;  /* 0x003d083001007387 */ /* 0x000fe20000100a00 */
[----:B------:R-:W-:-:S02]  /*bd200*/  IMAD.MOV.U32 R57, RZ, RZ, R22 ;  /* 0x000000ffff397224 */ /* 0x000fc400078e0016 */
[----:B------:R-:W-:Y:S01]  /*bd210*/  IMAD.MOV.U32 R45, RZ, RZ, R23 ;  /* 0x000000ffff2d7224 */ /* 0x000fe200078e0017 */
[----:B------:R-:W4:Y:S01]  /*bd220*/  LDL.LU R22, [R1+0xbe0] ;  /* 0x000be00001167983 */ /* 0x000f220000300800 */
[----:B------:R-:W-:Y:S02]  /*bd230*/  IMAD.MOV.U32 R11, RZ, RZ, R35 ;  /* 0x000000ffff0b7224 */ /* 0x000fe400078e0023 */
[----:B------:R-:W-:Y:S01]  /*bd240*/  IMAD.MOV.U32 R35, RZ, RZ, R39 ;  /* 0x000000ffff237224 */ /* 0x000fe200078e0027 */
[----:B------:R-:W4:Y:S01]  /*bd250*/  LDL.LU R23, [R1+0xbdc] ;  /* 0x000bdc0001177983 */ /* 0x000f220000300800 */
[----:B------:R-:W-:-:S03]  /*bd260*/  IMAD.MOV.U32 R39, RZ, RZ, R41 ;  /* 0x000000ffff277224 */ /* 0x000fc600078e0029 */
[----:B------:R-:W4:Y:S04]  /*bd270*/  LDL.LU R9, [R1+0xd5c] ;  /* 0x000d5c0001097983 */ /* 0x000f280000300800 */
[----:B------:R-:W4:Y:S04]  /*bd280*/  LDL.LU R10, [R1+0xd58] ;  /* 0x000d5800010a7983 */ /* 0x000f280000300800 */
[----:B------:R-:W4:Y:S04]  /*bd290*/  LDL.LU R41, [R1+0xd54] ;  /* 0x000d540001297983 */ /* 0x000f280000300800 */
[----:B------:R-:W4:Y:S01]  /*bd2a0*/  LDL.LU R44, [R1+0xb9c] ;  /* 0x000b9c00012c7983 */ /* 0x000f220000300800 */
[----:B---3--:R-:W-:-:S02]  /*bd2b0*/  LOP3.LUT R20, R20, 0xffff, RZ, 0xc0, !PT ;  /* 0x0000ffff14147812 */ /* 0x008fc400078ec0ff */
[----:B--2---:R-:W-:Y:S02]  /*bd2c0*/  LOP3.LUT R21, R21, 0xffff, RZ, 0xc0, !PT ;  /* 0x0000ffff15157812 */ /* 0x004fe400078ec0ff */
[----:B----4-:R-:W-:Y:S02]  /*bd2d0*/  LOP3.LUT R22, R22, 0xffff, RZ, 0xc0, !PT ;  /* 0x0000ffff16167812 */ /* 0x010fe400078ec0ff */
[----:B------:R-:W-:Y:S02]  /*bd2e0*/  LOP3.LUT R23, R23, 0xffff, RZ, 0xc0, !PT ;  /* 0x0000ffff17177812 */ /* 0x000fe400078ec0ff */
[----:B------:R-:W-:Y:S02]  /*bd2f0*/  PRMT R16, R9, 0x4210, R20 ;  /* 0x0000421009107816 */ /* 0x000fe40000000014 */
[----:B------:R-:W2:Y:S01]  /*bd300*/  LDL.LU R9, [R1+0x680] ;  /* 0x0006800001097983 */ /* 0x000ea20000300800 */
[----:B------:R-:W-:-:S03]  /*bd310*/  PRMT R17, R10, 0x4210, R21 ;  /* 0x000042100a117816 */ /* 0x000fc60000000015 */
[----:B------:R-:W3:Y:S01]  /*bd320*/  LDL.LU R10, [R1+0x67c] ;  /* 0x00067c00010a7983 */ /* 0x000ee20000300800 */
[----:B------:R-:W-:Y:S01]  /*bd330*/  PRMT R18, R41, 0x4210, R22 ;  /* 0x0000421029127816 */ /* 0x000fe20000000016 */
[----:B------:R-:W-:Y:S01]  /*bd340*/  IMAD.MOV.U32 R41, RZ, RZ, R27 ;  /* 0x000000ffff297224 */ /* 0x000fe200078e001b */
[----:B------:R-:W-:Y:S01]  /*bd350*/  PRMT R19, R44, 0x4210, R23 ;  /* 0x000042102c137816 */ /* 0x000fe20000000017 */
[----:B------:R-:W-:Y:S02]  /*bd360*/  IMAD.MOV.U32 R44, RZ, RZ, R26 ;  /* 0x000000ffff2c7224 */ /* 0x000fe400078e001a */
[----:B------:R-:W4:Y:S04]  /*bd370*/  LDL.LU R26, [R1+0x684] ;  /* 0x00068400011a7983 */ /* 0x000f280000300800 */
[----:B------:R-:W4:Y:S04]  /*bd380*/  LDL.LU R27, [R1+0x39c] ;  /* 0x00039c00011b7983 */ /* 0x000f280000300800 */
[----:B------:R-:W-:Y:S01]  /*bd390*/  STSM.16.M88.4 [R52], R12 ;  /* 0x0000000c34007844 */ /* 0x000fe20000000200 */
[----:B------:R-:W-:-:S03]  /*bd3a0*/  NOP ;  /* 0x0000000000007918 */ /* 0x000fc60000000000 */
[----:B------:R-:W1:Y:S01]  /*bd3b0*/  LDS.128 R12, [R52] ;  /* 0x00000000340c7984 */ /* 0x000e620000000c00 */
[----:B------:R-:W-:-:S03]  /*bd3c0*/  NOP ;  /* 0x0000000000007918 */ /* 0x000fc60000000000 */
[----:B------:R-:W-:Y:S01]  /*bd3d0*/  STSM.16.M88.4 [R52], R16 ;  /* 0x0000001034007844 */ /* 0x000fe20000000200 */
[----:B------:R-:W-:-:S03]  /*bd3e0*/  NOP ;  /* 0x0000000000007918 */ /* 0x000fc60000000000 */
[----:B------:R-:W2:Y:S01]  /*bd3f0*/  LDS.128 R16, [R52] ;  /* 0x0000000034107984 */ /* 0x000ea20000000c00 */
[----:B------:R-:W-:Y:S02]  /*bd400*/  IMAD.MOV.U32 R7, RZ, RZ, R11 ;  /* 0x000000ffff077224 */ /* 0x000fe400078e000b */
[----:B------:R-:W-:Y:S02]  /*bd410*/  IMAD.MOV.U32 R11, RZ, RZ, R41 ;  /* 0x000000ffff0b7224 */ /* 0x000fe400078e0029 */
[----:B------:R-:W-:Y:S02]  /*bd420*/  IMAD.MOV.U32 R32, RZ, RZ, R44 ;  /* 0x000000ffff207224 */ /* 0x000fe400078e002c */
[----:B0-----:R-:W-:Y:S02]  /*bd430*/  IMAD.MOV.U32 R5, RZ, RZ, R7 ;  /* 0x000000ffff057224 */ /* 0x001fe400078e0007 */
[----:B------:R-:W-:Y:S02]  /*bd440*/  IMAD.MOV.U32 R61, RZ, RZ, R6 ;  /* 0x000000ffff3d7224 */ /* 0x000fe400078e0006 */
[----:B------:R-:W-:-:S02]  /*bd450*/  IMAD.MOV.U32 R41, RZ, RZ, R30 ;  /* 0x000000ffff297224 */ /* 0x000fc400078e001e */
[----:B------:R-:W-:Y:S02]  /*bd460*/  IMAD.MOV.U32 R6, RZ, RZ, R8 ;  /* 0x000000ffff067224 */ /* 0x000fe400078e0008 */
[----:B------:R-:W-:Y:S02]  /*bd470*/  IMAD.MOV.U32 R8, RZ, RZ, R11 ;  /* 0x000000ffff087224 */ /* 0x000fe400078e000b */
[----:B------:R-:W-:Y:S01]  /*bd480*/  IMAD.MOV.U32 R44, RZ, RZ, R24 ;  /* 0x000000ffff2c7224 */ /* 0x000fe200078e0018 */
[----:B-1----:R-:W-:Y:S04]  /*bd490*/  STL.64 [R1+0x3b80], R12 ;  /* 0x003b800c01007387 */ /* 0x002fe80000100a00 */
[----:B------:R-:W-:Y:S01]  /*bd4a0*/  STL.64 [R1+0x3b78], R14 ;  /* 0x003b780e01007387 */ /* 0x000fe20000100a00 */
[----:B------:R-:W-:Y:S01]  /*bd4b0*/  NOP ;  /* 0x0000000000007918 */ /* 0x000fe20000000000 */
[----:B--2---:R-:W-:Y:S01]  /*bd4c0*/  PRMT R20, R9, 0x5210, R20 ;  /* 0x0000521009147816 */ /* 0x004fe20000000014 */
[----:B------:R-:W-:Y:S01]  /*bd4d0*/  IMAD.MOV.U32 R9, RZ, RZ, R33 ;  /* 0x000000ffff097224 */ /* 0x000fe200078e0021 */
[----:B---3--:R-:W-:Y:S01]  /*bd4e0*/  PRMT R21, R10, 0x5210, R21 ;  /* 0x000052100a157816 */ /* 0x008fe20000000015 */
[----:B------:R-:W-:-:S02]  /*bd4f0*/  IMAD.MOV.U32 R10, RZ, RZ, R34 ;  /* 0x000000ffff0a7224 */ /* 0x000fc400078e0022 */
[----:B------:R-:W-:Y:S02]  /*bd500*/  IMAD.MOV.U32 R33, RZ, RZ, R45 ;  /* 0x000000ffff217224 */ /* 0x000fe400078e002d */
[----:B------:R-:W-:Y:S01]  /*bd510*/  IMAD.MOV.U32 R34, RZ, RZ, R57 ;  /* 0x000000ffff227224 */ /* 0x000fe200078e0039 */
[----:B----4-:R-:W-:Y:S01]  /*bd520*/  PRMT R22, R26, 0x5210, R22 ;  /* 0x000052101a167816 */ /* 0x010fe20000000016 */
[----:B------:R-:W-:Y:S01]  /*bd530*/  IMAD.MOV.U32 R26, RZ, RZ, R29 ;  /* 0x000000ffff1a7224 */ /* 0x000fe200078e001d */
[----:B------:R-:W-:Y:S01]  /*bd540*/  PRMT R23, R27, 0x5210, R23 ;  /* 0x000052101b177816 */ /* 0x000fe20000000017 */
[----:B------:R-:W-:Y:S02]  /*bd550*/  IMAD.MOV.U32 R27, RZ, RZ, R28 ;  /* 0x000000ffff1b7224 */ /* 0x000fe400078e001c */
[----:B------:R-:W2:Y:S01]  /*bd560*/  LDL.LU R28, [R1+0xc6c] ;  /* 0x000c6c00011c7983 */ /* 0x000ea20000300800 */
[----:B------:R-:W-:-:S03]  /*bd570*/  IMAD.MOV.U32 R7, RZ, RZ, R9 ;  /* 0x000000ffff077224 */ /* 0x000fc600078e0009 */
[----:B------:R-:W3:Y:S01]  /*bd580*/  LDL.LU R29, [R1+0xc68] ;  /* 0x000c6800011d7983 */ /* 0x000ee20000300800 */
[----:B------:R-:W-:Y:S02]  /*bd590*/  IMAD.MOV.U32 R45, RZ, RZ, R59 ;  /* 0x000000ffff2d7224 */ /* 0x000fe400078e003b */
[----:B------:R-:W-:Y:S01]  /*bd5a0*/  IMAD.MOV.U32 R9, RZ, RZ, R10 ;  /* 0x000000ffff097224 */ /* 0x000fe200078e000a */
[----:B------:R-:W-:Y:S01]  /*bd5b0*/  STL.64 [R1+0x3b68], R16 ;  /* 0x003b681001007387 */ /* 0x000fe20000100a00 */
[----:B------:R-:W-:Y:S02]  /*bd5c0*/  IMAD.MOV.U32 R59, RZ, RZ, R31 ;  /* 0x000000ffff3b7224 */ /* 0x000fe400078e001f */
[----:B------:R-:W-:Y:S01]  /*bd5d0*/  IMAD.MOV.U32 R10, RZ, RZ, R32 ;  /* 0x000000ffff0a7224 */ /* 0x000fe200078e0020 */
[----:B------:R-:W-:Y:S01]  /*bd5e0*/  STL.64 [R1+0x3b58], R18 ;  /* 0x003b581201007387 */ /* 0x000fe20000100a00 */
[----:B------:R-:W-:Y:S02]  /*bd5f0*/  IMAD.MOV.U32 R11, RZ, RZ, R33 ;  /* 0x000000ffff0b7224 */ /* 0x000fe400078e0021 */
[----:B------:R-:W-:Y:S01]  /*bd600*/  IMAD.MOV.U32 R32, RZ, RZ, R34 ;  /* 0x000000ffff207224 */ /* 0x000fe200078e0022 */
[----:B------:R-:W4:Y:S01]  /*bd610*/  LDL.LU R30, [R1+0xbf4] ;  /* 0x000bf400011e7983 */ /* 0x000f220000300800 */
[----:B------:R-:W-:-:S02]  /*bd620*/  IMAD.MOV.U32 R57, RZ, RZ, R25 ;  /* 0x000000ffff397224 */ /* 0x000fc400078e0019 */
[----:B------:R-:W-:Y:S01]  /*bd630*/  IMAD.MOV.U32 R33, RZ, RZ, R37 ;  /* 0x000000ffff217224 */ /* 0x000fe200078e0025 */
[----:B------:R-:W2:Y:S01]  /*bd640*/  LDL.LU R31, [R1+0xbf0] ;  /* 0x000bf000011f7983 */ /* 0x000ea20000300800 */
[----:B------:R-:W-:Y:S02]  /*bd650*/  IMAD.MOV.U32 R34, RZ, RZ, R38 ;  /* 0x000000ffff227224 */ /* 0x000fe400078e0026 */
[----:B------:R-:W-:Y:S01]  /*bd660*/  IMAD.MOV.U32 R37, RZ, RZ, R42 ;  /* 0x000000ffff257224 */ /* 0x000fe200078e002a */
[----:B------:R-:W2:Y:S01]  /*bd670*/  LDL.LU R24, [R1+0xd6c] ;  /* 0x000d6c0001187983 */ /* 0x000ea20000300800 */
[----:B------:R-:W-:Y:S02]  /*bd680*/  IMAD.MOV.U32 R38, RZ, RZ, R26 ;  /* 0x000000ffff267224 */ /* 0x000fe400078e001a */
[----:B------:R-:W-:Y:S01]  /*bd690*/  IMAD.MOV.U32 R42, RZ, RZ, R27 ;  /* 0x000000ffff2a7224 */ /* 0x000fe200078e001b */
[----:B------:R-:W2:Y:S04]  /*bd6a0*/  LDL.LU R25, [R1+0xd68] ;  /* 0x000d680001197983 */ /* 0x000ea80000300800 */
[----:B------:R-:W2:Y:S04]  /*bd6b0*/  LDL.LU R26, [R1+0xd64] ;  /* 0x000d6400011a7983 */ /* 0x000ea80000300800 */
[----:B------:R-:W2:Y:S04]  /*bd6c0*/  LDL.LU R27, [R1+0xd60] ;  /* 0x000d6000011b7983 */ /* 0x000ea80000300800 */
[----:B------:R-:W2:Y:S04]  /*bd6d0*/  LDL.LU R51, [R1+0x690] ;  /* 0x0006900001337983 */ /* 0x000ea80000300800 */
[----:B------:R-:W2:Y:S04]  /*bd6e0*/  LDL.LU R2, [R1+0x68c] ;  /* 0x00068c0001027983 */ /* 0x000ea80000300800 */
[----:B------:R-:W2:Y:S04]  /*bd6f0*/  LDL.LU R3, [R1+0x688] ;  /* 0x0006880001037983 */ /* 0x000ea80000300800 */
[----:B------:R-:W2:Y:S04]  /*bd700*/  LDL.LU R4, [R1+0x3a0] ;  /* 0x0003a00001047983 */ /* 0x000ea80000300800 */
[----:B------:R-:W-:Y:S01]  /*bd710*/  STSM.16.M88.4 [R52], R20 ;  /* 0x0000001434007844 */ /* 0x000fe20000000200 */
[----:B------:R-:W-:-:S03]  /*bd720*/  NOP ;  /* 0x0000000000007918 */ /* 0x000fc60000000000 */
[----:B------:R-:W0:Y:S04]  /*bd730*/  LDS.128 R20, [R52] ;  /* 0x0000000034147984 */ /* 0x000e280000000c00 */
[----:B0-----:R-:W-:Y:S04]  /*bd740*/  STL.64 [R1+0x3b60], R20 ;  /* 0x003b601401007387 */ /* 0x001fe80000100a00 */
[----:B------:R-:W-:Y:S01]  /*bd750*/  STL.64 [R1+0x3b50], R22 ;  /* 0x003b501601007387 */ /* 0x000fe20000100a00 */
[----:B---3--:R-:W-:Y:S02]  /*bd760*/  LOP3.LUT R29, R29, 0xffff, RZ, 0xc0, !PT ;  /* 0x0000ffff1d1d7812 */ /* 0x008fe400078ec0ff */
[----:B----4-:R-:W-:-:S02]  /*bd770*/  LOP3.LUT R30, R30, 0xffff, RZ, 0xc0, !PT ;  /* 0x0000ffff1e1e7812 */ /* 0x010fc400078ec0ff */
[----:B--2---:R-:W-:Y:S02]  /*bd780*/  LOP3.LUT R31, R31, 0xffff, RZ, 0xc0, !PT ;  /* 0x0000ffff1f1f7812 */ /* 0x004fe400078ec0ff */
[----:B------:R-:W-:Y:S02]  /*bd790*/  PRMT R25, R25, 0x4210, R29 ;  /* 0x0000421019197816 */ /* 0x000fe4000000001d */
[--C-:B------:R-:W-:Y:S02]  /*bd7a0*/  PRMT R26, R26, 0x4210, R30.reuse ;  /* 0x000042101a1a7816 */ /* 0x100fe4000000001e */
[----:B------:R-:W-:Y:S02]  /*bd7b0*/  PRMT R27, R27, 0x4210, R31 ;  /* 0x000042101b1b7816 */ /* 0x000fe4000000001f */
[----:B------:R-:W-:Y:S02]  /*bd7c0*/  PRMT R29, R2, 0x5210, R29 ;  /* 0x00005210021d7816 */ /* 0x000fe4000000001d */
[----:B------:R-:W2:Y:S01]  /*bd7d0*/  LDL.LU R2, [R1+0xc74] ;  /* 0x000c740001027983 */ /* 0x000ea20000300800 */
[----:B------:R-:W-:-:S03]  /*bd7e0*/  PRMT R30, R3, 0x5210, R30 ;  /* 0x00005210031e7816 */ /* 0x000fc6000000001e */
[----:B------:R-:W3:Y:S01]  /*bd7f0*/  LDL.LU R3, [R1+0xc70] ;  /* 0x000c700001037983 */ /* 0x000ee20000300800 */
[----:B------:R-:W-:-:S03]  /*bd800*/  PRMT R31, R4, 0x5210, R31 ;  /* 0x00005210041f7816 */ /* 0x000fc6000000001f */
[----:B------:R-:W4:Y:S01]  /*bd810*/  LDL.LU R4, [R1+0xc0c] ;  /* 0x000c0c0001047983 */ /* 0x000f220000300800 */
[----:B------:R-:W-:-:S03]  /*bd820*/  LOP3.LUT R28, R28, 0xffff, RZ, 0xc0, !PT ;  /* 0x0000ffff1c1c7812 */ /* 0x000fc600078ec0ff */
[----:B------:R-:W4:Y:S01]  /*bd830*/  LDL.LU R19, [R1+0x60] ;  /* 0x0000600001137983 */ /* 0x000f220000300800 */
[----:B------:R-:W-:Y:S01]  /*bd840*/  PRMT R24, R24, 0x4210, R28 ;  /* 0x0000421018187816 */ /* 0x000fe2000000001c */
[----:B------:R-:W-:-:S04]  /*bd850*/  NOP ;  /* 0x0000000000007918 */ /* 0x000fc80000000000 */
[----:B------:R-:W-:Y:S01]  /*bd860*/  STSM.16.M88.4 [R52], R24 ;  /* 0x0000001834007844 */ /* 0x000fe20000000200 */
[----:B------:R-:W-:-:S03]  /*bd870*/  NOP ;  /* 0x0000000000007918 */ /* 0x000fc60000000000 */
[----:B------:R-:W0:Y:S01]  /*bd880*/  LDS.128 R24, [R52] ;  /* 0x0000000034187984 */ /* 0x000e220000000c00 */
[----:B------:R-:W-:-:S03]  /*bd890*/  PRMT R28, R51, 0x5210, R28 ;  /* 0x00005210331c7816 */ /* 0x000fc6000000001c */
[----:B------:R-:W4:Y:S01]  /*bd8a0*/  LDL.LU R14, [R1+0x668] ;  /* 0x00066800010e7983 */ /* 0x000f220000300800 */
[----:B------:R-:W-:Y:S01]  /*bd8b0*/  IMAD.MOV.U32 R51, RZ, RZ, R5 ;  /* 0x000000ffff337224 */ /* 0x000fe200078e0005 */
[----:B------:R-:W-:Y:S02]  /*bd8c0*/  NOP ;  /* 0x0000000000007918 */ /* 0x000fe40000000000 */
[----:B0-----:R-:W-:Y:S04]  /*bd8d0*/  STL.64 [R1+0x3b48], R24 ;  /* 0x003b481801007387 */ /* 0x001fe80000100a00 */
[----:B------:R0:W-:Y:S04]  /*bd8e0*/  STL.64 [R1+0x3b38], R26 ;  /* 0x003b381a01007387 */ /* 0x0001e80000100a00 */
[----:B------:R-:W4:Y:S04]  /*bd8f0*/  LDL.LU R50, [R1+0xc08] ;  /* 0x000c080001327983 */ /* 0x000f280000300800 */
[----:B------:R-:W4:Y:S01]  /*bd900*/  LDL.LU R5, [R1+0xd7c] ;  /* 0x000d7c0001057983 */ /* 0x000f220000300800 */
[----:B--2---:R-:W-:-:S02]  /*bd910*/  LOP3.LUT R16, R2, 0xffff, RZ, 0xc0, !PT ;  /* 0x0000ffff02107812 */ /* 0x004fc400078ec0ff */
[----:B---3--:R-:W-:Y:S02]  /*bd920*/  LOP3.LUT R13, R3, 0xffff, RZ, 0xc0, !PT ;  /* 0x0000ffff030d7812 */ /* 0x008fe400078ec0ff */
[----:B----4-:R-:W-:Y:S02]  /*bd930*/  LOP3.LUT R12, R4, 0xffff, RZ, 0xc0, !PT ;  /* 0x0000ffff040c7812 */ /* 0x010fe400078ec0ff */
[----:B------:R-:W2:Y:S04]  /*bd940*/  LDL.LU R4, [R1+0xd78] ;  /* 0x000d780001047983 */ /* 0x000ea80000300800 */
[----:B------:R-:W3:Y:S04]  /*bd950*/  LDL.LU R3, [R1+0xd74] ;  /* 0x000d740001037983 */ /* 0x000ee80000300800 */
[----:B------:R-:W4:Y:S01]  /*bd960*/  LDL.LU R2, [R1+0xd70] ;  /* 0x000d700001027983 */ /* 0x000f220000300800 */
[----:B0-----:R-:W-:-:S03]  /*bd970*/  IMAD.MOV.U32 R26, RZ, RZ, R51 ;  /* 0x000000ffff1a7224 */ /* 0x001fc600078e0033 */
[----:B------:R-:W4:Y:S01]  /*bd980*/  LDL.LU R18, [R1+0x6a8] ;  /* 0x0006a80001127983 */ /* 0x000f220000300800 */
[----:B------:R-:W-:-:S03]  /*bd990*/  IMAD.MOV.U32 R51, RZ, RZ, R6 ;  /* 0x000000ffff337224 */ /* 0x000fc600078e0006 */
[----:B------:R-:W4:Y:S01]  /*bd9a0*/  LDL.LU R21, [R1+0x6ac] ;  /* 0x0006ac0001157983 */ /* 0x000f220000300800 */
[----:B------:R-:W-:-:S03]  /*bd9b0*/  IMAD.MOV.U32 R6, RZ, RZ, R34 ;  /* 0x000000ffff067224 */ /* 0x000fc600078e0022 */
[----:B------:R0:W-:Y:S01]  /*bd9c0*/  STL [R1+0x3d18], R26 ;  /* 0x003d181a01007387 */ /* 0x0001e20000100800 */
[----:B------:R-:W-:Y:S01]  /*bd9d0*/  IMAD.MOV.U32 R34, RZ, RZ, R45 ;  /* 0x000000ffff227224 */ /* 0x000fe200078e002d */
[----:B------:R-:W-:Y:S02]  /*bd9e0*/  LOP3.LUT R20, R50, 0xffff, RZ, 0xc0, !PT ;  /* 0x0000ffff32147812 */ /* 0x000fe400078ec0ff */
[----:B------:R-:W-:-:S05]  /*bd9f0*/  PRMT R5, R5, 0x4210, R16 ;  /* 0x0000421005057816 */ /* 0x000fca0000000010 */
[----:B------:R-:W-:Y:S02]  /*bda00*/  IMAD.MOV.U32 R24, RZ, RZ, R5 ;  /* 0x000000ffff187224 */ /* 0x000fe400078e0005 */
[----:B------:R-:W-:Y:S02]  /*bda10*/  IMAD.MOV.U32 R5, RZ, RZ, R11 ;  /* 0x000000ffff057224 */ /* 0x000fe400078e000b */
[----:B------:R-:W-:Y:S01]  /*bda20*/  IMAD.MOV.U32 R11, RZ, RZ, R37 ;  /* 0x000000ffff0b7224 */ /* 0x000fe200078e0025 */
[----:B--2---:R-:W-:Y:S02]  /*bda30*/  PRMT R4, R4, 0x4210, R13 ;  /* 0x0000421004047816 */ /* 0x004fe4000000000d */
[----:B---3--:R-:W-:Y:S02]  /*bda40*/  PRMT R3, R3, 0x4210, R12 ;  /* 0x0000421003037816 */ /* 0x008fe4000000000c */
[----:B----4-:R-:W-:-:S03]  /*bda50*/  PRMT R2, R2, 0x4210, R20 ;  /* 0x0000421002027816 */ /* 0x010fc60000000014 */
[----:B0-----:R-:W-:Y:S02]  /*bda60*/  IMAD.MOV.U32 R26, RZ, RZ, R3 ;  /* 0x000000ffff1a7224 */ /* 0x001fe400078e0003 */
[----:B------:R-:W-:Y:S02]  /*bda70*/  IMAD.MOV.U32 R3, RZ, RZ, R10 ;  /* 0x000000ffff037224 */ /* 0x000fe400078e000a */
[----:B------:R-:W-:Y:S02]  /*bda80*/  IMAD.MOV.U32 R27, RZ, RZ, R2 ;  /* 0x000000ffff1b7224 */ /* 0x000fe400078e0002 */
[----:B------:R-:W-:Y:S02]  /*bda90*/  IMAD.MOV.U32 R10, RZ, RZ, R41 ;  /* 0x000000ffff0a7224 */ /* 0x000fe400078e0029 */
[----:B------:R-:W-:Y:S01]  /*bdaa0*/  IMAD.MOV.U32 R25, RZ, RZ, R4 ;  /* 0x000000ffff197224 */ /* 0x000fe200078e0004 */
[----:B------:R-:W2:Y:S01]  /*bdab0*/  LDL.LU R41, [R1+0x19b4] ;  /* 0x0019b40001297983 */ /* 0x000ea20000300800 */
[----:B------:R-:W-:-:S02]  /*bdac0*/  IMAD.MOV.U32 R2, RZ, RZ, R7 ;  /* 0x000000ffff027224 */ /* 0x000fc400078e0007 */
[----:B------:R-:W-:Y:S01]  /*bdad0*/  IMAD.MOV.U32 R4, RZ, RZ, R8 ;  /* 0x000000ffff047224 */ /* 0x000fe200078e0008 */
[----:B------:R-:W3:Y:S01]  /*bdae0*/  LDL.LU R45, [R1+0x1990] ;  /* 0x00199000012d7983 */ /* 0x000ee20000300800 */
[----:B------:R-:W-:Y:S02]  /*bdaf0*/  IMAD.MOV.U32 R7, RZ, RZ, R33 ;  /* 0x000000ffff077224 */ /* 0x000fe400078e0021 */
[----:B------:R-:W-:Y:S01]  /*bdb00*/  IMAD.MOV.U32 R8, RZ, RZ, R38 ;  /* 0x000000ffff087224 */ /* 0x000fe200078e0026 */
[----:B------:R-:W4:Y:S01]  /*bdb10*/  LDL.LU R37, [R1+0x1910] ;  /* 0x0019100001257983 */ /* 0x000f220000300800 */
[----:B------:R-:W-:Y:S02]  /*bdb20*/  IMAD.MOV.U32 R33, RZ, RZ, R39 ;  /* 0x000000ffff217224 */ /* 0x000fe400078e0027 */
[----:B------:R-:W-:Y:S01]  /*bdb30*/  IMAD.MOV.U32 R39, RZ, RZ, R58 ;  /* 0x000000ffff277224 */ /* 0x000fe200078e003a */
[----:B------:R-:W2:Y:S04]  /*bdb40*/  LDL.LU R38, [R1+0x2378] ;  /* 0x0023780001267983 */ /* 0x000ea80000300800 */
[----:B------:R-:W2:Y:S04]  /*bdb50*/  LDL.LU R58, [R1+0x69c] ;  /* 0x00069c00013a7983 */ /* 0x000ea80000300800 */
[----:B------:R-:W-:Y:S01]  /*bdb60*/  STSM.16.M88.4 [R52], R28 ;  /* 0x0000001c34007844 */ /* 0x000fe20000000200 */
[----:B------:R-:W-:-:S03]  /*bdb70*/  NOP ;  /* 0x0000000000007918 */ /* 0x000fc60000000000 */
[----:B------:R-:W0:Y:S01]  /*bdb80*/  LDS.128 R28, [R52] ;  /* 0x00000000341c7984 */ /* 0x000e220000000c00 */
[----:B------:R-:W-:Y:S01]  /*bdb90*/  IMAD.MOV.U32 R50, RZ, RZ, R2 ;  /* 0x000000ffff327224 */ /* 0x000fe200078e0002 */
[----:B------:R-:W-:Y:S02]  /*bdba0*/  NOP ;  /* 0x0000000000007918 */ /* 0x000fe40000000000 */
[----:B------:R-:W3:Y:S01]  /*bdbb0*/  LDL.LU R15, [R1+0x5f8] ;  /* 0x0005f800010f7983 */ /* 0x000ee20000300800 */
[----:B------:R-:W-:Y:S02]  /*bdbc0*/  IMAD.MOV.U32 R2, RZ, RZ, R5 ;  /* 0x000000ffff027224 */ /* 0x000fe400078e0005 */
[----:B------:R-:W-:Y:S01]  /*bdbd0*/  IMAD.MOV.U32 R5, RZ, RZ, R10 ;  /* 0x000000ffff057224 */ /* 0x000fe200078e000a */
[----:B------:R-:W-:Y:S01]  /*bdbe0*/  STSM.16.M88.4 [R52], R24 ;  /* 0x0000001834007844 */ /* 0x000fe20000000200 */
[----:B------:R-:W-:Y:S02]  /*bdbf0*/  IMAD.MOV.U32 R49, RZ, RZ, R51 ;  /* 0x000000ffff317224 */ /* 0x000fe400078e0033 */
[----:B------:R-:W-:-:S02]  /*bdc00*/  IMAD.MOV.U32 R10, RZ, RZ, R34 ;  /* 0x000000ffff0a7224 */ /* 0x000fc400078e0022 */
[----:B------:R-:W-:Y:S02]  /*bdc10*/  IMAD.MOV.U32 R51, RZ, RZ, R35 ;  /* 0x000000ffff337224 */ /* 0x000fe400078e0023 */
[----:B------:R-:W-:Y:S02]  /*bdc20*/  IMAD.MOV.U32 R34, RZ, RZ, R40 ;  /* 0x000000ffff227224 */ /* 0x000fe400078e0028 */
[----:B------:R-:W-:Y:S02]  /*bdc30*/  IMAD.MOV.U32 R35, RZ, RZ, R56 ;  /* 0x000000ffff237224 */ /* 0x000fe400078e0038 */
[----:B------:R-:W-:Y:S01]  /*bdc40*/  IMAD.MOV.U32 R40, RZ, RZ, R57 ;  /* 0x000000ffff287224 */ /* 0x000fe200078e0039 */
[----:B0-----:R0:W-:Y:S04]  /*bdc50*/  STL.64 [R1+0x3b40], R28 ;  /* 0x003b401c01007387 */ /* 0x0011e80000100a00 */
[----:B0-----:R-:W3:Y:S04]  /*bdc60*/  LDL.LU R29, [R1+0x658] ;  /* 0x00065800011d7983 */ /* 0x001ee80000300800 */
[----:B------:R-:W-:Y:S04]  /*bdc70*/  STL.64 [R1+0x3b30], R30 ;  /* 0x003b301e01007387 */ /* 0x000fe80000100a00 */
[----:B------:R-:W3:Y:S04]  /*bdc80*/  LDL.LU R26, [R1+0x3d18] ;  /* 0x003d1800011a7983 */ /* 0x000ee80000300800 */
[----:B------:R-:W3:Y:S01]  /*bdc90*/  LDL.LU R57, [R1+0x694] ;  /* 0x0006940001397983 */ /* 0x000ee20000300800 */
[----:B------:R-:W-:-:S02]  /*bdca0*/  IMAD.MOV.U32 R48, RZ, RZ, R49 ;  /* 0x000000ffff307224 */ /* 0x000fc400078e0031 */
[----:B------:R-:W-:Y:S02]  /*bdcb0*/  IMAD.MOV.U32 R49, RZ, RZ, R50 ;  /* 0x000000ffff317224 */ /* 0x000fe400078e0032 */
[----:B------:R-:W-:Y:S02]  /*bdcc0*/  IMAD.MOV.U32 R50, RZ, RZ, R51 ;  /* 0x000000ffff327224 */ /* 0x000fe400078e0033 */
[----:B------:R-:W-:Y:S02]  /*bdcd0*/  IMAD.MOV.U32 R51, RZ, RZ, R35 ;  /* 0x000000ffff337224 */ /* 0x000fe400078e0023 */
[----:B------:R-:W-:Y:S02]  /*bdce0*/  IMAD.MOV.U32 R35, RZ, RZ, R40 ;  /* 0x000000ffff237224 */ /* 0x000fe400078e0028 */
[----:B------:R-:W-:Y:S01]  /*bdcf0*/  IMAD.MOV.U32 R40, RZ, RZ, R59 ;  /* 0x000000ffff287224 */ /* 0x000fe200078e003b */
[----:B------:R-:W-:Y:S01]  /*bdd00*/  NOP ;  /* 0x0000000000007918 */ /* 0x000fe20000000000 */
[----:B--2---:R-:W-:-:S02]  /*bdd10*/  PRMT R56, R58, 0x5210, R16 ;  /* 0x000052103a387816 */ /* 0x004fc40000000010 */
[----:B------:R-:W2:Y:S04]  /*bdd20*/  LDL.LU R58, [R1+0x6a0] ;  /* 0x0006a000013a7983 */ /* 0x000ea80000300800 */
[----:B------:R-:W4:Y:S01]  /*bdd30*/  LDL.LU R59, [R1+0x3b0] ;  /* 0x0003b000013b7983 */ /* 0x000f220000300800 */
[----:B------:R-:W-:Y:S02]  /*bdd40*/  IMAD.MOV.U32 R16, RZ, RZ, R50 ;  /* 0x000000ffff107224 */ /* 0x000fe400078e0032 */
[----:B------:R-:W-:Y:S01]  /*bdd50*/  IMAD.MOV.U32 R17, RZ, RZ, R51 ;  /* 0x000000ffff117224 */ /* 0x000fe200078e0033 */
[----:B---3--:R-:W-:Y:S01]  /*bdd60*/  PRMT R57, R57, 0x5210, R13 ;  /* 0x0000521039397816 */ /* 0x008fe2000000000d */
[----:B------:R-:W-:Y:S01]  /*bdd70*/  IMAD.MOV.U32 R13, RZ, RZ, R49 ;  /* 0x000000ffff0d7224 */ /* 0x000fe200078e0031 */
[----:B--2---:R-:W-:Y:S01]  /*bdd80*/  PRMT R58, R58, 0x5210, R12 ;  /* 0x000052103a3a7816 */ /* 0x004fe2000000000c */
[----:B------:R-:W-:-:S02]  /*bdd90*/  IMAD.MOV.U32 R12, RZ, RZ, R48 ;  /* 0x000000ffff0c7224 */ /* 0x000fc400078e0030 */
[----:B------:R-:W0:Y:S01]  /*bdda0*/  LDS.128 R48, [R52] ;  /* 0x0000000034307984 */ /* 0x000e220000000c00 */
[----:B----4-:R-:W-:Y:S01]  /*bddb0*/  PRMT R59, R59, 0x5210, R20 ;  /* 0x000052103b3b7816 */ /* 0x010fe20000000014 */
[----:B------:R-:W-:-:S04]  /*bddc0*/  NOP ;  /* 0x0000000000007918 */ /* 0x000fc80000000000 */
[----:B------:R-:W-:Y:S04]  /*bddd0*/  STSM.16.M88.4 [R52], R56 ;  /* 0x0000003834007844 */ /* 0x000fe80000000200 */
[----:B0-----:R-:W-:Y:S04]  /*bdde0*/  STL.64 [R1+0x390], R48 ;  /* 0x0003903001007387 */ /* 0x001fe80000100a00 */
[----:B------:R0:W-:Y:S04]  /*bddf0*/  STL.64 [R1+0x398], R50 ;  /* 0x0003983201007387 */ /* 0x0001e80000100a00 */
[----:B0-----:R-:W2:Y:S04]  /*bde00*/  LDL.LU.64 R50, [R1+0x3d10] ;  /* 0x003d100001327983 */ /* 0x001ea80000300a00 */
[----:B------:R-:W3:Y:S04]  /*bde10*/  LDL.LU.64 R48, [R1+0x3d08] ;  /* 0x003d080001307983 */ /* 0x000ee80000300a00 */
[----:B------:R-:W4:Y:S04]  /*bde20*/  LDL.LU.64 R58, [R1+0x3d00] ;  /* 0x003d0000013a7983 */ /* 0x000f280000300a00 */
[----:B------:R-:W2:Y:S04]  /*bde30*/  LDL.LU.64 R56, [R1+0x3cf8] ;  /* 0x003cf80001387983 */ /* 0x000ea80000300a00 */
[----:B------:R-:W2:Y:S01]  /*bde40*/  LDL.LU.64 R22, [R1+0x600] ;  /* 0x0006000001167983 */ /* 0x000ea20000300a00 */
[----:B------:R-:W-:Y:S01]  /*bde50*/  PRMT R20, R19, 0x7770, RZ ;  /* 0x0000777013147816 */ /* 0x000fe200000000ff */
[----:B------:R-:W-:-:S04]  /*bde60*/  NOP ;  /* 0x0000000000007918 */ /* 0x000fc80000000000 */
[----:B--2---:R0:W-:Y:S04]  /*bde70*/  @P6 STG.E.U8 desc[UR40][R22.64], R20 ;  /* 0x0000001416006986 */ /* 0x0041e8000c101128 */
[----:B0-----:R-:W2:Y:S01]  /*bde80*/  LDL.LU.64 R22, [R1+0x608] ;  /* 0x0006080001167983 */ /* 0x001ea20000300a00 */
[----:B----4-:R-:W-:Y:S02]  /*bde90*/  IADD3 R24, P6, PT, R29, R58, RZ ;  /* 0x0000003a1d187210 */ /* 0x010fe40007fde0ff */
[----:B------:R-:W-:-:S03]  /*bdea0*/  PRMT R20, R19, 0x7771, RZ ;  /* 0x0000777113147816 */ /* 0x000fc600000000ff */
[----:B------:R-:W-:Y:S02]  /*bdeb0*/  IMAD.X R25, R14, 0x1, R57, P6 ;  /* 0x000000010e197824 */ /* 0x000fe400030e0639 */
[----:B--2---:R0:W-:Y:S02]  /*bdec0*/  @P0 STG.E.U8 desc[UR40][R22.64], R20 ;  /* 0x0000001416000986 */ /* 0x0041e4000c101128 */
[----:B0-----:R-:W-:Y:S02]  /*bded0*/  IADD3 R22, P6, PT, R21, R56, RZ ;  /* 0x0000003815167210 */ /* 0x001fe40007fde0ff */
[----:B------:R-:W-:-:S03]  /*bdee0*/  PRMT R20, R19, 0x7772, RZ ;  /* 0x0000777213147816 */ /* 0x000fc600000000ff */
[----:B------:R-:W-:-:S05]  /*bdef0*/  IMAD.X R23, R18, 0x1, R55, P6 ;  /* 0x0000000112177824 */ /* 0x000fca00030e0637 */
[----:B------:R0:W-:Y:S02]  /*bdf00*/  @P1 STG.E.U8 desc[UR40][R22.64], R20 ;  /* 0x0000001416001986 */ /* 0x0001e4000c101128 */
[----:B0-----:R-:W-:Y:S02]  /*bdf10*/  IADD3 R22, P6, PT, R21, R54, RZ ;  /* 0x0000003615167210 */ /* 0x001fe40007fde0ff */
[----:B------:R-:W2:Y:S03]  /*bdf20*/  LDL.LU R21, [R1+0x5ec] ;  /* 0x0005ec0001157983 */ /* 0x000ea60000300800 */
[----:B------:R-:W-:Y:S01]  /*bdf30*/  IMAD.X R23, R18, 0x1, R53, P6 ;  /* 0x0000000112177824 */ /* 0x000fe200030e0635 */
[----:B------:R-:W-:-:S05]  /*bdf40*/  PRMT R18, R19, 0x7773, RZ ;  /* 0x0000777313127816 */ /* 0x000fca00000000ff */
[----:B------:R0:W-:Y:S04]  /*bdf50*/  @P4 STG.E.U8 desc[UR40][R22.64], R18 ;  /* 0x0000001216004986 */ /* 0x0001e8000c101128 */
[----:B0-----:R-:W4:Y:S01]  /*bdf60*/  LDL.LU.64 R22, [R1+0x610] ;  /* 0x0006100001167983 */ /* 0x001f220000300a00 */
[----:B------:R-:W-:Y:S02]  /*bdf70*/  SHF.R.S32.HI R28, RZ, 0x1f, R15 ;  /* 0x0000001fff1c7819 */ /* 0x000fe4000001140f */
[----:B------:R-:W-:Y:S02]  /*bdf80*/  IADD3 R30, P6, PT, R15, R60, RZ ;  /* 0x0000003c0f1e7210 */ /* 0x000fe40007fde0ff */
[----:B------:R-:W-:-:S03]  /*bdf90*/  PRMT R18, R26, 0x7770, RZ ;  /* 0x000077701a127816 */ /* 0x000fc600000000ff */
[----:B------:R-:W-:Y:S02]  /*bdfa0*/  IMAD.X R31, R28, 0x1, R59, P6 ;  /* 0x000000011c1f7824 */ /* 0x000fe400030e063b */
[----:B----4-:R0:W-:Y:S02]  /*bdfb0*/  @P3 STG.E.U8 desc[UR40][R22.64], R18 ;  /* 0x0000001216003986 */ /* 0x0101e4000c101128 */
[----:B0-----:R-:W-:Y:S02]  /*bdfc0*/  IADD3 R22, P6, PT, R15, R58, RZ ;  /* 0x0000003a0f167210 */ /* 0x001fe40007fde0ff */
[----:B------:R-:W-:-:S03]  /*bdfd0*/  PRMT R18, R26, 0x7771, RZ ;  /* 0x000077711a127816 */ /* 0x000fc600000000ff */
[----:B------:R-:W-:Y:S02]  /*bdfe0*/  IMAD.X R23, R28, 0x1, R57, P6 ;  /* 0x000000011c177824 */ /* 0x000fe400030e0639 */
[----:B------:R0:W-:Y:S04]  /*bdff0*/  @P2 STG.E.U8 desc[UR40][R24.64], R18 ;  /* 0x0000001218002986 */ /* 0x0001e8000c101128 */
[----:B------:R1:W-:Y:S04]  /*be000*/  STL.64 [R1+0x3ce0], R22 ;  /* 0x003ce01601007387 */ /* 0x0003e80000100a00 */
[----:B0-----:R-:W4:Y:S04]  /*be010*/  LDL.LU R25, [R1+0x5e4] ;  /* 0x0005e40001197983 */ /* 0x001f280000300800 */
[----:B------:R-:W4:Y:S01]  /*be020*/  LDL.LU R27, [R1+0x3b4] ;  /* 0x0003b400011b7983 */ /* 0x000f220000300800 */
[----:B-1----:R-:W-:-:S02]  /*be030*/  IADD3 R22, P6, PT, R29, R56, RZ ;  /* 0x000000381d167210 */ /* 0x002fc40007fde0ff */
[----:B------:R-:W-:-:S03]  /*be040*/  PRMT R18, R26, 0x7772, RZ ;  /* 0x000077721a127816 */ /* 0x000fc600000000ff */
[----:B------:R-:W-:-:S05]  /*be050*/  IMAD.X R23, R14, 0x1, R55, P6 ;  /* 0x000000010e177824 */ /* 0x000fca00030e0637 */
[----:B------:R0:W-:Y:S04]  /*be060*/  @P5 STG.E.U8 desc[UR40][R22.64], R18 ;  /* 0x0000001216005986 */ /* 0x0001e8000c101128 */
[----:B---3--:R-:W-:Y:S01]  /*be070*/  STL.64 [R1+0x3c70], R48 ;  /* 0x003c703001007387 */ /* 0x008fe20000100a00 */
[----:B0-----:R-:W-:-:S03]  /*be080*/  IADD3 R18, P6, PT, R15, R56, RZ ;  /* 0x000000380f127210 */ /* 0x001fc60007fde0ff */
[----:B------:R-:W-:Y:S02]  /*be090*/  STL.64 [R1+0x3c68], R50 ;  /* 0x003c683201007387 */ /* 0x000fe40000100a00 */
[----:B------:R-:W-:Y:S02]  /*be0a0*/  IMAD.X R19, R28, 0x1, R55, P6 ;  /* 0x000000011c137824 */ /* 0x000fe400030e0637 */
[----:B------:R-:W-:Y:S01]  /*be0b0*/  STL.64 [R1+0x3cb8], R46 ;  /* 0x003cb82e01007387 */ /* 0x000fe20000100a00 */
[----:B--2---:R-:W-:-:S03]  /*be0c0*/  SHF.R.S32.HI R20, RZ, 0x1f, R21 ;  /* 0x0000001fff147819 */ /* 0x004fc60000011415 */
[----:B------:R0:W-:Y:S02]  /*be0d0*/  STL.64 [R1+0x2358], R18 ;  /* 0x0023581201007387 */ /* 0x0001e40000100a00 */
[----:B0-----:R-:W-:Y:S01]  /*be0e0*/  IMAD.MOV.U32 R19, RZ, RZ, R16 ;  /* 0x000000ffff137224 */ /* 0x001fe200078e0010 */
[----:B------:R-:W-:Y:S01]  /*be0f0*/  IADD3 R16, P6, PT, R21, R60, RZ ;  /* 0x0000003c15107210 */ /* 0x000fe20007fde0ff */
[----:B------:R-:W-:-:S04]  /*be100*/  IMAD.MOV.U32 R18, RZ, RZ, R17 ;  /* 0x000000ffff127224 */ /* 0x000fc800078e0011 */
[----:B------:R-:W-:Y:S01]  /*be110*/  IMAD.X R17, R20, 0x1, R59, P6 ;  /* 0x0000000114117824 */ /* 0x000fe200030e063b */
[----:B------:R-:W-:-:S05]  /*be120*/  IADD3 R22, P6, PT, R21, R58, RZ ;  /* 0x0000003a15167210 */ /* 0x000fca0007fde0ff */
[----:B------:R-:W-:Y:S01]  /*be130*/  IMAD.X R23, R20, 0x1, R57, P6 ;  /* 0x0000000114177824 */ /* 0x000fe200030e0639 */
[----:B------:R0:W-:Y:S04]  /*be140*/  STL.64 [R1+0x3ce8], R16 ;  /* 0x003ce81001007387 */ /* 0x0001e80000100a00 */
[----:B------:R-:W-:Y:S04]  /*be150*/  STL.64 [R1+0x2348], R22 ;  /* 0x0023481601007387 */ /* 0x000fe80000100a00 */
[----:B------:R-:W2:Y:S01]  /*be160*/  LDL.LU R24, [R1+0x50c] ;  /* 0x00050c0001187983 */ /* 0x000ea20000300800 */
[----:B0-----:R-:W-:-:S05]  /*be170*/  IADD3 R16, P6, PT, R21, R56, RZ ;  /* 0x0000003815107210 */ /* 0x001fca0007fde0ff */
[----:B------:R-:W-:Y:S01]  /*be180*/  IMAD.X R17, R20, 0x1, R55, P6 ;  /* 0x0000000114117824 */ /* 0x000fe200030e0637 */
[----:B------:R-:W-:Y:S02]  /*be190*/  IADD3 R46, P6, PT, R29, R54, RZ ;  /* 0x000000361d2e7210 */ /* 0x000fe40007fde0ff */
[----:B------:R-:W-:-:S03]  /*be1a0*/  LOP3.LUT P5, RZ, R47, 0x10, RZ, 0xc0, !PT ;  /* 0x000000102fff7812 */ /* 0x000fc600078ac0ff */
[--C-:B------:R-:W-:Y:S01]  /*be1b0*/  IMAD.X R47, R14, 0x1, R53.reuse, P6 ;  /* 0x000000010e2f7824 */ /* 0x100fe200030e0635 */
[-C--:B------:R-:W-:Y:S01]  /*be1c0*/  IADD3 R14, P6, PT, R15, R54.reuse, RZ ;  /* 0x000000360f0e7210 */ /* 0x080fe20007fde0ff */
[----:B------:R0:W-:Y:S04]  /*be1d0*/  STL.64 [R1+0x3cf0], R16 ;  /* 0x003cf01001007387 */ /* 0x0001e80000100a00 */
[----:B------:R-:W-:Y:S01]  /*be1e0*/  IMAD.X R15, R28, 0x1, R53, P6 ;  /* 0x000000011c0f7824 */ /* 0x000fe200030e0635 */
[----:B0-----:R-:W-:Y:S01]  /*be1f0*/  IADD3 R16, P6, PT, R21, R54, RZ ;  /* 0x0000003615107210 */ /* 0x001fe20007fde0ff */
[----:B------:R-:W-:Y:S02]  /*be200*/  IMAD.MOV.U32 R21, RZ, RZ, R10 ;  /* 0x000000ffff157224 */ /* 0x000fe400078e000a */
[----:B------:R-:W-:-:S02]  /*be210*/  IMAD.MOV.U32 R10, RZ, RZ, R36 ;  /* 0x000000ffff0a7224 */ /* 0x000fc400078e0024 */
[----:B------:R-:W-:Y:S02]  /*be220*/  IMAD.MOV.U32 R36, RZ, RZ, R45 ;  /* 0x000000ffff247224 */ /* 0x000fe400078e002d */
[----:B------:R-:W3:Y:S01]  /*be230*/  LDL.LU R45, [R1+0x3b8] ;  /* 0x0003b800012d7983 */ /* 0x000ee20000300800 */
[----:B------:R-:W-:Y:S01]  /*be240*/  IMAD.X R17, R20, 0x1, R53, P6 ;  /* 0x0000000114117824 */ /* 0x000fe200030e0635 */
[C---:B------:R-:W-:Y:S02]  /*be250*/  LOP3.LUT P0, RZ, R48.reuse, 0x20000000, RZ, 0xc0, !PT ;  /* 0x2000000030ff7812 */ /* 0x040fe4000780c0ff */
[C---:B------:R-:W-:Y:S02]  /*be260*/  LOP3.LUT P1, RZ, R48.reuse, 0x40000000, RZ, 0xc0, !PT ;  /* 0x4000000030ff7812 */ /* 0x040fe4000782c0ff */
[----:B------:R-:W-:Y:S02]  /*be270*/  LOP3.LUT P4, RZ, R48, 0x80000000, RZ, 0xc0, !PT ;  /* 0x8000000030ff7812 */ /* 0x000fe4000788c0ff */
[----:B----4-:R-:W-:-:S02]  /*be280*/  SHF.R.S32.HI R20, RZ, 0x1f, R25 ;  /* 0x0000001fff147819 */ /* 0x010fc40000011419 */
[----:B------:R-:W-:-:S05]  /*be290*/  IADD3 R22, P6, PT, R25, R60, RZ ;  /* 0x0000003c19167210 */ /* 0x000fca0007fde0ff */
[----:B------:R-:W-:-:S05]  /*be2a0*/  IMAD.X R23, R20, 0x1, R59, P6 ;  /* 0x0000000114177824 */ /* 0x000fca00030e063b */
[----:B------:R0:W-:Y:S02]  /*be2b0*/  STL.64 [R1+0x2328], R22 ;  /* 0x0023281601007387 */ /* 0x0001e40000100a00 */
[----:B0-----:R-:W-:-:S05]  /*be2c0*/  IADD3 R22, P6, PT, R25, R58, RZ ;  /* 0x0000003a19167210 */ /* 0x001fca0007fde0ff */
[----:B------:R-:W-:-:S05]  /*be2d0*/  IMAD.X R23, R20, 0x1, R57, P6 ;  /* 0x0000000114177824 */ /* 0x000fca00030e0639 */
[----:B------:R0:W-:Y:S02]  /*be2e0*/  STL.64 [R1+0x2320], R22 ;  /* 0x0023201601007387 */ /* 0x0001e40000100a00 */
[----:B0-----:R-:W-:-:S05]  /*be2f0*/  IADD3 R22, P6, PT, R25, R56, RZ ;  /* 0x0000003819167210 */ /* 0x001fca0007fde0ff */
[----:B------:R-:W-:-:S05]  /*be300*/  IMAD.X R23, R20, 0x1, R55, P6 ;  /* 0x0000000114177824 */ /* 0x000fca00030e0637 */
[----:B------:R0:W-:Y:S02]  /*be310*/  STL.64 [R1+0x2318], R22 ;  /* 0x0023181601007387 */ /* 0x0001e40000100a00 */
[----:B0-----:R-:W-:-:S05]  /*be320*/  IADD3 R22, P6, PT, R25, R54, RZ ;  /* 0x0000003619167210 */ /* 0x001fca0007fde0ff */
[----:B------:R-:W-:-:S05]  /*be330*/  IMAD.X R23, R20, 0x1, R53, P6 ;  /* 0x0000000114177824 */ /* 0x000fca00030e0635 */
[----:B------:R0:W-:Y:S04]  /*be340*/  STL.64 [R1+0x2310], R22 ;  /* 0x0023101601007387 */ /* 0x0001e80000100a00 */
[----:B------:R-:W4:Y:S01]  /*be350*/  LDL.LU R25, [R1+0x508] ;  /* 0x0005080001197983 */ /* 0x000f220000300800 */
[----:B------:R-:W-:Y:S02]  /*be360*/  SHF.R.S32.HI R20, RZ, 0x1f, R27 ;  /* 0x0000001fff147819 */ /* 0x000fe4000001141b */
        /* <DEDUP_REMOVED lines=13> */
[----:B--2---:R-:W-:Y:S02]  /*be440*/  SHF.R.S32.HI R20, RZ, 0x1f, R24 ;  /* 0x0000001fff147819 */ /* 0x004fe40000011418 */
        /* <DEDUP_REMOVED lines=12> */
[----:B------:R-:W2:Y:S01]  /*be510*/  LDL.LU R29, [R1+0x504] ;  /* 0x00050400011d7983 */ /* 0x000ea20000300800 */
[----:B---3--:R-:W-:Y:S02]  /*be520*/  IADD3 R48, P6, PT, R45, R60, RZ ;  /* 0x0000003c2d307210 */ /* 0x008fe40007fde0ff */
[----:B0-----:R-:W-:-:S05]  /*be530*/  SHF.R.S32.HI R22, RZ, 0x1f, R45 ;  /* 0x0000001fff167819 */ /* 0x001fca000001142d */
[----:B------:R-:W-:-:S05]  /*be540*/  IMAD.X R49, R22, 0x1, R59, P6 ;  /* 0x0000000116317824 */ /* 0x000fca00030e063b */
[----:B------:R0:W-:Y:S02]  /*be550*/  STL.64 [R1+0x22c0], R48 ;  /* 0x0022c03001007387 */ /* 0x0001e40000100a00 */
[----:B0-----:R-:W-:-:S05]  /*be560*/  IADD3 R48, P6, PT, R45, R58, RZ ;  /* 0x0000003a2d307210 */ /* 0x001fca0007fde0ff */
[----:B------:R-:W-:-:S05]  /*be570*/  IMAD.X R49, R22, 0x1, R57, P6 ;  /* 0x0000000116317824 */ /* 0x000fca00030e0639 */
[----:B------:R0:W-:Y:S02]  /*be580*/  STL.64 [R1+0x22b8], R48 ;  /* 0x0022b83001007387 */ /* 0x0001e40000100a00 */
[----:B0-----:R-:W-:-:S05]  /*be590*/  IADD3 R48, P6, PT, R45, R56, RZ ;  /* 0x000000382d307210 */ /* 0x001fca0007fde0ff */
[----:B------:R-:W-:-:S05]  /*be5a0*/  IMAD.X R49, R22, 0x1, R55, P6 ;  /* 0x0000000116317824 */ /* 0x000fca00030e0637 */
[----:B------:R-:W-:Y:S04]  /*be5b0*/  STL.64 [R1+0x22b0], R48 ;  /* 0x0022b03001007387 */ /* 0x000fe80000100a00 */
[----:B------:R-:W3:Y:S01]  /*be5c0*/  LDL.LU R27, [R1+0x3c0] ;  /* 0x0003c000011b7983 */ /* 0x000ee20000300800 */
[----:B------:R-:W-:Y:S02]  /*be5d0*/  IMAD.MOV.U32 R20, RZ, RZ, R21 ;  /* 0x000000ffff147224 */ /* 0x000fe400078e0015 */
[----:B------:R-:W-:Y:S02]  /*be5e0*/  IMAD.MOV.U32 R21, RZ, RZ, R18 ;  /* 0x000000ffff157224 */ /* 0x000fe400078e0012 */
[----:B------:R-:W-:Y:S02]  /*be5f0*/  IMAD.MOV.U32 R18, RZ, RZ, R19 ;  /* 0x000000ffff127224 */ /* 0x000fe400078e0013 */
[----:B------:R-:W-:-:S02]  /*be600*/  IMAD.MOV.U32 R19, RZ, RZ, R12 ;  /* 0x000000ffff137224 */ /* 0x000fc400078e000c */
[----:B------:R-:W-:Y:S02]  /*be610*/  IMAD.MOV.U32 R12, RZ, RZ, R13 ;  /* 0x000000ffff0c7224 */ /* 0x000fe400078e000d */
[----:B------:R-:W-:Y:S02]  /*be620*/  IMAD.MOV.U32 R13, RZ, RZ, R2 ;  /* 0x000000ffff0d7224 */ /* 0x000fe400078e0002 */
[----:B------:R-:W-:Y:S01]  /*be630*/  IMAD.MOV.U32 R2, RZ, RZ, R44 ;  /* 0x000000ffff027224 */ /* 0x000fe200078e002c */
[----:B------:R-:W-:-:S05]  /*be640*/  IADD3 R44, P6, PT, R45, R54, RZ ;  /* 0x000000362d2c7210 */ /* 0x000fca0007fde0ff */
[----:B------:R-:W-:-:S05]  /*be650*/  IMAD.X R45, R22, 0x1, R53, P6 ;  /* 0x00000001162d7824 */ /* 0x000fca00030e0635 */
[----:B------:R-:W-:Y:S01]  /*be660*/  STL.64 [R1+0x3cc0], R44 ;  /* 0x003cc02c01007387 */ /* 0x000fe20000100a00 */
[----:B----4-:R-:W-:Y:S02]  /*be670*/  SHF.R.S32.HI R24, RZ, 0x1f, R25 ;  /* 0x0000001fff187819 */ /* 0x010fe40000011419 */
        /* <DEDUP_REMOVED lines=38> */
[----:B------:R-:W-:Y:S01]  /*be8e0*/  IMAD.X R23, R24, 0x1, R53, P6 ;  /* 0x0000000118177824 */ /* 0x000fe200030e0635 */
[----:B---3--:R-:W-:-:S04]  /*be8f0*/  SHF.R.S32.HI R24, RZ, 0x1f, R27 ;  /* 0x0000001fff187819 */ /* 0x008fc8000001141b */
[----:B------:R0:W-:Y:S04]  /*be900*/  STL.64 [R1+0x2230], R22 ;  /* 0x0022301601007387 */ /* 0x0001e80000100a00 */
[----:B------:R-:W2:Y:S01]  /*be910*/  LDL.LU R29, [R1+0x3c8] ;  /* 0x0003c800011d7983 */ /* 0x000ea20000300800 */
        /* <DEDUP_REMOVED lines=12> */
[----:B------:R-:W3:Y:S01]  /*be9e0*/  LDL.LU R27, [R1+0x3cc] ;  /* 0x0003cc00011b7983 */ /* 0x000ee20000300800 */
[----:B----4-:R-:W-:Y:S02]  /*be9f0*/  SHF.R.S32.HI R24, RZ, 0x1f, R25 ;  /* 0x0000001fff187819 */ /* 0x010fe40000011419 */
        /* <DEDUP_REMOVED lines=41> */
[----:B---3--:R-:W-:Y:S02]  /*bec90*/  SHF.R.S32.HI R24, RZ, 0x1f, R27 ;  /* 0x0000001fff187819 */ /* 0x008fe4000001141b */
        /* <DEDUP_REMOVED lines=53> */
[----:B------:R0:W-:Y:S01]  /*beff0*/  STL.64 [R1+0x2100], R22 ;  /* 0x0021001601007387 */ /* 0x0001e20000100a00 */
[----:B---3--:R-:W-:Y:S02]  /*bf000*/  IADD3 R28, P6, PT, R27, R60, RZ ;  /* 0x0000003c1b1c7210 */ /* 0x008fe40007fde0ff */
[----:B0-----:R-:W-:Y:S01]  /*bf010*/  SHF.R.S32.HI R22, RZ, 0x1f, R27 ;  /* 0x0000001fff167819 */ /* 0x001fe2000001141b */
[----:B------:R-:W2:Y:S04]  /*bf020*/  LDL.LU R23, [R1+0x3e8] ;  /* 0x0003e80001177983 */ /* 0x000ea80000300800 */
        /* <DEDUP_REMOVED lines=11> */
[----:B0-----:R-:W3:Y:S01]  /*bf0e0*/  LDL.LU R29, [R1+0x3ec] ;  /* 0x0003ec00011d7983 */ /* 0x001ee20000300800 */
        /* <DEDUP_REMOVED lines=23> */
[----:B------:R-:W-:-:S05]  /*bf260*/  IADD3 R24, P6, PT, R25, R54, RZ ;  /* 0x0000003619187210 */ /* 0x000fca0007fde0ff */
[----:B------:R-:W-:Y:S01]  /*bf270*/  IMAD.X R25, R22, 0x1, R53, P6 ;  /* 0x0000000116197824 */ /* 0x000fe200030e0635 */
[----:B------:R-:W-:Y:S04]  /*bf280*/  STL.64 [R1+0x2048], R44 ;  /* 0x0020482c01007387 */ /* 0x000fe80000100a00 */
[----:B------:R0:W-:Y:S04]  /*bf290*/  STL.64 [R1+0x2038], R24 ;  /* 0x0020381801007387 */ /* 0x0001e80000100a00 */
[----:B------:R-:W4:Y:S01]  /*bf2a0*/  LDL.LU R28, [R1+0x3f4] ;  /* 0x0003f400011c7983 */ /* 0x000f220000300800 */
[----:B0-----:R-:W-:-:S02]  /*bf2b0*/  IMAD.MOV.U32 R25, RZ, RZ, R18 ;  /* 0x000000ffff197224 */ /* 0x001fc400078e0012 */
[----:B------:R-:W-:Y:S02]  /*bf2c0*/  IMAD.MOV.U32 R18, RZ, RZ, R12 ;  /* 0x000000ffff127224 */ /* 0x000fe400078e000c */
[----:B------:R-:W-:Y:S02]  /*bf2d0*/  IMAD.MOV.U32 R12, RZ, RZ, R42 ;  /* 0x000000ffff0c7224 */ /* 0x000fe400078e002a */
[----:B------:R-:W-:Y:S02]  /*bf2e0*/  IMAD.MOV.U32 R24, RZ, RZ, R21 ;  /* 0x000000ffff187224 */ /* 0x000fe400078e0015 */
[----:B------:R-:W-:Y:S02]  /*bf2f0*/  IMAD.MOV.U32 R21, RZ, RZ, R19 ;  /* 0x000000ffff157224 */ /* 0x000fe400078e0013 */
[----:B------:R-:W-:Y:S02]  /*bf300*/  IMAD.MOV.U32 R19, RZ, RZ, R13 ;  /* 0x000000ffff137224 */ /* 0x000fe400078e000d */
[----:B------:R-:W-:Y:S01]  /*bf310*/  IMAD.MOV.U32 R13, RZ, RZ, R43 ;  /* 0x000000ffff0d7224 */ /* 0x000fe200078e002b */
[----:B--2---:R-:W-:-:S02]  /*bf320*/  SHF.R.S32.HI R44, RZ, 0x1f, R23 ;  /* 0x0000001fff2c7819 */ /* 0x004fc40000011417 */
[----:B------:R-:W-:-:S05]  /*bf330*/  IADD3 R42, P6, PT, R23, R60, RZ ;  /* 0x0000003c172a7210 */ /* 0x000fca0007fde0ff */
[----:B------:R-:W-:Y:S01]  /*bf340*/  IMAD.X R43, R44, 0x1, R59, P6 ;  /* 0x000000012c2b7824 */ /* 0x000fe200030e063b */
[----:B------:R-:W-:-:S04]  /*bf350*/  IADD3 R48, P6, PT, R23, R58, RZ ;  /* 0x0000003a17307210 */ /* 0x000fc80007fde0ff */
[----:B------:R0:W-:Y:S01]  /*bf360*/  STL.64 [R1+0x3cc8], R42 ;  /* 0x003cc82a01007387 */ /* 0x0001e20000100a00 */
[----:B------:R-:W-:Y:S01]  /*bf370*/  IMAD.X R49, R44, 0x1, R57, P6 ;  /* 0x000000012c317824 */ /* 0x000fe200030e0639 */
[----:B0-----:R-:W-:-:S05]  /*bf380*/  IADD3 R42, P6, PT, R23, R56, RZ ;  /* 0x00000038172a7210 */ /* 0x001fca0007fde0ff */
[C---:B------:R-:W-:Y:S01]  /*bf390*/  IMAD.X R43, R44.reuse, 0x1, R55, P6 ;  /* 0x000000012c2b7824 */ /* 0x040fe200030e0637 */
[----:B------:R-:W-:Y:S01]  /*bf3a0*/  IADD3 R22, P6, PT, R23, R54, RZ ;  /* 0x0000003617167210 */ /* 0x000fe20007fde0ff */
[----:B------:R-:W-:Y:S04]  /*bf3b0*/  STL.64 [R1+0x2008], R48 ;  /* 0x0020083001007387 */ /* 0x000fe80000100a00 */
[----:B------:R-:W-:Y:S01]  /*bf3c0*/  IMAD.X R23, R44, 0x1, R53, P6 ;  /* 0x000000012c177824 */ /* 0x000fe200030e0635 */
[----:B------:R-:W-:Y:S04]  /*bf3d0*/  STL.64 [R1+0x2000], R42 ;  /* 0x0020002a01007387 */ /* 0x000fe80000100a00 */
[----:B------:R0:W-:Y:S04]  /*bf3e0*/  STL.64 [R1+0x1ff0], R22 ;  /* 0x001ff01601007387 */ /* 0x0001e80000100a00 */
[----:B0-----:R-:W2:Y:S01]  /*bf3f0*/  LDL.LU R23, [R1+0x3f8] ;  /* 0x0003f80001177983 */ /* 0x001ea20000300800 */
[----:B---3--:R-:W-:-:S02]  /*bf400*/  SHF.R.S32.HI R22, RZ, 0x1f, R29 ;  /* 0x0000001fff167819 */ /* 0x008fc4000001141d */
        /* <DEDUP_REMOVED lines=41> */
[----:B--2---:R-:W-:Y:S02]  /*bf6a0*/  IADD3 R44, P6, PT, R23, R60, RZ ;  /* 0x0000003c172c7210 */ /* 0x004fe40007fde0ff */
[----:B0-----:R-:W-:-:S05]  /*bf6b0*/  SHF.R.S32.HI R42, RZ, 0x1f, R23 ;  /* 0x0000001fff2a7819 */ /* 0x001fca0000011417 */
        /* <DEDUP_REMOVED lines=148> */
[----:B0-----:R-:W-:Y:S01]  /*c0000*/  IADD3 R42, P6, PT, R27, R54, RZ ;  /* 0x000000361b2a7210 */ /* 0x001fe20007fde0ff */
[----:B------:R-:W-:-:S04]  /*c0010*/  IMAD.MOV.U32 R27, RZ, RZ, R24 ;  /* 0x000000ffff1b7224 */ /* 0x000fc800078e0018 */
[----:B------:R-:W-:Y:S02]  /*c0020*/  IMAD.X R43, R22, 0x1, R53, P6 ;  /* 0x00000001162b7824 */ /* 0x000fe400030e0635 */
[----:B------:R-:W-:Y:S02]  /*c0030*/  IMAD.MOV.U32 R24, RZ, RZ, R21 ;  /* 0x000000ffff187224 */ /* 0x000fe400078e0015 */
[----:B------:R-:W-:Y:S01]  /*c0040*/  IMAD.MOV.U32 R21, RZ, RZ, R41 ;  /* 0x000000ffff157224 */ /* 0x000fe200078e0029 */
[----:B------:R0:W-:Y:S04]  /*c0050*/  STL.64 [R1+0x1d38], R42 ;  /* 0x001d382a01007387 */ /* 0x0001e80000100a00 */
[----:B------:R-:W4:Y:S01]  /*c0060*/  LDL.LU R41, [R1+0x40c] ;  /* 0x00040c0001297983 */ /* 0x000f220000300800 */
[----:B------:R-:W-:-:S02]  /*c0070*/  SHF.R.S32.HI R22, RZ, 0x1f, R28 ;  /* 0x0000001fff167819 */ /* 0x000fc4000001141c */
        /* <DEDUP_REMOVED lines=52> */
[----:B------:R-:W-:Y:S02]  /*c03c0*/  IMAD.MOV.U32 R29, RZ, RZ, R27 ;  /* 0x000000ffff1d7224 */ /* 0x000fe400078e001b */
[----:B------:R-:W-:Y:S02]  /*c03d0*/  IMAD.MOV.U32 R27, RZ, RZ, R24 ;  /* 0x000000ffff1b7224 */ /* 0x000fe400078e0018 */
[----:B------:R-:W-:Y:S02]  /*c03e0*/  IMAD.MOV.U32 R24, RZ, RZ, R18 ;  /* 0x000000ffff187224 */ /* 0x000fe400078e0012 */
[----:B------:R-:W-:-:S02]  /*c03f0*/  IMAD.MOV.U32 R18, RZ, RZ, R9 ;  /* 0x000000ffff127224 */ /* 0x000fc400078e0009 */
[----:B------:R-:W-:Y:S01]  /*c0400*/  IMAD.MOV.U32 R9, RZ, RZ, R40 ;  /* 0x000000ffff097224 */ /* 0x000fe200078e0028 */
[----:B------:R-:W-:-:S05]  /*c0410*/  IADD3 R40, P6, PT, R41, R54, RZ ;  /* 0x0000003629287210 */ /* 0x000fca0007fde0ff */
[----:B------:R-:W-:-:S05]  /*c0420*/  IMAD.X R41, R22, 0x1, R53, P6 ;  /* 0x0000000116297824 */ /* 0x000fca00030e0635 */
[----:B------:R1:W-:Y:S01]  /*c0430*/  STL.64 [R1+0x3ca0], R40 ;  /* 0x003ca02801007387 */ /* 0x0003e20000100a00 */
[----:B------:R-:W-:Y:S02]  /*c0440*/  SHF.R.S32.HI R22, RZ, 0x1f, R28 ;  /* 0x0000001fff167819 */ /* 0x000fe4000001141c */
[----:B0-----:R-:W-:-:S05]  /*c0450*/  IADD3 R42, P6, PT, R28, R60, RZ ;  /* 0x0000003c1c2a7210 */ /* 0x001fca0007fde0ff */
[----:B------:R-:W-:Y:S01]  /*c0460*/  IMAD.X R43, R22, 0x1, R59, P6 ;  /* 0x00000001162b7824 */ /* 0x000fe200030e063b */
[----:B-1----:R-:W-:-:S05]  /*c0470*/  IADD3 R40, P6, PT, R28, R58, RZ ;  /* 0x0000003a1c287210 */ /* 0x002fca0007fde0ff */
[----:B------:R-:W-:Y:S01]  /*c0480*/  IMAD.X R41, R22, 0x1, R57, P6 ;  /* 0x0000000116297824 */ /* 0x000fe200030e0639 */
[----:B------:R-:W-:Y:S04]  /*c0490*/  STL.64 [R1+0x1ca8], R42 ;  /* 0x001ca82a01007387 */ /* 0x000fe80000100a00 */
        /* <DEDUP_REMOVED lines=9> */
[----:B------:R-:W-:-:S05]  /*c0530*/  IADD3 R42, P6, PT, R23, R60, RZ ;  /* 0x0000003c172a7210 */ /* 0x000fca0007fde0ff */
        /* <DEDUP_REMOVED lines=162> */
[----:B------:R-:W-:Y:S02]  /*c0f60*/  LOP3.LUT P3, RZ, R51, 0x1, RZ, 0xc0, !PT ;  /* 0x0000000133ff7812 */ /* 0x000fe4000786c0ff */
[----:B0-----:R-:W-:-:S05]  /*c0f70*/  IADD3 R40, P6, PT, R28, R54, RZ ;  /* 0x000000361c287210 */ /* 0x001fca0007fde0ff */
[----:B------:R-:W-:Y:S01]  /*c0f80*/  IMAD.X R41, R22, 0x1, R53, P6 ;  /* 0x0000000116297824 */ /* 0x000fe200030e0635 */
[----:B------:R-:W-:-:S04]  /*c0f90*/  LOP3.LUT P2, RZ, R51, 0x2, RZ, 0xc0, !PT ;  /* 0x0000000233ff7812 */ /* 0x000fc8000784c0ff */
        /* <DEDUP_REMOVED lines=15> */
[----:B------:R-:W2:Y:S01]  /*c1090*/  LDL.LU R48, [R1+0x410] ;  /* 0x0004100001307983 */ /* 0x000ea20000300800 */
[----:B------:R-:W-:-:S02]  /*c10a0*/  IMAD.MOV.U32 R28, RZ, RZ, R27 ;  /* 0x000000ffff1c7224 */ /* 0x000fc400078e001b */
[----:B0-----:R-:W-:Y:S02]  /*c10b0*/  IMAD.MOV.U32 R22, RZ, RZ, R30 ;  /* 0x000000ffff167224 */ /* 0x001fe400078e001e */
[----:B------:R-:W-:Y:S02]  /*c10c0*/  IMAD.MOV.U32 R23, RZ, RZ, R31 ;  /* 0x000000ffff177224 */ /* 0x000fe400078e001f */
[----:B------:R-:W-:Y:S02]  /*c10d0*/  IMAD.MOV.U32 R31, RZ, RZ, R29 ;  /* 0x000000ffff1f7224 */ /* 0x000fe400078e001d */
[----:B------:R-:W-:Y:S02]  /*c10e0*/  IMAD.MOV.U32 R29, RZ, RZ, R24 ;  /* 0x000000ffff1d7224 */ /* 0x000fe400078e0018 */
[----:B------:R-:W-:Y:S02]  /*c10f0*/  IMAD.MOV.U32 R24, RZ, RZ, R18 ;  /* 0x000000ffff187224 */ /* 0x000fe400078e0012 */
[----:B------:R-:W-:-:S02]  /*c1100*/  IMAD.MOV.U32 R18, RZ, RZ, R9 ;  /* 0x000000ffff127224 */ /* 0x000fc400078e0009 */
[----:B------:R-:W-:Y:S02]  /*c1110*/  IMAD.MOV.U32 R9, RZ, RZ, R38 ;  /* 0x000000ffff097224 */ /* 0x000fe400078e0026 */
[----:B------:R-:W-:Y:S02]  /*c1120*/  IMAD.MOV.U32 R27, RZ, RZ, R20 ;  /* 0x000000ffff1b7224 */ /* 0x000fe400078e0014 */
[----:B------:R-:W-:Y:S02]  /*c1130*/  IMAD.MOV.U32 R20, RZ, RZ, R19 ;  /* 0x000000ffff147224 */ /* 0x000fe400078e0013 */
[----:B------:R-:W-:Y:S02]  /*c1140*/  IMAD.MOV.U32 R19, RZ, RZ, R6 ;  /* 0x000000ffff137224 */ /* 0x000fe400078e0006 */
[----:B------:R-:W-:Y:S02]  /*c1150*/  IMAD.MOV.U32 R6, RZ, RZ, R8 ;  /* 0x000000ffff067224 */ /* 0x000fe400078e0008 */
[----:B------:R-:W-:Y:S01]  /*c1160*/  IMAD.MOV.U32 R8, RZ, RZ, R39 ;  /* 0x000000ffff087224 */ /* 0x000fe200078e0027 */
[----:B---3--:R-:W-:-:S02]  /*c1170*/  SHF.R.S32.HI R30, RZ, 0x1f, R50 ;  /* 0x0000001fff1e7819 */ /* 0x008fc40000011432 */
[----:B------:R-:W-:-:S05]  /*c1180*/  IADD3 R40, P6, PT, R50, R60, RZ ;  /* 0x0000003c32287210 */ /* 0x000fca0007fde0ff */
[----:B------:R-:W-:Y:S01]  /*c1190*/  IMAD.X R41, R30, 0x1, R59, P6 ;  /* 0x000000011e297824 */ /* 0x000fe200030e063b */
[----:B------:R-:W-:-:S04]  /*c11a0*/  IADD3 R38, P6, PT, R50, R58, RZ ;  /* 0x0000003a32267210 */ /* 0x000fc80007fde0ff */
[----:B------:R0:W-:Y:S01]  /*c11b0*/  STL.64 [R1+0x1a50], R40 ;  /* 0x001a502801007387 */ /* 0x0001e20000100a00 */
[----:B------:R-:W-:-:S05]  /*c11c0*/  IMAD.X R39, R30, 0x1, R57, P6 ;  /* 0x000000011e277824 */ /* 0x000fca00030e0639 */
[----:B------:R1:W-:Y:S01]  /*c11d0*/  STL.64 [R1+0x3cd0], R38 ;  /* 0x003cd02601007387 */ /* 0x0003e20000100a00 */
[----:B0-----:R-:W-:-:S05]  /*c11e0*/  IADD3 R40, P6, PT, R50, R56, RZ ;  /* 0x0000003832287210 */ /* 0x001fca0007fde0ff */
[----:B------:R-:W-:Y:S01]  /*c11f0*/  IMAD.X R41, R30, 0x1, R55, P6 ;  /* 0x000000011e297824 */ /* 0x000fe200030e0637 */
[----:B-1----:R-:W-:-:S05]  /*c1200*/  IADD3 R38, P6, PT, R50, R54, RZ ;  /* 0x0000003632267210 */ /* 0x002fca0007fde0ff */
[----:B------:R-:W-:Y:S01]  /*c1210*/  IMAD.X R39, R30, 0x1, R53, P6 ;  /* 0x000000011e277824 */ /* 0x000fe200030e0635 */
[----:B------:R-:W-:Y:S04]  /*c1220*/  STL.64 [R1+0x1a40], R40 ;  /* 0x001a402801007387 */ /* 0x000fe80000100a00 */
[----:B------:R0:W-:Y:S04]  /*c1230*/  STL.64 [R1+0x1a38], R38 ;  /* 0x001a382601007387 */ /* 0x0001e80000100a00 */
[----:B------:R-:W3:Y:S01]  /*c1240*/  LDL.LU R50, [R1+0x414] ;  /* 0x0004140001327983 */ /* 0x000ee20000300800 */
[----:B----4-:R-:W-:-:S02]  /*c1250*/  SHF.R.S32.HI R30, RZ, 0x1f, R49 ;  /* 0x0000001fff1e7819 */ /* 0x010fc40000011431 */
        /* <DEDUP_REMOVED lines=181> */
[----:B------:R-:W-:Y:S01]  /*c1db0*/  IMAD.MOV.U32 R49, RZ, RZ, R29 ;  /* 0x000000ffff317224 */ /* 0x000fe200078e001d */
[----:B------:R-:W-:Y:S02]  /*c1dc0*/  SHF.R.S32.HI R40, RZ, 0x1f, R51 ;  /* 0x0000001fff287819 */ /* 0x000fe40000011433 */
[----:B0-----:R-:W-:-:S05]  /*c1dd0*/  IADD3 R38, P6, PT, R51, R60, RZ ;  /* 0x0000003c33267210 */ /* 0x001fca0007fde0ff */
[----:B------:R-:W-:Y:S02]  /*c1de0*/  IMAD.X R39, R40, 0x1, R59, P6 ;  /* 0x0000000128277824 */ /* 0x000fe400030e063b */
[----:B------:R-:W-:-:S03]  /*c1df0*/  IMAD.MOV.U32 R29, RZ, RZ, R24 ;  /* 0x000000ffff1d7224 */ /* 0x000fc600078e0018 */
[----:B------:R0:W-:Y:S01]  /*c1e00*/  STL.64 [R1+0x15e8], R38 ;  /* 0x0015e82601007387 */ /* 0x0001e20000100a00 */
[----:B------:R-:W-:Y:S02]  /*c1e10*/  IMAD.MOV.U32 R24, RZ, RZ, R20 ;  /* 0x000000ffff187224 */ /* 0x000fe400078e0014 */
[----:B------:R-:W-:Y:S02]  /*c1e20*/  IMAD.MOV.U32 R20, RZ, RZ, R18 ;  /* 0x000000ffff147224 */ /* 0x000fe400078e0012 */
[----:B------:R-:W-:Y:S02]  /*c1e30*/  IMAD.MOV.U32 R18, RZ, RZ, R8 ;  /* 0x000000ffff127224 */ /* 0x000fe400078e0008 */
[----:B------:R-:W-:Y:S01]  /*c1e40*/  IMAD.MOV.U32 R8, RZ, RZ, R36 ;  /* 0x000000ffff087224 */ /* 0x000fe200078e0024 */
[----:B0-----:R-:W-:Y:S01]  /*c1e50*/  IADD3 R38, P6, PT, R51, R58, RZ ;  /* 0x0000003a33267210 */ /* 0x001fe20007fde0ff */
[----:B------:R-:W-:-:S04]  /*c1e60*/  IMAD.MOV.U32 R30, RZ, RZ, R28 ;  /* 0x000000ffff1e7224 */ /* 0x000fc800078e001c */
[C---:B------:R-:W-:Y:S01]  /*c1e70*/  IMAD.X R39, R40.reuse, 0x1, R57, P6 ;  /* 0x0000000128277824 */ /* 0x040fe200030e0639 */
[C---:B------:R-:W-:Y:S01]  /*c1e80*/  IADD3 R36, P6, PT, R51.reuse, R56, RZ ;  /* 0x0000003833247210 */ /* 0x040fe20007fde0ff */
[----:B------:R-:W-:Y:S02]  /*c1e90*/  IMAD.MOV.U32 R28, RZ, RZ, R27 ;  /* 0x000000ffff1c7224 */ /* 0x000fe400078e001b */
[----:B------:R-:W-:Y:S01]  /*c1ea0*/  IMAD.MOV.U32 R27, RZ, RZ, R6 ;  /* 0x000000ffff1b7224 */ /* 0x000fe200078e0006 */
[----:B------:R0:W-:Y:S01]  /*c1eb0*/  STL.64 [R1+0x15e0], R38 ;  /* 0x0015e02601007387 */ /* 0x0001e20000100a00 */
[----:B------:R-:W-:Y:S02]  /*c1ec0*/  IMAD.MOV.U32 R6, RZ, RZ, R37 ;  /* 0x000000ffff067224 */ /* 0x000fe400078e0025 */
[----:B------:R-:W-:Y:S01]  /*c1ed0*/  IMAD.X R37, R40, 0x1, R55, P6 ;  /* 0x0000000128257824 */ /* 0x000fe200030e0637 */
[----:B0-----:R-:W-:-:S04]  /*c1ee0*/  IADD3 R38, P6, PT, R51, R54, RZ ;  /* 0x0000003633267210 */ /* 0x001fc80007fde0ff */
[----:B------:R-:W-:Y:S01]  /*c1ef0*/  STL.64 [R1+0x3c88], R36 ;  /* 0x003c882401007387 */ /* 0x000fe20000100a00 */
        /* <DEDUP_REMOVED lines=43> */
[----:B------:R-:W-:-:S04]  /*c21b0*/  SHF.R.S32.HI R38, RZ, 0x1f, R51 ;  /* 0x0000001fff267819 */ /* 0x000fc80000011433 */
[----:B------:R0:W-:Y:S04]  /*c21c0*/  STL.64 [R1+0x1498], R36 ;  /* 0x0014982401007387 */ /* 0x0001e80000100a00 */
[----:B------:R-:W4:Y:S01]  /*c21d0*/  LDL.LU R45, [R1+0x438] ;  /* 0x00043800012d7983 */ /* 0x000f220000300800 */
        /* <DEDUP_REMOVED lines=24> */
[----:B------:R-:W-:Y:S02]  /*c2360*/  IMAD.X R37, R38, 0x1, R53, P6 ;  /* 0x0000000126257824 */ /* 0x000fe400030e0635 */
[----:B------:R-:W-:-:S03]  /*c2370*/  IMAD.MOV.U32 R48, RZ, RZ, R49 ;  /* 0x000000ffff307224 */ /* 0x000fc600078e0031 */
        /* <DEDUP_REMOVED lines=40> */
[----:B------:R-:W-:Y:S01]  /*c2600*/  IMAD.MOV.U32 R44, RZ, RZ, R46 ;  /* 0x000000ffff2c7224 */ /* 0x000fe200078e002e */
        /* <DEDUP_REMOVED lines=15> */
[----:B------:R-:W2:Y:S01]  /*c2700*/  LDL.LU R47, [R1+0x4cc] ;  /* 0x0004cc00012f7983 */ /* 0x000ea20000300800 */
[----:B------:R-:W-:Y:S01]  /*c2710*/  IMAD.MOV.U32 R51, RZ, RZ, R48 ;  /* 0x000000ffff337224 */ /* 0x000fe200078e0030 */
[----:B------:R-:W-:-:S05]  /*c2720*/  IADD3 R48, P6, PT, R49, R54, RZ ;  /* 0x0000003631307210 */ /* 0x000fca0007fde0ff */
[----:B------:R-:W-:-:S05]  /*c2730*/  IMAD.X R49, R36, 0x1, R53, P6 ;  /* 0x0000000124317824 */ /* 0x000fca00030e0635 */
[----:B------:R-:W-:Y:S01]  /*c2740*/  STL.64 [R1+0x3c78], R48 ;  /* 0x003c783001007387 */ /* 0x000fe20000100a00 */
[----:B---3--:R-:W-:Y:S02]  /*c2750*/  SHF.R.S32.HI R38, RZ, 0x1f, R50 ;  /* 0x0000001fff267819 */ /* 0x008fe40000011432 */
        /* <DEDUP_REMOVED lines=269> */
[----:B------:R-:W-:Y:S01]  /*c3830*/  IMAD.MOV.U32 R41, RZ, RZ, R45 ;  /* 0x000000ffff297224 */ /* 0x000fe200078e002d */
[----:B--2---:R-:W-:Y:S02]  /*c3840*/  IADD3 R34, P6, PT, R42, R60, RZ ;  /* 0x0000003c2a227210 */ /* 0x004fe40007fde0ff */
[----:B0-----:R-:W-:Y:S01]  /*c3850*/  SHF.R.S32.HI R36, RZ, 0x1f, R42 ;  /* 0x0000001fff247819 */ /* 0x001fe2000001142a */
[----:B------:R-:W-:-:S02]  /*c3860*/  IMAD.MOV.U32 R45, RZ, RZ, R27 ;  /* 0x000000ffff2d7224 */ /* 0x000fc400078e001b */
[----:B------:R-:W-:Y:S02]  /*c3870*/  IMAD.MOV.U32 R27, RZ, RZ, R18 ;  /* 0x000000ffff1b7224 */ /* 0x000fe400078e0012 */
[----:B------:R-:W-:Y:S02]  /*c3880*/  IMAD.MOV.U32 R18, RZ, RZ, R35 ;  /* 0x000000ffff127224 */ /* 0x000fe400078e0023 */
[----:B------:R-:W-:Y:S01]  /*c3890*/  IMAD.X R35, R36, 0x1, R59, P6 ;  /* 0x0000000124237824 */ /* 0x000fe200030e063b */
[----:B------:R-:W-:-:S04]  /*c38a0*/  IADD3 R48, P6, PT, R42, R58, RZ ;  /* 0x0000003a2a307210 */ /* 0x000fc80007fde0ff */
[----:B------:R0:W-:Y:S01]  /*c38b0*/  STL.64 [R1+0x3c60], R34 ;  /* 0x003c602201007387 */ /* 0x0001e20000100a00 */
[----:B------:R-:W-:Y:S01]  /*c38c0*/  IMAD.X R49, R36, 0x1, R57, P6 ;  /* 0x0000000124317824 */ /* 0x000fe200030e0639 */
[----:B0-----:R-:W-:-:S04]  /*c38d0*/  IADD3 R34, P6, PT, R42, R56, RZ ;  /* 0x000000382a227210 */ /* 0x001fc80007fde0ff */
[----:B------:R-:W-:Y:S01]  /*c38e0*/  STL.64 [R1+0xbe0], R48 ;  /* 0x000be03001007387 */ /* 0x000fe20000100a00 */
        /* <DEDUP_REMOVED lines=46> */
[----:B--2---:R-:W-:-:S04]  /*c3bd0*/  SHF.R.S32.HI R36, RZ, 0x1f, R42 ;  /* 0x0000001fff247819 */ /* 0x004fc8000001142a */
        /* <DEDUP_REMOVED lines=154> */
[----:B------:R-:W-:Y:S02]  /*c4580*/  IMAD.MOV.U32 R44, RZ, RZ, R45 ;  /* 0x000000ffff2c7224 */ /* 0x000fe400078e002d */
[----:B------:R-:W-:Y:S02]  /*c4590*/  IMAD.MOV.U32 R45, RZ, RZ, R30 ;  /* 0x000000ffff2d7224 */ /* 0x000fe400078e001e */
[----:B------:R-:W-:Y:S01]  /*c45a0*/  IMAD.MOV.U32 R30, RZ, RZ, R31 ;  /* 0x000000ffff1e7224 */ /* 0x000fe200078e001f */
[----:B--2---:R-:W-:Y:S02]  /*c45b0*/  SHF.R.S32.HI R36, RZ, 0x1f, R39 ;  /* 0x0000001fff247819 */ /* 0x004fe40000011427 */
[----:B0-----:R-:W-:Y:S01]  /*c45c0*/  IADD3 R34, P6, PT, R39, R60, RZ ;  /* 0x0000003c27227210 */ /* 0x001fe20007fde0ff */
[----:B------:R-:W-:Y:S02]  /*c45d0*/  IMAD.MOV.U32 R31, RZ, RZ, R29 ;  /* 0x000000ffff1f7224 */ /* 0x000fe400078e001d */
[----:B------:R-:W-:-:S02]  /*c45e0*/  IMAD.MOV.U32 R29, RZ, RZ, R24 ;  /* 0x000000ffff1d7224 */ /* 0x000fc400078e0018 */
[----:B------:R-:W-:Y:S02]  /*c45f0*/  IMAD.X R35, R36, 0x1, R59, P6 ;  /* 0x0000000124237824 */ /* 0x000fe400030e063b */
[----:B------:R-:W-:Y:S02]  /*c4600*/  IMAD.MOV.U32 R24, RZ, RZ, R33 ;  /* 0x000000ffff187224 */ /* 0x000fe400078e0021 */
[----:B------:R-:W2:Y:S04]  /*c4610*/  LDL.LU R33, [R1+0x5c4] ;  /* 0x0005c40001217983 */ /* 0x000ea80000300800 */
        /* <DEDUP_REMOVED lines=39> */
[----:B------:R-:W-:Y:S02]  /*c4890*/  IMAD.MOV.U32 R43, RZ, RZ, R45 ;  /* 0x000000ffff2b7224 */ /* 0x000fe400078e002d */
[----:B------:R-:W-:Y:S02]  /*c48a0*/  IMAD.MOV.U32 R45, RZ, RZ, R47 ;  /* 0x000000ffff2d7224 */ /* 0x000fe400078e002f */
[----:B------:R-:W-:Y:S01]  /*c48b0*/  IMAD.MOV.U32 R47, RZ, RZ, R32 ;  /* 0x000000ffff2f7224 */ /* 0x000fe200078e0020 */
[----:B--2---:R-:W-:-:S02]  /*c48c0*/  SHF.R.S32.HI R34, RZ, 0x1f, R33 ;  /* 0x0000001fff227819 */ /* 0x004fc40000011421 */
        /* <DEDUP_REMOVED lines=8> */
[----:B------:R-:W-:-:S04]  /*c4950*/  IADD3 R32, P6, PT, R33, R54, RZ ;  /* 0x0000003621207210 */ /* 0x000fc80007fde0ff */
[----:B------:R0:W-:Y:S04]  /*c4960*/  STL.64 [R1+0x8d8], R48 ;  /* 0x0008d83001007387 */ /* 0x0001e80000100a00 */
[----:B------:R-:W2:Y:S01]  /*c4970*/  LDL.LU R38, [R1+0x5e0] ;  /* 0x0005e00001267983 */ /* 0x000ea20000300800 */
[----:B------:R-:W-:-:S05]  /*c4980*/  IMAD.X R33, R34, 0x1, R53, P6 ;  /* 0x0000000122217824 */ /* 0x000fca00030e0635 */
[----:B------:R1:W-:Y:S01]  /*c4990*/  STL.64 [R1+0x3c48], R32 ;  /* 0x003c482001007387 */ /* 0x0003e20000100a00 */
[----:B----4-:R-:W-:Y:S02]  /*c49a0*/  SHF.R.S32.HI R34, RZ, 0x1f, R39 ;  /* 0x0000001fff227819 */ /* 0x010fe40000011427 */
        /* <DEDUP_REMOVED lines=54> */
[----:B----4-:R-:W-:-:S03]  /*c4d10*/  SHF.R.S32.HI R34, RZ, 0x1f, R39 ;  /* 0x0000001fff227819 */ /* 0x010fc60000011427 */
        /* <DEDUP_REMOVED lines=141> */
[----:B------:R-:W-:Y:S02]  /*c55f0*/  IMAD.MOV.U32 R39, RZ, RZ, R41 ;  /* 0x000000ffff277224 */ /* 0x000fe400078e0029 */
[----:B------:R-:W-:Y:S01]  /*c5600*/  IMAD.MOV.U32 R41, RZ, RZ, R43 ;  /* 0x000000ffff297224 */ /* 0x000fe200078e002b */
[----:B---3--:R-:W-:Y:S02]  /*c5610*/  IADD3 R34, P6, PT, R49, R60, RZ ;  /* 0x0000003c31227210 */ /* 0x008fe40007fde0ff */
[----:B0-----:R-:W-:Y:S01]  /*c5620*/  SHF.R.S32.HI R32, RZ, 0x1f, R49 ;  /* 0x0000001fff207819 */ /* 0x001fe20000011431 */
[----:B------:R-:W-:-:S02]  /*c5630*/  IMAD.MOV.U32 R43, RZ, RZ, R24 ;  /* 0x000000ffff2b7224 */ /* 0x000fc400078e0018 */
[----:B------:R-:W-:Y:S02]  /*c5640*/  IMAD.MOV.U32 R24, RZ, RZ, R10 ;  /* 0x000000ffff187224 */ /* 0x000fe400078e000a */
[----:B------:R-:W-:Y:S01]  /*c5650*/  IMAD.X R35, R32, 0x1, R59, P6 ;  /* 0x0000000120237824 */ /* 0x000fe200030e063b */
[----:B------:R-:W-:Y:S01]  /*c5660*/  IADD3 R10, P6, PT, R49, R58, RZ ;  /* 0x0000003a310a7210 */ /* 0x000fe20007fde0ff */
[----:B------:R-:W-:Y:S02]  /*c5670*/  IMAD.MOV.U32 R42, RZ, RZ, R31 ;  /* 0x000000ffff2a7224 */ /* 0x000fe400078e001f */
[----:B------:R-:W-:Y:S02]  /*c5680*/  IMAD.MOV.U32 R31, RZ, RZ, R29 ;  /* 0x000000ffff1f7224 */ /* 0x000fe400078e001d */
[----:B------:R-:W-:Y:S02]  /*c5690*/  IMAD.MOV.U32 R29, RZ, RZ, R20 ;  /* 0x000000ffff1d7224 */ /* 0x000fe400078e0014 */
[----:B------:R-:W-:Y:S01]  /*c56a0*/  IMAD.MOV.U32 R20, RZ, RZ, R19 ;  /* 0x000000ffff147224 */ /* 0x000fe200078e0013 */
[----:B------:R0:W-:Y:S01]  /*c56b0*/  STL.64 [R1+0x668], R34 ;  /* 0x0006682201007387 */ /* 0x0001e20000100a00 */
[----:B------:R-:W-:-:S02]  /*c56c0*/  IMAD.MOV.U32 R19, RZ, RZ, R11 ;  /* 0x000000ffff137224 */ /* 0x000fc400078e000b */
[----:B------:R-:W-:Y:S01]  /*c56d0*/  IMAD.X R11, R32, 0x1, R57, P6 ;  /* 0x00000001200b7824 */ /* 0x000fe200030e0639 */
[----:B0-----:R-:W-:-:S04]  /*c56e0*/  IADD3 R34, P6, PT, R49, R56, RZ ;  /* 0x0000003831227210 */ /* 0x001fc80007fde0ff */
[----:B------:R0:W-:Y:S01]  /*c56f0*/  STL.64 [R1+0x3c30], R10 ;  /* 0x003c300a01007387 */ /* 0x0001e20000100a00 */
[----:B------:R-:W-:Y:S01]  /*c5700*/  IMAD.X R35, R32, 0x1, R55, P6 ;  /* 0x0000000120237824 */ /* 0x000fe200030e0637 */
[----:B0-----:R-:W-:-:S04]  /*c5710*/  IADD3 R10, P6, PT, R49, R54, RZ ;  /* 0x00000036310a7210 */ /* 0x001fc80007fde0ff */
[----:B------:R-:W-:Y:S01]  /*c5720*/  STL.64 [R1+0x658], R34 ;  /* 0x0006582201007387 */ /* 0x000fe20000100a00 */
        /* <DEDUP_REMOVED lines=159> */
[----:B------:R-:W-:Y:S02]  /*c6120*/  IMAD.X R11, R32, 0x1, R59, P6 ;  /* 0x00000001200b7824 */ /* 0x000fe400030e063b */
[----:B------:R-:W-:-:S03]  /*c6130*/  IMAD.MOV.U32 R40, RZ, RZ, R42 ;  /* 0x000000ffff287224 */ /* 0x000fc600078e002a */
[----:B------:R0:W-:Y:S01]  /*c6140*/  STL.64 [R1+0x468], R10 ;  /* 0x0004680a01007387 */ /* 0x0001e20000100a00 */
[----:B------:R-:W-:Y:S02]  /*c6150*/  IMAD.MOV.U32 R42, RZ, RZ, R29 ;  /* 0x000000ffff2a7224 */ /* 0x000fe400078e001d */
[----:B------:R-:W-:Y:S02]  /*c6160*/  IMAD.MOV.U32 R29, RZ, RZ, R19 ;  /* 0x000000ffff1d7224 */ /* 0x000fe400078e0013 */
[----:B------:R-:W-:Y:S01]  /*c6170*/  IMAD.MOV.U32 R19, RZ, RZ, R8 ;  /* 0x000000ffff137224 */ /* 0x000fe200078e0008 */
[----:B0-----:R-:W-:Y:S01]  /*c6180*/  IADD3 R10, P6, PT, R48, R58, RZ ;  /* 0x0000003a300a7210 */ /* 0x001fe20007fde0ff */
[----:B------:R-:W-:-:S04]  /*c6190*/  IMAD.MOV.U32 R37, RZ, RZ, R41 ;  /* 0x000000ffff257224 */ /* 0x000fc800078e0029 */
[----:B------:R-:W-:Y:S01]  /*c61a0*/  IMAD.X R11, R32, 0x1, R57, P6 ;  /* 0x00000001200b7824 */ /* 0x000fe200030e0639 */
[----:B------:R-:W-:Y:S01]  /*c61b0*/  IADD3 R8, P6, PT, R48, R56, RZ ;  /* 0x0000003830087210 */ /* 0x000fe20007fde0ff */
        /* <DEDUP_REMOVED lines=9> */
[----:B------:R-:W3:Y:S01]  /*c6250*/  LDL.LU R48, [R1+0x5cc] ;  /* 0x0005cc0001307983 */ /* 0x000ee20000300800 */
        /* <DEDUP_REMOVED lines=42> */
[----:B------:R-:W3:Y:S01]  /*c6500*/  LDL.LU R51, [R1+0x618] ;  /* 0x0006180001337983 */ /* 0x000ee20000300800 */
        /* <DEDUP_REMOVED lines=381> */
[----:B------:R-:W-:Y:S02]  /*c7ce0*/  IMAD.MOV.U32 R37, RZ, RZ, R41 ;  /* 0x000000ffff257224 */ /* 0x000fe400078e0029 */
[----:B------:R-:W-:Y:S01]  /*c7cf0*/  IMAD.MOV.U32 R41, RZ, RZ, R44 ;  /* 0x000000ffff297224 */ /* 0x000fe200078e002c */
[----:B---3--:R-:W-:Y:S02]  /*c7d00*/  SHF.R.S32.HI R8, RZ, 0x1f, R51 ;  /* 0x0000001fff087819 */ /* 0x008fe40000011433 */
[----:B------:R-:W-:Y:S01]  /*c7d10*/  IADD3 R6, P6, PT, R51, R60, RZ ;  /* 0x0000003c33067210 */ /* 0x000fe20007fde0ff */
[----:B------:R-:W-:-:S04]  /*c7d20*/  IMAD.MOV.U32 R44, RZ, RZ, R7 ;  /* 0x000000ffff2c7224 */ /* 0x000fc800078e0007 */
        /* <DEDUP_REMOVED lines=178> */
[----:B------:R-:W-:Y:S02]  /*c8850*/  IMAD.X R7, R8, 0x1, R53, P6 ;  /* 0x0000000108077824 */ /* 0x000fe400030e0635 */
[----:B------:R-:W-:-:S03]  /*c8860*/  IMAD.MOV.U32 R49, RZ, RZ, R36 ;  /* 0x000000ffff317224 */ /* 0x000fc600078e0024 */
[----:B------:R0:W-:Y:S01]  /*c8870*/  STL.64 [R1+0x1188], R6 ;  /* 0x0011880601007387 */ /* 0x0001e20000100a00 */
[----:B------:R-:W-:Y:S02]  /*c8880*/  IMAD.MOV.U32 R36, RZ, RZ, R37 ;  /* 0x000000ffff247224 */ /* 0x000fe400078e0025 */
[----:B------:R-:W-:Y:S02]  /*c8890*/  IMAD.MOV.U32 R37, RZ, RZ, R40 ;  /* 0x000000ffff257224 */ /* 0x000fe400078e0028 */
[----:B------:R-:W-:Y:S02]  /*c88a0*/  IMAD.MOV.U32 R40, RZ, RZ, R44 ;  /* 0x000000ffff287224 */ /* 0x000fe400078e002c */
[----:B------:R-:W-:Y:S02]  /*c88b0*/  IMAD.MOV.U32 R44, RZ, RZ, R45 ;  /* 0x000000ffff2c7224 */ /* 0x000fe400078e002d */
[----:B------:R-:W-:Y:S02]  /*c88c0*/  IMAD.MOV.U32 R45, RZ, RZ, R46 ;  /* 0x000000ffff2d7224 */ /* 0x000fe400078e002e */
[----:B------:R-:W-:Y:S01]  /*c88d0*/  IMAD.MOV.U32 R46, RZ, RZ, R27 ;  /* 0x000000ffff2e7224 */ /* 0x000fe200078e001b */
[----:B------:R-:W-:-:S02]  /*c88e0*/  SHF.R.S32.HI R8, RZ, 0x1f, R48 ;  /* 0x0000001fff087819 */ /* 0x000fc40000011430 */
[----:B0-----:R-:W-:Y:S01]  /*c88f0*/  IADD3 R6, P6, PT, R48, R60, RZ ;  /* 0x0000003c30067210 */ /* 0x001fe20007fde0ff */
[----:B------:R-:W-:Y:S02]  /*c8900*/  IMAD.MOV.U32 R27, RZ, RZ, R25 ;  /* 0x000000ffff1b7224 */ /* 0x000fe400078e0019 */
[----:B------:R-:W4:Y:S02]  /*c8910*/  LDL.LU R25, [R1+0x19a0] ;  /* 0x0019a00001197983 */ /* 0x000f240000300800 */
        /* <DEDUP_REMOVED lines=13> */
[----:B------:R-:W-:Y:S02]  /*c89f0*/  IMAD.MOV.U32 R40, RZ, RZ, R45 ;  /* 0x000000ffff287224 */ /* 0x000fe400078e002d */
[----:B------:R-:W-:Y:S02]  /*c8a00*/  IMAD.MOV.U32 R45, RZ, RZ, R46 ;  /* 0x000000ffff2d7224 */ /* 0x000fe400078e002e */
[----:B------:R-:W-:-:S02]  /*c8a10*/  IMAD.X R7, R8, 0x1, R53, P6 ;  /* 0x0000000108077824 */ /* 0x000fc400030e0635 */
[----:B------:R-:W-:Y:S02]  /*c8a20*/  IMAD.MOV.U32 R46, RZ, RZ, R30 ;  /* 0x000000ffff2e7224 */ /* 0x000fe400078e001e */
[----:B------:R-:W-:Y:S01]  /*c8a30*/  IMAD.MOV.U32 R30, RZ, RZ, R28 ;  /* 0x000000ffff1e7224 */ /* 0x000fe200078e001c */
[----:B------:R2:W-:Y:S01]  /*c8a40*/  STL.64 [R1+0x11a8], R6 ;  /* 0x0011a80601007387 */ /* 0x0005e20000100a00 */
[----:B------:R-:W-:-:S03]  /*c8a50*/  IMAD.MOV.U32 R28, RZ, RZ, R4 ;  /* 0x000000ffff1c7224 */ /* 0x000fc600078e0004 */
[----:B------:R-:W3:Y:S01]  /*c8a60*/  LDL.LU R4, [R1+0x19ac] ;  /* 0x0019ac0001047983 */ /* 0x000ee20000300800 */
[----:B------:R-:W-:Y:S02]  /*c8a70*/  IMAD.MOV.U32 R51, RZ, RZ, R49 ;  /* 0x000000ffff337224 */ /* 0x000fe400078e0031 */
[----:B------:R-:W-:Y:S02]  /*c8a80*/  IMAD.MOV.U32 R49, RZ, RZ, R39 ;  /* 0x000000ffff317224 */ /* 0x000fe400078e0027 */
[----:B------:R-:W-:Y:S02]  /*c8a90*/  IMAD.MOV.U32 R39, RZ, RZ, R46 ;  /* 0x000000ffff277224 */ /* 0x000fe400078e002e */
[----:B------:R-:W-:Y:S02]  /*c8aa0*/  IMAD.MOV.U32 R46, RZ, RZ, R28 ;  /* 0x000000ffff2e7224 */ /* 0x000fe400078e001c */
[----:B------:R-:W-:Y:S02]  /*c8ab0*/  IMAD.MOV.U32 R48, RZ, RZ, R38 ;  /* 0x000000ffff307224 */ /* 0x000fe400078e0026 */
[----:B------:R-:W-:-:S02]  /*c8ac0*/  IMAD.MOV.U32 R38, RZ, RZ, R40 ;  /* 0x000000ffff267224 */ /* 0x000fc400078e0028 */
[----:B------:R-:W-:Y:S01]  /*c8ad0*/  IMAD.MOV.U32 R40, RZ, RZ, R5 ;  /* 0x000000ffff287224 */ /* 0x000fe200078e0005 */
[----:B--2---:R-:W-:Y:S02]  /*c8ae0*/  SHF.R.S32.HI R6, RZ, 0x1f, R34 ;  /* 0x0000001fff067819 */ /* 0x004fe40000011422 */
[----:B------:R-:W-:-:S05]  /*c8af0*/  IADD3 R8, P6, PT, R34, R60, RZ ;  /* 0x0000003c22087210 */ /* 0x000fca0007fde0ff */
[----:B------:R-:W-:-:S05]  /*c8b00*/  IMAD.X R9, R6, 0x1, R59, P6 ;  /* 0x0000000106097824 */ /* 0x000fca00030e063b */
[----:B------:R0:W-:Y:S01]  /*c8b10*/  STL.64 [R1+0x11a0], R8 ;  /* 0x0011a00801007387 */ /* 0x0001e20000100a00 */
[----:B---3--:R-:W-:Y:S01]  /*c8b20*/  IMAD.MOV.U32 R28, RZ, RZ, R4 ;  /* 0x000000ffff1c7224 */ /* 0x008fe200078e0004 */
[----:B------:R-:W-:-:S05]  /*c8b30*/  IADD3 R4, P6, PT, R34, R58, RZ ;  /* 0x0000003a22047210 */ /* 0x000fca0007fde0ff */
[----:B------:R-:W-:Y:S01]  /*c8b40*/  IMAD.X R5, R6, 0x1, R57, P6 ;  /* 0x0000000106057824 */ /* 0x000fe200030e0639 */
[----:B0-----:R-:W-:-:S04]  /*c8b50*/  IADD3 R8, P6, PT, R34, R56, RZ ;  /* 0x0000003822087210 */ /* 0x001fc80007fde0ff */
[----:B------:R0:W-:Y:S01]  /*c8b60*/  STL.64 [R1+0x3bf0], R4 ;  /* 0x003bf00401007387 */ /* 0x0001e20000100a00 */
[----:B------:R-:W-:Y:S01]  /*c8b70*/  IMAD.X R9, R6, 0x1, R55, P6 ;  /* 0x0000000106097824 */ /* 0x000fe200030e0637 */
[----:B0-----:R-:W-:Y:S01]  /*c8b80*/  IADD3 R4, P6, PT, R34, R54, RZ ;  /* 0x0000003622047210 */ /* 0x001fe20007fde0ff */
[----:B------:R-:W-:Y:S02]  /*c8b90*/  IMAD.MOV.U32 R34, RZ, RZ, R51 ;  /* 0x000000ffff227224 */ /* 0x000fe400078e0033 */
[----:B------:R-:W-:Y:S02]  /*c8ba0*/  IMAD.MOV.U32 R51, RZ, RZ, R36 ;  /* 0x000000ffff337224 */ /* 0x000fe400078e0024 */
[----:B------:R-:W-:Y:S02]  /*c8bb0*/  IMAD.X R5, R6, 0x1, R53, P6 ;  /* 0x0000000106057824 */ /* 0x000fe400030e0635 */
[----:B------:R-:W-:Y:S01]  /*c8bc0*/  IMAD.MOV.U32 R36, RZ, RZ, R37 ;  /* 0x000000ffff247224 */ /* 0x000fe200078e0025 */
[----:B------:R-:W-:Y:S01]  /*c8bd0*/  STL.64 [R1+0x11b8], R8 ;  /* 0x0011b80801007387 */ /* 0x000fe20000100a00 */
[----:B------:R-:W-:-:S02]  /*c8be0*/  IMAD.MOV.U32 R37, RZ, RZ, R38 ;  /* 0x000000ffff257224 */ /* 0x000fc400078e0026 */
[----:B------:R-:W-:Y:S01]  /*c8bf0*/  IMAD.MOV.U32 R38, RZ, RZ, R39 ;  /* 0x000000ffff267224 */ /* 0x000fe200078e0027 */
[----:B------:R0:W-:Y:S01]  /*c8c00*/  STL.64 [R1+0x11c8], R4 ;  /* 0x0011c80401007387 */ /* 0x0001e20000100a00 */
[----:B------:R-:W-:-:S03]  /*c8c10*/  IMAD.MOV.U32 R39, RZ, RZ, R40 ;  /* 0x000000ffff277224 */ /* 0x000fc600078e0028 */
        /* <DEDUP_REMOVED lines=12> */
[----:B------:R-:W-:Y:S02]  /*c8ce0*/  IMAD.MOV.U32 R35, RZ, RZ, R51 ;  /* 0x000000ffff237224 */ /* 0x000fe400078e0033 */
[----:B------:R-:W-:Y:S02]  /*c8cf0*/  IMAD.MOV.U32 R51, RZ, RZ, R36 ;  /* 0x000000ffff337224 */ /* 0x000fe400078e0024 */
[----:B------:R-:W-:Y:S02]  /*c8d00*/  IMAD.X R5, R6, 0x1, R53, P6 ;  /* 0x0000000106057824 */ /* 0x000fe400030e0635 */
[----:B------:R-:W-:Y:S02]  /*c8d10*/  IMAD.MOV.U32 R36, RZ, RZ, R37 ;  /* 0x000000ffff247224 */ /* 0x000fe400078e0025 */
[----:B------:R-:W-:Y:S01]  /*c8d20*/  IMAD.MOV.U32 R37, RZ, RZ, R38 ;  /* 0x000000ffff257224 */ /* 0x000fe200078e0026 */
[----:B------:R0:W-:Y:S01]  /*c8d30*/  STL.64 [R1+0x11e8], R4 ;  /* 0x0011e80401007387 */ /* 0x0001e20000100a00 */
[----:B------:R-:W-:-:S02]  /*c8d40*/  IMAD.MOV.U32 R38, RZ, RZ, R39 ;  /* 0x000000ffff267224 */ /* 0x000fc400078e0027 */
[----:B--2---:R-:W-:Y:S02]  /*c8d50*/  IMAD.MOV.U32 R39, RZ, RZ, R40 ;  /* 0x000000ffff277224 */ /* 0x004fe400078e0028 */
        /* <DEDUP_REMOVED lines=214> */
[----:B0-----:R-:W-:Y:S01]  /*c9ac0*/  IADD3 R4, P6, PT, R34, R54, RZ ;  /* 0x0000003622047210 */ /* 0x001fe20007fde0ff */
[----:B------:R-:W-:-:S04]  /*c9ad0*/  IMAD.MOV.U32 R37, RZ, RZ, R38 ;  /* 0x000000ffff257224 */ /* 0x000fc800078e0026 */
[----:B------:R-:W-:Y:S02]  /*c9ae0*/  IMAD.X R5, R6, 0x1, R53, P6 ;  /* 0x0000000106057824 */ /* 0x000fe400030e0635 */
[----:B------:R-:W-:-:S03]  /*c9af0*/  IMAD.MOV.U32 R38, RZ, RZ, R39 ;  /* 0x000000ffff267224 */ /* 0x000fc600078e0027 */
[----:B------:R0:W-:Y:S01]  /*c9b00*/  STL.64 [R1+0x1358], R4 ;  /* 0x0013580401007387 */ /* 0x0001e20000100a00 */
[----:B--2---:R-:W-:-:S03]  /*c9b10*/  IMAD.MOV.U32 R39, RZ, RZ, R40 ;  /* 0x000000ffff277224 */ /* 0x004fc600078e0028 */
        /* <DEDUP_REMOVED lines=13> */
[----:B------:R-:W-:Y:S01]  /*c9bf0*/  SHF.R.S32.HI R6, RZ, 0x1f, R50 ;  /* 0x0000001fff067819 */ /* 0x000fe20000011432 */
[----:B------:R-:W-:-:S03]  /*c9c00*/  IMAD.MOV.U32 R34, RZ, RZ, R51 ;  /* 0x000000ffff227224 */ /* 0x000fc600078e0033 */
[----:B------:R0:W-:Y:S01]  /*c9c10*/  STL.64 [R1+0x1380], R4 ;  /* 0x0013800401007387 */ /* 0x0001e20000100a00 */
[----:B------:R-:W-:Y:S02]  /*c9c20*/  IMAD.MOV.U32 R51, RZ, RZ, R36 ;  /* 0x000000ffff337224 */ /* 0x000fe400078e0024 */
[----:B------:R-:W-:Y:S02]  /*c9c30*/  IMAD.MOV.U32 R36, RZ, RZ, R37 ;  /* 0x000000ffff247224 */ /* 0x000fe400078e0025 */
[----:B------:R-:W-:Y:S01]  /*c9c40*/  IMAD.MOV.U32 R37, RZ, RZ, R38 ;  /* 0x000000ffff257224 */ /* 0x000fe200078e0026 */
[----:B0-----:R-:W-:Y:S01]  /*c9c50*/  IADD3 R4, P6, PT, R50, R60, RZ ;  /* 0x0000003c32047210 */ /* 0x001fe20007fde0ff */
[----:B------:R-:W-:-:S04]  /*c9c60*/  IMAD.MOV.U32 R38, RZ, RZ, R39 ;  /* 0x000000ffff267224 */ /* 0x000fc800078e0027 */
[----:B------:R-:W-:Y:S02]  /*c9c70*/  IMAD.X R5, R6, 0x1, R59, P6 ;  /* 0x0000000106057824 */ /* 0x000fe400030e063b */
[----:B------:R-:W-:Y:S02]  /*c9c80*/  IMAD.MOV.U32 R35, RZ, RZ, R51 ;  /* 0x000000ffff237224 */ /* 0x000fe400078e0033 */
[----:B------:R-:W-:Y:S02]  /*c9c90*/  IMAD.MOV.U32 R51, RZ, RZ, R49 ;  /* 0x000000ffff337224 */ /* 0x000fe400078e0031 */
[----:B------:R-:W-:Y:S02]  /*c9ca0*/  IMAD.MOV.U32 R49, RZ, RZ, R37 ;  /* 0x000000ffff317224 */ /* 0x000fe400078e0025 */
[----:B--2---:R-:W-:Y:S02]  /*c9cb0*/  IMAD.MOV.U32 R39, RZ, RZ, R40 ;  /* 0x000000ffff277224 */ /* 0x004fe400078e0028 */
[----:B------:R-:W-:-:S02]  /*c9cc0*/  IMAD.MOV.U32 R40, RZ, RZ, R29 ;  /* 0x000000ffff287224 */ /* 0x000fc400078e001d */
        /* <DEDUP_REMOVED lines=20> */
[----:B------:R-:W-:Y:S02]  /*c9e10*/  IMAD.MOV.U32 R40, RZ, RZ, R16 ;  /* 0x000000ffff287224 */ /* 0x000fe400078e0010 */
[----:B------:R-:W-:Y:S02]  /*c9e20*/  IMAD.MOV.U32 R41, RZ, RZ, R17 ;  /* 0x000000ffff297224 */ /* 0x000fe400078e0011 */
[----:B------:R-:W3:Y:S04]  /*c9e30*/  LDL.LU.64 R16, [R1+0x3cf0] ;  /* 0x003cf00001107983 */ /* 0x000ee80000300a00 */
        /* <DEDUP_REMOVED lines=75> */
[----:B------:R0:W-:Y:S01]  /*ca2f0*/  STL.64 [R1+0x1480], R4 ;  /* 0x0014800401007387 */ /* 0x0001e20000100a00 */
[----:B------:R-:W-:Y:S01]  /*ca300*/  IADD3 R2, P6, PT, R33, R60, RZ ;  /* 0x0000003c21027210 */ /* 0x000fe20007fde0ff */
[----:B------:R-:W-:Y:S02]  /*ca310*/  IMAD.MOV.U32 R34, RZ, RZ, R50 ;  /* 0x000000ffff227224 */ /* 0x000fe400078e0032 */
[----:B------:R-:W-:Y:S02]  /*ca320*/  IMAD.MOV.U32 R50, RZ, RZ, R22 ;  /* 0x000000ffff327224 */ /* 0x000fe400078e0016 */
[----:B------:R-:W-:-:S02]  /*ca330*/  IMAD.MOV.U32 R32, RZ, RZ, R48 ;  /* 0x000000ffff207224 */ /* 0x000fc400078e0030 */
[----:B------:R-:W-:Y:S01]  /*ca340*/  IMAD.MOV.U32 R22, RZ, RZ, R3 ;  /* 0x000000ffff167224 */ /* 0x000fe200078e0003 */
[----:B0-----:R-:W-:Y:S01]  /*ca350*/  SHF.R.S32.HI R4, RZ, 0x1f, R33 ;  /* 0x0000001fff047819 */ /* 0x001fe20000011421 */
[----:B------:R-:W-:Y:S02]  /*ca360*/  IMAD.MOV.U32 R48, RZ, RZ, R49 ;  /* 0x000000ffff307224 */ /* 0x000fe400078e0031 */
[----:B------:R-:W-:Y:S02]  /*ca370*/  IMAD.MOV.U32 R49, RZ, RZ, R36 ;  /* 0x000000ffff317224 */ /* 0x000fe400078e0024 */
[----:B------:R-:W-:Y:S01]  /*ca380*/  IMAD.X R3, R4, 0x1, R59, P6 ;  /* 0x0000000104037824 */ /* 0x000fe200030e063b */
[----:B------:R-:W-:Y:S01]  /*ca390*/  IADD3 R6, P6, PT, R33, R58, RZ ;  /* 0x0000003a21067210 */ /* 0x000fe20007fde0ff */
[----:B------:R-:W-:Y:S02]  /*ca3a0*/  IMAD.MOV.U32 R36, RZ, RZ, R37 ;  /* 0x000000ffff247224 */ /* 0x000fe400078e0025 */
[----:B------:R-:W-:-:S02]  /*ca3b0*/  IMAD.MOV.U32 R37, RZ, RZ, R38 ;  /* 0x000000ffff257224 */ /* 0x000fc400078e0026 */
[----:B------:R-:W-:Y:S02]  /*ca3c0*/  IMAD.MOV.U32 R38, RZ, RZ, R31 ;  /* 0x000000ffff267224 */ /* 0x000fe400078e001f */
[----:B------:R-:W2:Y:S01]  /*ca3d0*/  LDL.LU R31, [R1+0x19cc] ;  /* 0x0019cc00011f7983 */ /* 0x000ea20000300800 */
[----:B------:R-:W-:-:S03]  /*ca3e0*/  IMAD.X R7, R4, 0x1, R57, P6 ;  /* 0x0000000104077824 */ /* 0x000fc600030e0639 */
[----:B------:R0:W-:Y:S02]  /*ca3f0*/  STL.64 [R1+0x3bc8], R2 ;  /* 0x003bc80201007387 */ /* 0x0001e40000100a00 */
[----:B0-----:R-:W-:Y:S02]  /*ca400*/  IADD3 R2, P6, PT, R33, R56, RZ ;  /* 0x0000003821027210 */ /* 0x001fe40007fde0ff */
[----:B------:R-:W-:Y:S03]  /*ca410*/  STL.64 [R1+0x1490], R6 ;  /* 0x0014900601007387 */ /* 0x000fe60000100a00 */
        /* <DEDUP_REMOVED lines=10> */
[----:B------:R-:W-:Y:S02]  /*ca4c0*/  IMAD.MOV.U32 R38, RZ, RZ, R39 ;  /* 0x000000ffff267224 */ /* 0x000fe400078e0027 */
        /* <DEDUP_REMOVED lines=118> */
[----:B------:R-:W-:Y:S02]  /*cac30*/  IMAD.MOV.U32 R36, RZ, RZ, R37 ;  /* 0x000000ffff247224 */ /* 0x000fe400078e0025 */
[----:B------:R-:W-:Y:S01]  /*cac40*/  IMAD.MOV.U32 R37, RZ, RZ, R38 ;  /* 0x000000ffff257224 */ /* 0x000fe200078e0026 */
[----:B0-----:R-:W-:-:S05]  /*cac50*/  IADD3 R2, P6, PT, R32, R60, RZ ;  /* 0x0000003c20027210 */ /* 0x001fca0007fde0ff */
[----:B------:R-:W-:Y:S02]  /*cac60*/  IMAD.X R3, R4, 0x1, R59, P6 ;  /* 0x0000000104037824 */ /* 0x000fe400030e063b */
[----:B--2---:R-:W-:Y:S02]  /*cac70*/  IMAD.MOV.U32 R38, RZ, RZ, R39 ;  /* 0x000000ffff267224 */ /* 0x004fe400078e0027 */
[----:B------:R-:W-:Y:S02]  /*cac80*/  IMAD.MOV.U32 R39, RZ, RZ, R42 ;  /* 0x000000ffff277224 */ /* 0x000fe400078e002a */
[----:B------:R-:W-:Y:S02]  /*cac90*/  IMAD.MOV.U32 R42, RZ, RZ, R20 ;  /* 0x000000ffff2a7224 */ /* 0x000fe400078e0014 */
        /* <DEDUP_REMOVED lines=14> */
[----:B------:R-:W-:-:S02]  /*cad80*/  IMAD.MOV.U32 R36, RZ, RZ, R37 ;  /* 0x000000ffff247224 */ /* 0x000fc400078e0025 */
[----:B------:R-:W-:Y:S02]  /*cad90*/  IMAD.MOV.U32 R37, RZ, RZ, R38 ;  /* 0x000000ffff257224 */ /* 0x000fe400078e0026 */
[----:B------:R-:W-:Y:S01]  /*cada0*/  IMAD.MOV.U32 R38, RZ, RZ, R39 ;  /* 0x000000ffff267224 */ /* 0x000fe200078e0027 */
[----:B------:R0:W-:Y:S01]  /*cadb0*/  STL.64 [R1+0x1620], R2 ;  /* 0x0016200201007387 */ /* 0x0001e20000100a00 */
[----:B------:R-:W-:Y:S02]  /*cadc0*/  IMAD.MOV.U32 R39, RZ, RZ, R42 ;  /* 0x000000ffff277224 */ /* 0x000fe400078e002a */
        /* <DEDUP_REMOVED lines=19> */
[----:B--2---:R-:W-:-:S02]  /*caf00*/  IMAD.MOV.U32 R37, RZ, RZ, R43 ;  /* 0x000000ffff257224 */ /* 0x004fc400078e002b */
        /* <DEDUP_REMOVED lines=59> */
[----:B0-----:R-:W-:-:S05]  /*cb2c0*/  IADD3 R2, P6, PT, R33, R60, RZ ;  /* 0x0000003c21027210 */ /* 0x001fca0007fde0ff */
[----:B------:R-:W-:Y:S02]  /*cb2d0*/  IMAD.X R3, R4, 0x1, R59, P6 ;  /* 0x0000000104037824 */ /* 0x000fe400030e063b */
[----:B------:R-:W-:Y:S02]  /*cb2e0*/  IMAD.MOV.U32 R32, RZ, RZ, R50 ;  /* 0x000000ffff207224 */ /* 0x000fe400078e0032 */
[----:B------:R-:W-:Y:S02]  /*cb2f0*/  IMAD.MOV.U32 R50, RZ, RZ, R48 ;  /* 0x000000ffff327224 */ /* 0x000fe400078e0030 */
[----:B------:R-:W-:Y:S02]  /*cb300*/  IMAD.MOV.U32 R48, RZ, RZ, R36 ;  /* 0x000000ffff307224 */ /* 0x000fe400078e0024 */
[----:B------:R-:W-:Y:S02]  /*cb310*/  IMAD.MOV.U32 R36, RZ, RZ, R38 ;  /* 0x000000ffff247224 */ /* 0x000fe400078e0026 */
[----:B--2---:R-:W-:-:S02]  /*cb320*/  IMAD.MOV.U32 R37, RZ, RZ, R45 ;  /* 0x000000ffff257224 */ /* 0x004fc400078e002d */
        /* <DEDUP_REMOVED lines=16> */
[----:B------:R-:W-:-:S03]  /*cb430*/  IMAD.MOV.U32 R37, RZ, RZ, R39 ;  /* 0x000000ffff257224 */ /* 0x000fc600078e0027 */
[----:B------:R-:W2:Y:S01]  /*cb440*/  LDL.LU.64 R38, [R1+0x2348] ;  /* 0x0023480001267983 */ /* 0x000ea20000300a00 */
        /* <DEDUP_REMOVED lines=22> */
[----:B--2---:R-:W-:Y:S02]  /*cb5b0*/  IMAD.MOV.U32 R36, RZ, RZ, R38 ;  /* 0x000000ffff247224 */ /* 0x004fe400078e0026 */
[----:B------:R-:W-:Y:S02]  /*cb5c0*/  IMAD.MOV.U32 R37, RZ, RZ, R39 ;  /* 0x000000ffff257224 */ /* 0x000fe400078e0027 */
[----:B------:R-:W2:Y:S04]  /*cb5d0*/  LDL.LU.64 R38, [R1+0x2358] ;  /* 0x0023580001267983 */ /* 0x000ea80000300a00 */
        /* <DEDUP_REMOVED lines=34> */
[----:B------:R-:W-:-:S03]  /*cb800*/  IMAD.MOV.U32 R48, RZ, RZ, R42 ;  /* 0x000000ffff307224 */ /* 0x000fc600078e002a */
[----:B------:R0:W-:Y:S01]  /*cb810*/  STL.64 [R1+0x17d8], R2 ;  /* 0x0017d80201007387 */ /* 0x0001e20000100a00 */
[----:B--2---:R-:W-:Y:S02]  /*cb820*/  IMAD.MOV.U32 R42, RZ, RZ, R43 ;  /* 0x000000ffff2a7224 */ /* 0x004fe400078e002b */
[----:B------:R-:W-:Y:S02]  /*cb830*/  IMAD.MOV.U32 R43, RZ, RZ, R44 ;  /* 0x000000ffff2b7224 */ /* 0x000fe400078e002c */
[----:B------:R-:W2:Y:S01]  /*cb840*/  LDL.LU R44, [R1+0x19c8] ;  /* 0x0019c800012c7983 */ /* 0x000ea20000300800 */
[----:B0-----:R-:W-:Y:S02]  /*cb850*/  SHF.R.S32.HI R2, RZ, 0x1f, R13 ;  /* 0x0000001fff027819 */ /* 0x001fe4000001140d */
[----:B------:R-:W-:-:S05]  /*cb860*/  IADD3 R4, P6, PT, R13, R60, RZ ;  /* 0x0000003c0d047210 */ /* 0x000fca0007fde0ff */
[----:B------:R-:W-:-:S05]  /*cb870*/  IMAD.X R5, R2, 0x1, R59, P6 ;  /* 0x0000000102057824 */ /* 0x000fca00030e063b */
[----:B------:R0:W-:Y:S01]  /*cb880*/  STL.64 [R1+0x17d0], R4 ;  /* 0x0017d00401007387 */ /* 0x0001e20000100a00 */
[----:B------:R-:W-:Y:S02]  /*cb890*/  IMAD.MOV.U32 R10, RZ, RZ, R32 ;  /* 0x000000ffff0a7224 */ /* 0x000fe400078e0020 */
[----:B------:R-:W-:Y:S01]  /*cb8a0*/  IMAD.MOV.U32 R32, RZ, RZ, R33 ;  /* 0x000000ffff207224 */ /* 0x000fe200078e0021 */
[----:B0-----:R-:W-:Y:S01]  /*cb8b0*/  IADD3 R4, P6, PT, R13, R58, RZ ;  /* 0x0000003a0d047210 */ /* 0x001fe20007fde0ff */
[----:B------:R-:W-:-:S04]  /*cb8c0*/  IMAD.MOV.U32 R33, RZ, RZ, R50 ;  /* 0x000000ffff217224 */ /* 0x000fc800078e0032 */
[----:B------:R-:W-:Y:S02]  /*cb8d0*/  IMAD.X R5, R2, 0x1, R57, P6 ;  /* 0x0000000102057824 */ /* 0x000fe400030e0639 */
[----:B------:R-:W-:Y:S02]  /*cb8e0*/  IMAD.MOV.U32 R50, RZ, RZ, R51 ;  /* 0x000000ffff327224 */ /* 0x000fe400078e0033 */
[----:B------:R-:W-:Y:S01]  /*cb8f0*/  IMAD.MOV.U32 R51, RZ, RZ, R48 ;  /* 0x000000ffff337224 */ /* 0x000fe200078e0030 */
        /* <DEDUP_REMOVED lines=10> */
[----:B0-----:R-:W-:Y:S01]  /*cb9a0*/  SHF.R.S32.HI R4, RZ, 0x1f, R6 ;  /* 0x0000001fff047819 */ /* 0x001fe20000011406 */
[----:B--2---:R-:W-:Y:S02]  /*cb9b0*/  IMAD.MOV.U32 R43, RZ, RZ, R44 ;  /* 0x000000ffff2b7224 */ /* 0x004fe400078e002c */
[----:B------:R-:W-:-:S02]  /*cb9c0*/  IMAD.MOV.U32 R44, RZ, RZ, R30 ;  /* 0x000000ffff2c7224 */ /* 0x000fc400078e001e */
[----:B------:R-:W-:Y:S02]  /*cb9d0*/  IMAD.MOV.U32 R30, RZ, RZ, R28 ;  /* 0x000000ffff1e7224 */ /* 0x000fe400078e001c */
[----:B------:R-:W-:Y:S01]  /*cb9e0*/  IMAD.MOV.U32 R28, RZ, RZ, R12 ;  /* 0x000000ffff1c7224 */ /* 0x000fe200078e000c */
[----:B------:R-:W-:-:S05]  /*cb9f0*/  IADD3 R12, P6, PT, R13, R54, RZ ;  /* 0x000000360d0c7210 */ /* 0x000fca0007fde0ff */
[----:B------:R-:W-:Y:S01]  /*cba00*/  IMAD.X R13, R2, 0x1, R53, P6 ;  /* 0x00000001020d7824 */ /* 0x000fe200030e0635 */
[----:B------:R-:W-:Y:S01]  /*cba10*/  IADD3 R2, P6, PT, R6, R60, RZ ;  /* 0x0000003c06027210 */ /* 0x000fe20007fde0ff */
[----:B------:R-:W-:Y:S02]  /*cba20*/  IMAD.MOV.U32 R48, RZ, RZ, R44 ;  /* 0x000000ffff307224 */ /* 0x000fe400078e002c */
[----:B------:R-:W-:Y:S02]  /*cba30*/  IMAD.MOV.U32 R44, RZ, RZ, R30 ;  /* 0x000000ffff2c7224 */ /* 0x000fe400078e001e */
[----:B------:R-:W-:Y:S01]  /*cba40*/  IMAD.X R3, R4, 0x1, R59, P6 ;  /* 0x0000000104037824 */ /* 0x000fe200030e063b */
[----:B------:R-:W2:Y:S04]  /*cba50*/  LDL.LU R30, [R1+0x19c0] ;  /* 0x0019c000011e7983 */ /* 0x000ea80000300800 */
[----:B------:R-:W-:Y:S04]  /*cba60*/  STL.64 [R1+0x3b90], R12 ;  /* 0x003b900c01007387 */ /* 0x000fe80000100a00 */
        /* <DEDUP_REMOVED lines=10> */
[----:B------:R0:W-:Y:S02]  /*cbb10*/  STL.64 [R1+0x1830], R2 ;  /* 0x0018300201007387 */ /* 0x0001e40000100a00 */
[----:B0-----:R-:W-:Y:S01]  /*cbb20*/  SHF.R.S32.HI R2, RZ, 0x1f, R9 ;  /* 0x0000001fff027819 */ /* 0x001fe20000011409 */
[----:B------:R-:W-:Y:S02]  /*cbb30*/  IMAD.MOV.U32 R3, RZ, RZ, R32 ;  /* 0x000000ffff037224 */ /* 0x000fe400078e0020 */
[----:B------:R-:W-:Y:S02]  /*cbb40*/  IMAD.MOV.U32 R32, RZ, RZ, R33 ;  /* 0x000000ffff207224 */ /* 0x000fe400078e0021 */
[----:B------:R-:W-:Y:S02]  /*cbb50*/  IMAD.MOV.U32 R33, RZ, RZ, R50 ;  /* 0x000000ffff217224 */ /* 0x000fe400078e0032 */
[----:B------:R-:W-:Y:S02]  /*cbb60*/  IMAD.MOV.U32 R50, RZ, RZ, R51 ;  /* 0x000000ffff327224 */ /* 0x000fe400078e0033 */
[----:B------:R-:W-:-:S02]  /*cbb70*/  IMAD.MOV.U32 R51, RZ, RZ, R48 ;  /* 0x000000ffff337224 */ /* 0x000fc400078e0030 */
[----:B------:R-:W-:Y:S02]  /*cbb80*/  IMAD.X R5, R2, 0x1, R59, P6 ;  /* 0x0000000102057824 */ /* 0x000fe400030e063b */
        /* <DEDUP_REMOVED lines=23> */
[----:B---3--:R-:W-:Y:S02]  /*cbd00*/  IMAD.MOV.U32 R48, RZ, RZ, R16 ;  /* 0x000000ffff307224 */ /* 0x008fe400078e0010 */
        /* <DEDUP_REMOVED lines=33> */
[----:B------:R-:W-:-:S04]  /*cbf20*/  IMAD.MOV.U32 R4, RZ, RZ, R9 ;  /* 0x000000ffff047224 */ /* 0x000fc800078e0009 */
[----:B------:R-:W-:-:S05]  /*cbf30*/  IMAD.X R9, R5, 0x1, R59, P6 ;  /* 0x0000000105097824 */ /* 0x000fca00030e063b */
[----:B------:R0:W-:Y:S02]  /*cbf40*/  STL.64 [R1+0x18b8], R8 ;  /* 0x0018b80801007387 */ /* 0x0001e40000100a00 */
[----:B0-----:R-:W-:Y:S02]  /*cbf50*/  IMAD.MOV.U32 R8, RZ, RZ, R10 ;  /* 0x000000ffff087224 */ /* 0x001fe400078e000a */
[----:B------:R-:W-:Y:S01]  /*cbf60*/  IMAD.MOV.U32 R10, RZ, RZ, R14 ;  /* 0x000000ffff0a7224 */ /* 0x000fe200078e000e */
[----:B------:R-:W-:Y:S01]  /*cbf70*/  IADD3 R14, P6, PT, R3, R58, RZ ;  /* 0x0000003a030e7210 */ /* 0x000fe20007fde0ff */
[----:B------:R-:W-:Y:S02]  /*cbf80*/  IMAD.MOV.U32 R9, RZ, RZ, R11 ;  /* 0x000000ffff097224 */ /* 0x000fe400078e000b */
[----:B------:R-:W-:Y:S02]  /*cbf90*/  IMAD.MOV.U32 R11, RZ, RZ, R15 ;  /* 0x000000ffff0b7224 */ /* 0x000fe400078e000f */
[----:B------:R-:W-:Y:S01]  /*cbfa0*/  IMAD.X R15, R5, 0x1, R57, P6 ;  /* 0x00000001050f7824 */ /* 0x000fe200030e0639 */
[----:B------:R-:W-:-:S05]  /*cbfb0*/  IADD3 R12, P6, PT, R3, R56, RZ ;  /* 0x00000038030c7210 */ /* 0x000fca0007fde0ff */
[----:B------:R-:W-:Y:S01]  /*cbfc0*/  IMAD.X R13, R5, 0x1, R55, P6 ;  /* 0x00000001050d7824 */ /* 0x000fe200030e0637 */
[----:B------:R-:W-:Y:S01]  /*cbfd0*/  IADD3 R2, P6, PT, R3, R54, RZ ;  /* 0x0000003603027210 */ /* 0x000fe20007fde0ff */
[----:B------:R0:W-:Y:S04]  /*cbfe0*/  STL.64 [R1+0x3ba0], R14 ;  /* 0x003ba00e01007387 */ /* 0x0001e80000100a00 */
[----:B------:R-:W-:Y:S01]  /*cbff0*/  IMAD.X R3, R5, 0x1, R53, P6 ;  /* 0x0000000105037824 */ /* 0x000fe200030e0635 */
[----:B------:R-:W-:Y:S01]  /*cc000*/  STL.64 [R1+0x18d0], R12 ;  /* 0x0018d00c01007387 */ /* 0x000fe20000100a00 */
[----:B------:R-:W-:-:S03]  /*cc010*/  SHF.R.S32.HI R5, RZ, 0x1f, R6 ;  /* 0x0000001fff057819 */ /* 0x000fc60000011406 */
[----:B------:R1:W-:Y:S01]  /*cc020*/  STL.64 [R1+0x18e0], R2 ;  /* 0x0018e00201007387 */ /* 0x0003e20000100a00 */
[----:B0-----:R-:W-:Y:S02]  /*cc030*/  IMAD.MOV.U32 R14, RZ, RZ, R32 ;  /* 0x000000ffff0e7224 */ /* 0x001fe400078e0020 */
[----:B------:R-:W-:Y:S02]  /*cc040*/  IMAD.MOV.U32 R32, RZ, RZ, R33 ;  /* 0x000000ffff207224 */ /* 0x000fe400078e0021 */
[----:B------:R-:W-:Y:S01]  /*cc050*/  IMAD.MOV.U32 R33, RZ, RZ, R50 ;  /* 0x000000ffff217224 */ /* 0x000fe200078e0032 */
[----:B-1----:R-:W-:-:S05]  /*cc060*/  IADD3 R2, P6, PT, R6, R60, RZ ;  /* 0x0000003c06027210 */ /* 0x002fca0007fde0ff */
[----:B------:R-:W-:Y:S02]  /*cc070*/  IMAD.X R3, R5, 0x1, R59, P6 ;  /* 0x0000000105037824 */ /* 0x000fe400030e063b */
[----:B------:R-:W-:Y:S02]  /*cc080*/  IMAD.MOV.U32 R13, RZ, RZ, R32 ;  /* 0x000000ffff0d7224 */ /* 0x000fe400078e0020 */
[----:B------:R-:W-:Y:S02]  /*cc090*/  IMAD.MOV.U32 R32, RZ, RZ, R33 ;  /* 0x000000ffff207224 */ /* 0x000fe400078e0021 */
[----:B--2---:R-:W-:Y:S02]  /*cc0a0*/  IMAD.MOV.U32 R50, RZ, RZ, R51 ;  /* 0x000000ffff327224 */ /* 0x004fe400078e0033 */
[----:B------:R-:W-:Y:S02]  /*cc0b0*/  IMAD.MOV.U32 R51, RZ, RZ, R42 ;  /* 0x000000ffff337224 */ /* 0x000fe400078e002a */
[----:B------:R-:W-:-:S02]  /*cc0c0*/  IMAD.MOV.U32 R42, RZ, RZ, R43 ;  /* 0x000000ffff2a7224 */ /* 0x000fc400078e002b */
        /* <DEDUP_REMOVED lines=32> */
[----:B------:R-:W-:Y:S02]  /*cc2d0*/  IMAD.MOV.U32 R35, RZ, RZ, R51 ;  /* 0x000000ffff237224 */ /* 0x000fe400078e0033 */
[----:B0-----:R-:W-:Y:S02]  /*cc2e0*/  IMAD.MOV.U32 R3, RZ, RZ, R32 ;  /* 0x000000ffff037224 */ /* 0x001fe400078e0020 */
[----:B------:R-:W-:Y:S02]  /*cc2f0*/  IMAD.MOV.U32 R32, RZ, RZ, R34 ;  /* 0x000000ffff207224 */ /* 0x000fe400078e0022 */
[----:B------:R-:W-:-:S02]  /*cc300*/  IMAD.MOV.U32 R34, RZ, RZ, R50 ;  /* 0x000000ffff227224 */ /* 0x000fc400078e0032 */
[----:B------:R-:W-:Y:S01]  /*cc310*/  IMAD.MOV.U32 R50, RZ, RZ, R43 ;  /* 0x000000ffff327224 */ /* 0x000fe200078e002b */
[----:B------:R-:W-:Y:S01]  /*cc320*/  SHF.R.S32.HI R2, RZ, 0x1f, R4 ;  /* 0x0000001fff027819 */ /* 0x000fe20000011404 */
[----:B------:R-:W-:Y:S01]  /*cc330*/  IMAD.MOV.U32 R43, RZ, RZ, R22 ;  /* 0x000000ffff2b7224 */ /* 0x000fe200078e0016 */
[----:B------:R-:W-:Y:S01]  /*cc340*/  IADD3 R22, P6, PT, R4, R60, RZ ;  /* 0x0000003c04167210 */ /* 0x000fe20007fde0ff */
[----:B------:R-:W-:Y:S02]  /*cc350*/  IMAD.MOV.U32 R6, RZ, RZ, R32 ;  /* 0x000000ffff067224 */ /* 0x000fe400078e0020 */
[----:B------:R-:W-:Y:S02]  /*cc360*/  IMAD.MOV.U32 R32, RZ, RZ, R34 ;  /* 0x000000ffff207224 */ /* 0x000fe400078e0022 */
[----:B---3--:R-:W-:Y:S02]  /*cc370*/  IMAD.MOV.U32 R34, RZ, RZ, R16 ;  /* 0x000000ffff227224 */ /* 0x008fe400078e0010 */
[----:B------:R-:W-:-:S02]  /*cc380*/  IMAD.MOV.U32 R5, RZ, RZ, R7 ;  /* 0x000000ffff057224 */ /* 0x000fc400078e0007 */
[----:B------:R-:W-:Y:S02]  /*cc390*/  IMAD.MOV.U32 R7, RZ, RZ, R33 ;  /* 0x000000ffff077224 */ /* 0x000fe400078e0021 */
[----:B------:R-:W-:Y:S02]  /*cc3a0*/  IMAD.MOV.U32 R33, RZ, RZ, R35 ;  /* 0x000000ffff217224 */ /* 0x000fe400078e0023 */
[----:B------:R-:W-:Y:S02]  /*cc3b0*/  IMAD.MOV.U32 R35, RZ, RZ, R17 ;  /* 0x000000ffff237224 */ /* 0x000fe400078e0011 */
[----:B--2---:R-:W-:Y:S02]  /*cc3c0*/  IMAD.MOV.U32 R51, RZ, RZ, R44 ;  /* 0x000000ffff337224 */ /* 0x004fe400078e002c */
[----:B------:R-:W-:Y:S02]  /*cc3d0*/  IMAD.MOV.U32 R44, RZ, RZ, R23 ;  /* 0x000000ffff2c7224 */ /* 0x000fe400078e0017 */
[----:B------:R-:W-:Y:S01]  /*cc3e0*/  IMAD.X R23, R2, 0x1, R59, P6 ;  /* 0x0000000102177824 */ /* 0x000fe200030e063b */
[----:B------:R-:W-:-:S05]  /*cc3f0*/  IADD3 R16, P6, PT, R4, R58, RZ ;  /* 0x0000003a04107210 */ /* 0x000fca0007fde0ff */
[----:B------:R-:W-:Y:S01]  /*cc400*/  IMAD.X R17, R2, 0x1, R57, P6 ;  /* 0x0000000102117824 */ /* 0x000fe200030e0639 */
[----:B------:R0:W-:Y:S04]  /*cc410*/  STL.64 [R1+0x1910], R22 ;  /* 0x0019101601007387 */ /* 0x0001e80000100a00 */
[----:B0-----:R-:W2:Y:S04]  /*cc420*/  LDL.LU.64 R22, [R1+0x3ce0] ;  /* 0x003ce00001167983 */ /* 0x001ea80000300a00 */
[----:B------:R0:W-:Y:S02]  /*cc430*/  STL.64 [R1+0x3bb0], R16 ;  /* 0x003bb01001007387 */ /* 0x0001e40000100a00 */
[----:B0-----:R-:W-:-:S05]  /*cc440*/  IADD3 R16, P6, PT, R4, R56, RZ ;  /* 0x0000003804107210 */ /* 0x001fca0007fde0ff */
[----:B------:R-:W-:-:S05]  /*cc450*/  IMAD.X R17, R2, 0x1, R55, P6 ;  /* 0x0000000102117824 */ /* 0x000fca00030e0637 */
[----:B------:R0:W-:Y:S02]  /*cc460*/  STL.64 [R1+0x1b98], R16 ;  /* 0x001b981001007387 */ /* 0x0001e40000100a00 */
[----:B0-----:R-:W-:Y:S01]  /*cc470*/  IADD3 R16, P6, PT, R4, R54, RZ ;  /* 0x0000003604107210 */ /* 0x001fe20007fde0ff */
        /* <DEDUP_REMOVED lines=9> */
[----:B------:R-:W-:Y:S01]  /*cc510*/  IMAD.MOV.U32 R31, RZ, RZ, R29 ;  /* 0x000000ffff1f7224 */ /* 0x000fe200078e001d */
[----:B------:R0:W-:Y:S01]  /*cc520*/  STL.64 [R1+0x1b90], R16 ;  /* 0x001b901001007387 */ /* 0x0001e20000100a00 */
[----:B------:R-:W-:-:S02]  /*cc530*/  IMAD.MOV.U32 R29, RZ, RZ, R24 ;  /* 0x000000ffff1d7224 */ /* 0x000fc400078e0018 */
[----:B------:R-:W-:Y:S02]  /*cc540*/  IMAD.MOV.U32 R24, RZ, RZ, R20 ;  /* 0x000000ffff187224 */ /* 0x000fe400078e0014 */
[----:B------:R-:W3:Y:S01]  /*cc550*/  LDL.LU R20, [R1+0x19a8] ;  /* 0x0019a80001147983 */ /* 0x000ee20000300800 */
[----:B------:R-:W-:Y:S01]  /*cc560*/  SHF.R.S32.HI R12, RZ, 0x1f, R14 ;  /* 0x0000001fff0c7819 */ /* 0x000fe2000001140e */
[----:B------:R-:W-:Y:S02]  /*cc570*/  IMAD.MOV.U32 R15, RZ, RZ, R4 ;  /* 0x000000ffff0f7224 */ /* 0x000fe400078e0004 */
[----:B------:R-:W-:Y:S01]  /*cc580*/  IMAD.MOV.U32 R4, RZ, RZ, R32 ;  /* 0x000000ffff047224 */ /* 0x000fe200078e0020 */
[----:B0-----:R-:W-:Y:S01]  /*cc590*/  IADD3 R16, P6, PT, R14, R60, RZ ;  /* 0x0000003c0e107210 */ /* 0x001fe20007fde0ff */
[----:B------:R-:W-:Y:S02]  /*cc5a0*/  IMAD.MOV.U32 R2, RZ, RZ, R5 ;  /* 0x000000ffff027224 */ /* 0x000fe400078e0005 */
[----:B------:R-:W-:-:S02]  /*cc5b0*/  IMAD.MOV.U32 R32, RZ, RZ, R33 ;  /* 0x000000ffff207224 */ /* 0x000fc400078e0021 */
[----:B------:R-:W-:Y:S02]  /*cc5c0*/  IMAD.X R17, R12, 0x1, R59, P6 ;  /* 0x000000010c117824 */ /* 0x000fe400030e063b */
[----:B------:R-:W-:Y:S02]  /*cc5d0*/  IMAD.MOV.U32 R33, RZ, RZ, R50 ;  /* 0x000000ffff217224 */ /* 0x000fe400078e0032 */
[----:B------:R-:W-:Y:S02]  /*cc5e0*/  IMAD.MOV.U32 R50, RZ, RZ, R51 ;  /* 0x000000ffff327224 */ /* 0x000fe400078e0033 */
[----:B------:R-:W-:Y:S02]  /*cc5f0*/  IMAD.MOV.U32 R51, RZ, RZ, R43 ;  /* 0x000000ffff337224 */ /* 0x000fe400078e002b */
[----:B------:R-:W-:Y:S02]  /*cc600*/  IMAD.MOV.U32 R43, RZ, RZ, R31 ;  /* 0x000000ffff2b7224 */ /* 0x000fe400078e001f */
[----:B------:R-:W-:Y:S01]  /*cc610*/  IMAD.MOV.U32 R31, RZ, RZ, R29 ;  /* 0x000000ffff1f7224 */ /* 0x000fe200078e001d */
[----:B------:R0:W-:Y:S01]  /*cc620*/  STL.64 [R1+0x1b88], R16 ;  /* 0x001b881001007387 */ /* 0x0001e20000100a00 */
[----:B------:R-:W-:-:S02]  /*cc630*/  IMAD.MOV.U32 R29, RZ, RZ, R21 ;  /* 0x000000ffff1d7224 */ /* 0x000fc400078e0015 */
[----:B---3--:R-:W-:Y:S01]  /*cc640*/  IMAD.MOV.U32 R5, RZ, RZ, R20 ;  /* 0x000000ffff057224 */ /* 0x008fe200078e0014 */
[----:B------:R-:W-:-:S05]  /*cc650*/  IADD3 R20, P6, PT, R14, R58, RZ ;  /* 0x0000003a0e147210 */ /* 0x000fca0007fde0ff */
[----:B------:R-:W-:Y:S01]  /*cc660*/  IMAD.X R21, R12, 0x1, R57, P6 ;  /* 0x000000010c157824 */ /* 0x000fe200030e0639 */
[----:B0-----:R-:W-:-:S05]  /*cc670*/  IADD3 R16, P6, PT, R14, R56, RZ ;  /* 0x000000380e107210 */ /* 0x001fca0007fde0ff */
[----:B------:R-:W-:Y:S01]  /*cc680*/  IMAD.X R17, R12, 0x1, R55, P6 ;  /* 0x000000010c117824 */ /* 0x000fe200030e0637 */
[----:B------:R-:W-:Y:S04]  /*cc690*/  STL.64 [R1+0x3c00], R20 ;  /* 0x003c001401007387 */ /* 0x000fe80000100a00 */
[----:B------:R0:W-:Y:S02]  /*cc6a0*/  STL.64 [R1+0x1bd8], R16 ;  /* 0x001bd81001007387 */ /* 0x0001e40000100a00 */
[----:B0-----:R-:W-:-:S05]  /*cc6b0*/  IADD3 R16, P6, PT, R14, R54, RZ ;  /* 0x000000360e107210 */ /* 0x001fca0007fde0ff */
[----:B------:R-:W-:Y:S02]  /*cc6c0*/  IMAD.X R17, R12, 0x1, R53, P6 ;  /* 0x000000010c117824 */ /* 0x000fe400030e0635 */
[----:B------:R-:W-:Y:S01]  /*cc6d0*/  IMAD.MOV.U32 R12, RZ, RZ, R2 ;  /* 0x000000ffff0c7224 */ /* 0x000fe200078e0002 */
[----:B------:R-:W-:Y:S02]  /*cc6e0*/  SHF.R.S32.HI R2, RZ, 0x1f, R13 ;  /* 0x0000001fff027819 */ /* 0x000fe4000001140d */
        /* <DEDUP_REMOVED lines=9> */
[----:B0-----:R-:W-:-:S05]  /*cc780*/  IADD3 R16, P6, PT, R13, R56, RZ ;  /* 0x000000380d107210 */ /* 0x001fca0007fde0ff */
[----:B------:R-:W-:Y:S01]  /*cc790*/  IMAD.X R17, R2, 0x1, R55, P6 ;  /* 0x0000000102117824 */ /* 0x000fe200030e0637 */
[----:B------:R-:W-:-:S05]  /*cc7a0*/  IADD3 R12, P6, PT, R13, R54, RZ ;  /* 0x000000360d0c7210 */ /* 0x000fca0007fde0ff */
[----:B------:R-:W-:Y:S01]  /*cc7b0*/  IMAD.X R13, R2, 0x1, R53, P6 ;  /* 0x00000001020d7824 */ /* 0x000fe200030e0635 */
[----:B------:R0:W-:Y:S04]  /*cc7c0*/  STL.64 [R1+0x1c18], R16 ;  /* 0x001c181001007387 */ /* 0x0001e80000100a00 */
[----:B------:R1:W-:Y:S01]  /*cc7d0*/  STL.64 [R1+0x1c10], R12 ;  /* 0x001c100c01007387 */ /* 0x0003e20000100a00 */
[----:B0-----:R-:W-:Y:S02]  /*cc7e0*/  IADD3 R16, P6, PT, R3, R60, RZ ;  /* 0x0000003c03107210 */ /* 0x001fe40007fde0ff */
[----:B-1----:R-:W-:-:S05]  /*cc7f0*/  SHF.R.S32.HI R12, RZ, 0x1f, R3 ;  /* 0x0000001fff0c7819 */ /* 0x002fca0000011403 */
        /* <DEDUP_REMOVED lines=9> */
[----:B------:R-:W-:Y:S01]  /*cc890*/  STL.64 [R1+0x1c58], R16 ;  /* 0x001c581001007387 */ /* 0x000fe20000100a00 */
[----:B------:R-:W-:-:S03]  /*cc8a0*/  IADD3 R12, P6, PT, R19, R60, RZ ;  /* 0x0000003c130c7210 */ /* 0x000fc60007fde0ff */
[----:B------:R0:W-:Y:S02]  /*cc8b0*/  STL.64 [R1+0x1c50], R2 ;  /* 0x001c500201007387 */ /* 0x0001e40000100a00 */
[----:B0-----:R-:W-:-:S05]  /*cc8c0*/  SHF.R.S32.HI R2, RZ, 0x1f, R19 ;  /* 0x0000001fff027819 */ /* 0x001fca0000011413 */
        /* <DEDUP_REMOVED lines=10> */
[----:B0-----:R-:W-:-:S05]  /*cc970*/  IADD3 R12, P6, PT, R19, R56, RZ ;  /* 0x00000038130c7210 */ /* 0x001fca0007fde0ff */
[----:B------:R-:W-:Y:S01]  /*cc980*/  IMAD.X R13, R2, 0x1, R55, P6 ;  /* 0x00000001020d7824 */ /* 0x000fe200030e0637 */
[----:B------:R-:W-:-:S04]  /*cc990*/  IADD3 R18, P6, PT, R19, R54, RZ ;  /* 0x0000003613127210 */ /* 0x000fc80007fde0ff */
[----:B------:R0:W-:Y:S01]  /*cc9a0*/  STL.64 [R1+0x1c90], R12 ;  /* 0x001c900c01007387 */ /* 0x0001e20000100a00 */
[----:B------:R-:W-:Y:S01]  /*cc9b0*/  IMAD.X R19, R2, 0x1, R53, P6 ;  /* 0x0000000102137824 */ /* 0x000fe200030e0635 */
[----:B------:R-:W-:Y:S01]  /*cc9c0*/  IADD3 R16, P6, PT, R14, R60, RZ ;  /* 0x0000003c0e107210 */ /* 0x000fe20007fde0ff */
[----:B------:R-:W-:Y:S02]  /*cc9d0*/  IMAD.MOV.U32 R2, RZ, RZ, R6 ;  /* 0x000000ffff027224 */ /* 0x000fe400078e0006 */
[----:B------:R-:W-:Y:S02]  /*cc9e0*/  IMAD.MOV.U32 R6, RZ, RZ, R8 ;  /* 0x000000ffff067224 */ /* 0x000fe400078e0008 */
[----:B--2---:R-:W-:Y:S01]  /*cc9f0*/  IMAD.MOV.U32 R8, RZ, RZ, R22 ;  /* 0x000000ffff087224 */ /* 0x004fe200078e0016 */
[----:B0-----:R-:W-:Y:S01]  /*cca00*/  SHF.R.S32.HI R12, RZ, 0x1f, R14 ;  /* 0x0000001fff0c7819 */ /* 0x001fe2000001140e */
        /* <DEDUP_REMOVED lines=8> */
[----:B0-----:R-:W-:-:S05]  /*cca90*/  IADD3 R16, P6, PT, R14, R56, RZ ;  /* 0x000000380e107210 */ /* 0x001fca0007fde0ff */
[----:B------:R-:W-:-:S05]  /*ccaa0*/  IMAD.X R17, R12, 0x1, R55, P6 ;  /* 0x000000010c117824 */ /* 0x000fca00030e0637 */
[----:B------:R0:W-:Y:S02]  /*ccab0*/  STL.64 [R1+0x1dd8], R16 ;  /* 0x001dd81001007387 */ /* 0x0001e40000100a00 */
[----:B0-----:R-:W-:-:S05]  /*ccac0*/  IADD3 R16, P6, PT, R14, R54, RZ ;  /* 0x000000360e107210 */ /* 0x001fca0007fde0ff */
[----:B------:R-:W-:Y:S01]  /*ccad0*/  IMAD.X R17, R12, 0x1, R53, P6 ;  /* 0x000000010c117824 */ /* 0x000fe200030e0635 */
[----:B------:R-:W-:-:S04]  /*ccae0*/  SHF.R.S32.HI R12, RZ, 0x1f, R15 ;  /* 0x0000001fff0c7819 */ /* 0x000fc8000001140f */
        /* <DEDUP_REMOVED lines=12> */
[----:B----4-:R-:W-:-:S03]  /*ccbb0*/  SHF.R.S32.HI R12, RZ, 0x1f, R25 ;  /* 0x0000001fff0c7819 */ /* 0x010fc60000011419 */
[----:B------:R0:W-:Y:S02]  /*ccbc0*/  STL.64 [R1+0x1e10], R14 ;  /* 0x001e100e01007387 */ /* 0x0001e40000100a00 */
[----:B0-----:R-:W-:-:S05]  /*ccbd0*/  IADD3 R14, P6, PT, R25, R60, RZ ;  /* 0x0000003c190e7210 */ /* 0x001fca0007fde0ff */
[----:B------:R-:W-:Y:S01]  /*ccbe0*/  IMAD.X R15, R12, 0x1, R59, P6 ;  /* 0x000000010c0f7824 */ /* 0x000fe200030e063b */
[----:B------:R-:W-:-:S05]  /*ccbf0*/  IADD3 R16, P6, PT, R25, R58, RZ ;  /* 0x0000003a19107210 */ /* 0x000fca0007fde0ff */
[----:B------:R-:W-:Y:S01]  /*ccc00*/  IMAD.X R17, R12, 0x1, R57, P6 ;  /* 0x000000010c117824 */ /* 0x000fe200030e0639 */
[----:B------:R0:W-:Y:S04]  /*ccc10*/  STL.64 [R1+0x1e08], R14 ;  /* 0x001e080e01007387 */ /* 0x0001e80000100a00 */
[----:B------:R1:W-:Y:S01]  /*ccc20*/  STL.64 [R1+0x1e28], R16 ;  /* 0x001e281001007387 */ /* 0x0003e20000100a00 */
[----:B0-----:R-:W-:Y:S02]  /*ccc30*/  IMAD.MOV.U32 R14, RZ, RZ, R4 ;  /* 0x000000ffff0e7224 */ /* 0x001fe400078e0004 */
[----:B------:R-:W-:Y:S01]  /*ccc40*/  IMAD.MOV.U32 R4, RZ, RZ, R5 ;  /* 0x000000ffff047224 */ /* 0x000fe200078e0005 */
[----:B-1----:R-:W-:Y:S01]  /*ccc50*/  IADD3 R16, P6, PT, R25, R56, RZ ;  /* 0x0000003819107210 */ /* 0x002fe20007fde0ff */
[----:B------:R-:W-:-:S02]  /*ccc60*/  IMAD.MOV.U32 R5, RZ, RZ, R32 ;  /* 0x000000ffff057224 */ /* 0x000fc400078e0020 */
[----:B------:R-:W-:Y:S02]  /*ccc70*/  IMAD.MOV.U32 R32, RZ, RZ, R33 ;  /* 0x000000ffff207224 */ /* 0x000fe400078e0021 */
[----:B------:R-:W-:Y:S02]  /*ccc80*/  IMAD.MOV.U32 R33, RZ, RZ, R31 ;  /* 0x000000ffff217224 */ /* 0x000fe400078e001f */
[----:B------:R-:W-:Y:S02]  /*ccc90*/  IMAD.X R17, R12, 0x1, R55, P6 ;  /* 0x000000010c117824 */ /* 0x000fe400030e0637 */
[----:B------:R-:W-:Y:S01]  /*ccca0*/  IMAD.MOV.U32 R31, RZ, RZ, R24 ;  /* 0x000000ffff1f7224 */ /* 0x000fe200078e0018 */
[----:B------:R-:W-:Y:S01]  /*cccb0*/  IADD3 R24, P6, PT, R25, R54, RZ ;  /* 0x0000003619187210 */ /* 0x000fe20007fde0ff */
[----:B------:R-:W-:Y:S01]  /*cccc0*/  IMAD.MOV.U32 R15, RZ, RZ, R4 ;  /* 0x000000ffff0f7224 */ /* 0x000fe200078e0004 */
[----:B------:R0:W-:Y:S01]  /*cccd0*/  STL.64 [R1+0x1e58], R16 ;  /* 0x001e581001007387 */ /* 0x0001e20000100a00 */
[----:B------:R-:W-:-:S02]  /*ccce0*/  SHF.R.S32.HI R4, RZ, 0x1f, R13 ;  /* 0x0000001fff047819 */ /* 0x000fc4000001140d */
[----:B------:R-:W-:Y:S01]  /*cccf0*/  IMAD.X R25, R12, 0x1, R53, P6 ;  /* 0x000000010c197824 */ /* 0x000fe200030e0635 */
        /* <DEDUP_REMOVED lines=15> */
[----:B------:R0:W-:Y:S01]  /*ccdf0*/  STL.64 [R1+0x1e88], R16 ;  /* 0x001e881001007387 */ /* 0x0001e20000100a00 */
[----:B------:R-:W-:Y:S02]  /*cce00*/  IMAD.MOV.U32 R13, RZ, RZ, R32 ;  /* 0x000000ffff0d7224 */ /* 0x000fe400078e0020 */
[----:B------:R-:W-:Y:S02]  /*cce10*/  IMAD.MOV.U32 R32, RZ, RZ, R33 ;  /* 0x000000ffff207224 */ /* 0x000fe400078e0021 */
[----:B------:R-:W-:Y:S01]  /*cce20*/  IMAD.MOV.U32 R33, RZ, RZ, R28 ;  /* 0x000000ffff217224 */ /* 0x000fe200078e001c */
[----:B0-----:R-:W-:-:S05]  /*cce30*/  IADD3 R16, P6, PT, R14, R58, RZ ;  /* 0x0000003a0e107210 */ /* 0x001fca0007fde0ff */
[----:B------:R-:W-:Y:S01]  /*cce40*/  IMAD.X R17, R12, 0x1, R57, P6 ;  /* 0x000000010c117824 */ /* 0x000fe200030e0639 */
[----:B------:R-:W-:Y:S01]  /*cce50*/  IADD3 R28, P6, PT, R14, R56, RZ ;  /* 0x000000380e1c7210 */ /* 0x000fe20007fde0ff */
[----:B------:R-:W-:-:S03]  /*cce60*/  IMAD.MOV.U32 R4, RZ, RZ, R29 ;  /* 0x000000ffff047224 */ /* 0x000fc600078e001d */
[----:B------:R0:W-:Y:S01]  /*cce70*/  STL.64 [R1+0x1ea8], R16 ;  /* 0x001ea81001007387 */ /* 0x0001e20000100a00 */
[----:B------:R-:W-:Y:S01]  /*cce80*/  IMAD.X R29, R12, 0x1, R55, P6 ;  /* 0x000000010c1d7824 */ /* 0x000fe200030e0637 */
        /* <DEDUP_REMOVED lines=15> */
[----:B------:R-:W-:-:S03]  /*ccf80*/  SHF.R.S32.HI R12, RZ, 0x1f, R5 ;  /* 0x0000001fff0c7819 */ /* 0x000fc60000011405 */
        /* <DEDUP_REMOVED lines=9> */
[----:B------:R-:W-:Y:S01]  /*cd020*/  IMAD.X R15, R12, 0x1, R55, P6 ;  /* 0x000000010c0f7824 */ /* 0x000fe200030e0637 */
[----:B------:R-:W-:-:S05]  /*cd030*/  IADD3 R4, P6, PT, R5, R54, RZ ;  /* 0x0000003605047210 */ /* 0x000fca0007fde0ff */
[----:B------:R-:W-:Y:S01]  /*cd040*/  IMAD.X R5, R12, 0x1, R53, P6 ;  /* 0x000000010c057824 */ /* 0x000fe200030e0635 */
[----:B------:R0:W-:Y:S04]  /*cd050*/  STL.64 [R1+0x1fe8], R14 ;  /* 0x001fe80e01007387 */ /* 0x0001e80000100a00 */
[----:B------:R1:W-:Y:S01]  /*cd060*/  STL.64 [R1+0x1fe0], R4 ;  /* 0x001fe00401007387 */ /* 0x0003e20000100a00 */
[----:B0-----:R-:W-:Y:S02]  /*cd070*/  SHF.R.S32.HI R14, RZ, 0x1f, R13 ;  /* 0x0000001fff0e7819 */ /* 0x001fe4000001140d */
[----:B-1----:R-:W-:-:S05]  /*cd080*/  IADD3 R4, P6, PT, R13, R60, RZ ;  /* 0x0000003c0d047210 */ /* 0x002fca0007fde0ff */
[----:B------:R-:W-:-:S05]  /*cd090*/  IMAD.X R5, R14, 0x1, R59, P6 ;  /* 0x000000010e057824 */ /* 0x000fca00030e063b */
[----:B------:R0:W-:Y:S02]  /*cd0a0*/  STL.64 [R1+0x1fd8], R4 ;  /* 0x001fd80401007387 */ /* 0x0001e40000100a00 */
[----:B0-----:R-:W-:Y:S02]  /*cd0b0*/  IMAD.MOV.U32 R4, RZ, RZ, R6 ;  /* 0x000000ffff047224 */ /* 0x001fe400078e0006 */
[----:B------:R-:W-:Y:S02]  /*cd0c0*/  IMAD.MOV.U32 R6, RZ, RZ, R8 ;  /* 0x000000ffff067224 */ /* 0x000fe400078e0008 */
[----:B------:R-:W-:Y:S02]  /*cd0d0*/  IMAD.MOV.U32 R8, RZ, RZ, R38 ;  /* 0x000000ffff087224 */ /* 0x000fe400078e0026 */
[----:B------:R-:W-:Y:S01]  /*cd0e0*/  IMAD.MOV.U32 R38, RZ, RZ, R26 ;  /* 0x000000ffff267224 */ /* 0x000fe200078e001a */
[----:B------:R-:W-:Y:S01]  /*cd0f0*/  IADD3 R26, P6, PT, R13, R58, RZ ;  /* 0x0000003a0d1a7210 */ /* 0x000fe20007fde0ff */
[----:B------:R-:W-:-:S02]  /*cd100*/  IMAD.MOV.U32 R5, RZ, RZ, R7 ;  /* 0x000000ffff057224 */ /* 0x000fc400078e0007 */
[----:B------:R-:W-:Y:S02]  /*cd110*/  IMAD.MOV.U32 R7, RZ, RZ, R9 ;  /* 0x000000ffff077224 */ /* 0x000fe400078e0009 */
[----:B------:R-:W-:Y:S02]  /*cd120*/  IMAD.MOV.U32 R9, RZ, RZ, R39 ;  /* 0x000000ffff097224 */ /* 0x000fe400078e0027 */
[----:B------:R-:W-:Y:S02]  /*cd130*/  IMAD.MOV.U32 R39, RZ, RZ, R27 ;  /* 0x000000ffff277224 */ /* 0x000fe400078e001b */
[----:B------:R-:W-:Y:S01]  /*cd140*/  IMAD.X R27, R14, 0x1, R57, P6 ;  /* 0x000000010e1b7824 */ /* 0x000fe200030e0639 */
[----:B------:R-:W-:-:S05]  /*cd150*/  IADD3 R16, P6, PT, R13, R56, RZ ;  /* 0x000000380d107210 */ /* 0x000fca0007fde0ff */
[----:B------:R-:W-:Y:S01]  /*cd160*/  IMAD.X R17, R14, 0x1, R55, P6 ;  /* 0x000000010e117824 */ /* 0x000fe200030e0637 */
[----:B------:R-:W-:Y:S01]  /*cd170*/  IADD3 R12, P6, PT, R13, R54, RZ ;  /* 0x000000360d0c7210 */ /* 0x000fe20007fde0ff */
[----:B------:R-:W-:-:S04]  /*cd180*/  IMAD.MOV.U32 R15, RZ, RZ, R32 ;  /* 0x000000ffff0f7224 */ /* 0x000fc800078e0020 */
[----:B------:R-:W-:Y:S01]  /*cd190*/  IMAD.X R13, R14, 0x1, R53, P6 ;  /* 0x000000010e0d7824 */ /* 0x000fe200030e0635 */
[----:B------:R-:W-:Y:S01]  /*cd1a0*/  STL.64 [R1+0x2030], R16 ;  /* 0x0020301001007387 */ /* 0x000fe20000100a00 */
[----:B------:R-:W-:Y:S01]  /*cd1b0*/  IMAD.MOV.U32 R32, RZ, RZ, R30 ;  /* 0x000000ffff207224 */ /* 0x000fe200078e001e */
[----:B------:R-:W-:Y:S02]  /*cd1c0*/  IADD3 R30, P6, PT, R51, R60, RZ ;  /* 0x0000003c331e7210 */ /* 0x000fe40007fde0ff */
[----:B------:R0:W-:Y:S02]  /*cd1d0*/  STL.64 [R1+0x2028], R12 ;  /* 0x0020280c01007387 */ /* 0x0001e40000100a00 */
[----:B0-----:R-:W-:Y:S01]  /*cd1e0*/  SHF.R.S32.HI R12, RZ, 0x1f, R51 ;  /* 0x0000001fff0c7819 */ /* 0x001fe20000011433 */
[----:B------:R-:W-:Y:S02]  /*cd1f0*/  IMAD.MOV.U32 R13, RZ, RZ, R45 ;  /* 0x000000ffff0d7224 */ /* 0x000fe400078e002d */
[----:B------:R-:W-:-:S02]  /*cd200*/  IMAD.MOV.U32 R45, RZ, RZ, R31 ;  /* 0x000000ffff2d7224 */ /* 0x000fc400078e001f */
[----:B------:R-:W-:Y:S01]  /*cd210*/  IMAD.X R31, R12, 0x1, R59, P6 ;  /* 0x000000010c1f7824 */ /* 0x000fe200030e063b */
[----:B------:R-:W-:-:S05]  /*cd220*/  IADD3 R16, P6, PT, R51, R58, RZ ;  /* 0x0000003a33107210 */ /* 0x000fca0007fde0ff */
[----:B------:R-:W-:-:S05]  /*cd230*/  IMAD.X R17, R12, 0x1, R57, P6 ;  /* 0x000000010c117824 */ /* 0x000fca00030e0639 */
[----:B------:R0:W-:Y:S02]  /*cd240*/  STL.64 [R1+0x2040], R16 ;  /* 0x0020401001007387 */ /* 0x0001e40000100a00 */
[----:B0-----:R-:W-:-:S05]  /*cd250*/  IADD3 R16, P6, PT, R51, R56, RZ ;  /* 0x0000003833107210 */ /* 0x001fca0007fde0ff */
[----:B------:R-:W-:-:S05]  /*cd260*/  IMAD.X R17, R12, 0x1, R55, P6 ;  /* 0x000000010c117824 */ /* 0x000fca00030e0637 */
[----:B------:R0:W-:Y:S01]  /*cd270*/  STL.64 [R1+0x2070], R16 ;  /* 0x0020701001007387 */ /* 0x0001e20000100a00 */
[----:B------:R-:W-:Y:S01]  /*cd280*/  SHF.R.S32.HI R14, RZ, 0x1f, R21 ;  /* 0x0000001fff0e7819 */ /* 0x000fe20000011415 */
[----:B0-----:R-:W-:Y:S01]  /*cd290*/  IMAD.MOV.U32 R16, RZ, RZ, R50 ;  /* 0x000000ffff107224 */ /* 0x001fe200078e0032 */
[----:B------:R-:W-:-:S05]  /*cd2a0*/  IADD3 R50, P6, PT, R51, R54, RZ ;  /* 0x0000003633327210 */ /* 0x000fca0007fde0ff */
[----:B------:R-:W-:Y:S01]  /*cd2b0*/  IMAD.X R51, R12, 0x1, R53, P6 ;  /* 0x000000010c337824 */ /* 0x000fe200030e0635 */
[----:B------:R-:W-:Y:S01]  /*cd2c0*/  IADD3 R12, P6, PT, R21, R60, RZ ;  /* 0x0000003c150c7210 */ /* 0x000fe20007fde0ff */
[----:B------:R-:W-:-:S04]  /*cd2d0*/  IMAD.MOV.U32 R17, RZ, RZ, R13 ;  /* 0x000000ffff117224 */ /* 0x000fc800078e000d */
[----:B------:R-:W-:Y:S01]  /*cd2e0*/  IMAD.X R13, R14, 0x1, R59, P6 ;  /* 0x000000010e0d7824 */ /* 0x000fe200030e063b */
[----:B------:R0:W-:Y:S04]  /*cd2f0*/  STL.64 [R1+0x2068], R50 ;  /* 0x0020683201007387 */ /* 0x0001e80000100a00 */
[----:B0-----:R-:W2:Y:S04]  /*cd300*/  LDL.LU.64 R50, [R1+0x3cd8] ;  /* 0x003cd80001327983 */ /* 0x001ea80000300a00 */
[----:B------:R0:W-:Y:S02]  /*cd310*/  STL.64 [R1+0x2060], R12 ;  /* 0x0020600c01007387 */ /* 0x0001e40000100a00 */
[----:B0-----:R-:W-:-:S05]  /*cd320*/  IADD3 R12, P6, PT, R21, R58, RZ ;  /* 0x0000003a150c7210 */ /* 0x001fca0007fde0ff */
[----:B------:R-:W-:-:S05]  /*cd330*/  IMAD.X R13, R14, 0x1, R57, P6 ;  /* 0x000000010e0d7824 */ /* 0x000fca00030e0639 */
[----:B------:R0:W-:Y:S02]  /*cd340*/  STL.64 [R1+0x2080], R12 ;  /* 0x0020800c01007387 */ /* 0x0001e40000100a00 */
[----:B0-----:R-:W-:Y:S01]  /*cd350*/  IMAD.MOV.U32 R13, RZ, RZ, R38 ;  /* 0x000000ffff0d7224 */ /* 0x001fe200078e0026 */
[C---:B------:R-:W-:Y:S01]  /*cd360*/  IADD3 R38, P6, PT, R21.reuse, R56, RZ ;  /* 0x0000003815267210 */ /* 0x040fe20007fde0ff */
[----:B------:R-:W-:Y:S02]  /*cd370*/  IMAD.MOV.U32 R12, RZ, RZ, R33 ;  /* 0x000000ffff0c7224 */ /* 0x000fe400078e0021 */
[----:B------:R-:W-:Y:S02]  /*cd380*/  IMAD.MOV.U32 R33, RZ, RZ, R39 ;  /* 0x000000ffff217224 */ /* 0x000fe400078e0027 */
[----:B------:R-:W-:Y:S01]  /*cd390*/  IMAD.X R39, R14, 0x1, R55, P6 ;  /* 0x000000010e277824 */ /* 0x000fe200030e0637 */
[----:B------:R-:W-:-:S05]  /*cd3a0*/  IADD3 R20, P6, PT, R21, R54, RZ ;  /* 0x0000003615147210 */ /* 0x000fca0007fde0ff */
[----:B------:R-:W-:Y:S01]  /*cd3b0*/  IMAD.X R21, R14, 0x1, R53, P6 ;  /* 0x000000010e157824 */ /* 0x000fe200030e0635 */
[----:B------:R0:W-:Y:S01]  /*cd3c0*/  STL.64 [R1+0x20b0], R38 ;  /* 0x0020b02601007387 */ /* 0x0001e20000100a00 */
[----:B------:R-:W-:-:S03]  /*cd3d0*/  SHF.R.S32.HI R14, RZ, 0x1f, R16 ;  /* 0x0000001fff0e7819 */ /* 0x000fc60000011410 */
[----:B0-----:R-:W3:Y:S04]  /*cd3e0*/  LDL.LU.64 R38, [R1+0x3cd0] ;  /* 0x003cd00001267983 */ /* 0x001ee80000300a00 */
        /* <DEDUP_REMOVED lines=29> */
[----:B------:R-:W-:Y:S01]  /*cd5c0*/  IMAD.X R17, R12, 0x1, R59, P6 ;  /* 0x000000010c117824 */ /* 0x000fe200030e063b */
[----:B------:R-:W-:-:S05]  /*cd5d0*/  IADD3 R20, P6, PT, R42, R58, RZ ;  /* 0x0000003a2a147210 */ /* 0x000fca0007fde0ff */
[----:B------:R-:W-:Y:S01]  /*cd5e0*/  IMAD.X R21, R12, 0x1, R57, P6 ;  /* 0x000000010c157824 */ /* 0x000fe200030e0639 */
[----:B------:R-:W-:Y:S04]  /*cd5f0*/  STL.64 [R1+0x2128], R16 ;  /* 0x0021281001007387 */ /* 0x000fe80000100a00 */
[----:B------:R0:W-:Y:S02]  /*cd600*/  STL.64 [R1+0x2180], R20 ;  /* 0x0021801401007387 */ /* 0x0001e40000100a00 */
[----:B0-----:R-:W-:-:S05]  /*cd610*/  IADD3 R20, P6, PT, R42, R56, RZ ;  /* 0x000000382a147210 */ /* 0x001fca0007fde0ff */
[----:B------:R-:W-:-:S05]  /*cd620*/  IMAD.X R21, R12, 0x1, R55, P6 ;  /* 0x000000010c157824 */ /* 0x000fca00030e0637 */
[----:B------:R0:W-:Y:S02]  /*cd630*/  STL.64 [R1+0x21e8], R20 ;  /* 0x0021e81401007387 */ /* 0x0001e40000100a00 */
[----:B0-----:R-:W-:-:S05]  /*cd640*/  IADD3 R20, P6, PT, R42, R54, RZ ;  /* 0x000000362a147210 */ /* 0x001fca0007fde0ff */
[----:B------:R-:W-:Y:S01]  /*cd650*/  IMAD.X R21, R12, 0x1, R53, P6 ;  /* 0x000000010c157824 */ /* 0x000fe200030e0635 */
[----:B------:R-:W-:Y:S02]  /*cd660*/  SHF.R.S32.HI R12, RZ, 0x1f, R15 ;  /* 0x0000001fff0c7819 */ /* 0x000fe4000001140f */
[----:B------:R-:W-:Y:S02]  /*cd670*/  IADD3 R42, P6, PT, R15, R60, RZ ;  /* 0x0000003c0f2a7210 */ /* 0x000fe40007fde0ff */
[----:B------:R0:W-:Y:S02]  /*cd680*/  STL.64 [R1+0x20c0], R20 ;  /* 0x0020c01401007387 */ /* 0x0001e40000100a00 */
[----:B0-----:R-:W-:Y:S02]  /*cd690*/  IMAD.MOV.U32 R21, RZ, RZ, R43 ;  /* 0x000000ffff157224 */ /* 0x001fe400078e002b */
        /* <DEDUP_REMOVED lines=10> */
[----:B------:R0:W-:Y:S01]  /*cd740*/  STL.64 [R1+0x22c8], R42 ;  /* 0x0022c82a01007387 */ /* 0x0001e20000100a00 */
[----:B------:R-:W-:-:S03]  /*cd750*/  SHF.R.S32.HI R12, RZ, 0x1f, R32 ;  /* 0x0000001fff0c7819 */ /* 0x000fc60000011420 */
[----:B0-----:R-:W4:Y:S04]  /*cd760*/  LDL.LU.64 R42, [R1+0x3cc8] ;  /* 0x003cc800012a7983 */ /* 0x001f280000300a00 */
        /* <DEDUP_REMOVED lines=13> */
[----:B------:R-:W-:Y:S01]  /*cd840*/  IMAD.MOV.U32 R17, RZ, RZ, R44 ;  /* 0x000000ffff117224 */ /* 0x000fe200078e002c */
[----:B------:R-:W-:Y:S02]  /*cd850*/  IADD3 R44, P6, PT, R21, R60, RZ ;  /* 0x0000003c152c7210 */ /* 0x000fe40007fde0ff */
[----:B------:R0:W-:Y:S01]  /*cd860*/  STL.64 [R1+0x19c0], R14 ;  /* 0x0019c00e01007387 */ /* 0x0001e20000100a00 */
[----:B------:R-:W-:Y:S01]  /*cd870*/  IMAD.MOV.U32 R12, RZ, RZ, R45 ;  /* 0x000000ffff0c7224 */ /* 0x000fe200078e002d */
[----:B0-----:R-:W-:-:S05]  /*cd880*/  SHF.R.S32.HI R15, RZ, 0x1f, R21 ;  /* 0x0000001fff0f7819 */ /* 0x001fca0000011415 */
[----:B------:R-:W-:-:S05]  /*cd890*/  IMAD.X R45, R15, 0x1, R59, P6 ;  /* 0x000000010f2d7824 */ /* 0x000fca00030e063b */
[----:B------:R0:W-:Y:S01]  /*cd8a0*/  STL.64 [R1+0x19b0], R44 ;  /* 0x0019b02c01007387 */ /* 0x0001e20000100a00 */
[----:B------:R-:W-:Y:S01]  /*cd8b0*/  IMAD.MOV.U32 R14, RZ, RZ, R46 ;  /* 0x000000ffff0e7224 */ /* 0x000fe200078e002e */
[----:B0-----:R-:W-:-:S05]  /*cd8c0*/  IADD3 R44, P6, PT, R21, R58, RZ ;  /* 0x0000003a152c7210 */ /* 0x001fca0007fde0ff */
[----:B------:R-:W-:Y:S01]  /*cd8d0*/  IMAD.X R45, R15, 0x1, R57, P6 ;  /* 0x000000010f2d7824 */ /* 0x000fe200030e0639 */
[----:B------:R-:W-:Y:S01]  /*cd8e0*/  IADD3 R46, P6, PT, R21, R56, RZ ;  /* 0x00000038152e7210 */ /* 0x000fe20007fde0ff */
[----:B------:R-:W-:-:S04]  /*cd8f0*/  IMAD.MOV.U32 R32, RZ, RZ, R47 ;  /* 0x000000ffff207224 */ /* 0x000fc800078e002f */
[----:B------:R-:W-:Y:S01]  /*cd900*/  IMAD.X R47, R15, 0x1, R55, P6 ;  /* 0x000000010f2f7824 */ /* 0x000fe200030e0637 */
[----:B------:R0:W-:Y:S04]  /*cd910*/  STL.64 [R1+0x19a8], R44 ;  /* 0x0019a82c01007387 */ /* 0x0001e80000100a00 */
[----:B0-----:R-:W2:Y:S04]  /*cd920*/  LDL.LU.64 R44, [R1+0x3cc0] ;  /* 0x003cc000012c7983 */ /* 0x001ea80000300a00 */
[----:B------:R0:W-:Y:S04]  /*cd930*/  STL.64 [R1+0x19a0], R46 ;  /* 0x0019a02e01007387 */ /* 0x0001e80000100a00 */
[----:B0-----:R-:W2:Y:S01]  /*cd940*/  LDL.LU.64 R46, [R1+0x3cb8] ;  /* 0x003cb800012e7983 */ /* 0x001ea20000300a00 */
[----:B------:R-:W-:-:S05]  /*cd950*/  IADD3 R20, P6, PT, R21, R54, RZ ;  /* 0x0000003615147210 */ /* 0x000fca0007fde0ff */
        /* <DEDUP_REMOVED lines=44> */
[----:B------:R-:W-:Y:S01]  /*cdc20*/  IMAD.X R17, R12, 0x1, R59, P6 ;  /* 0x000000010c117824 */ /* 0x000fe200030e063b */
[----:B------:R-:W-:-:S05]  /*cdc30*/  IADD3 R58, P6, PT, R15, R58, RZ ;  /* 0x0000003a0f3a7210 */ /* 0x000fca0007fde0ff */
[----:B------:R-:W-:Y:S01]  /*cdc40*/  IMAD.X R59, R12, 0x1, R57, P6 ;  /* 0x000000010c3b7824 */ /* 0x000fe200030e0639 */
[----:B------:R-:W-:-:S05]  /*cdc50*/  IADD3 R56, P6, PT, R15, R56, RZ ;  /* 0x000000380f387210 */ /* 0x000fca0007fde0ff */
[----:B------:R-:W-:Y:S01]  /*cdc60*/  IMAD.X R57, R12, 0x1, R55, P6 ;  /* 0x000000010c397824 */ /* 0x000fe200030e0637 */
[----:B------:R-:W-:-:S05]  /*cdc70*/  IADD3 R54, P6, PT, R15, R54, RZ ;  /* 0x000000360f367210 */ /* 0x000fca0007fde0ff */
[----:B------:R-:W-:Y:S01]  /*cdc80*/  IMAD.X R55, R12, 0x1, R53, P6 ;  /* 0x000000010c377824 */ /* 0x000fe200030e0635 */
[----:B------:R-:W-:-:S05]  /*cdc90*/  PRMT R53, R13, 0x7773, RZ ;  /* 0x000077730d357816 */ /* 0x000fca00000000ff */
[----:B------:R0:W-:Y:S02]  /*cdca0*/  @P0 STG.E.U8 desc[UR40][R2.64], R53 ;  /* 0x0000003502000986 */ /* 0x0001e4000c101128 */
[----:B0-----:R-:W-:-:S05]  /*cdcb0*/  PRMT R53, R32, 0x7770, RZ ;  /* 0x0000777020357816 */ /* 0x001fca00000000ff */
[----:B------:R0:W-:Y:S02]  /*cdcc0*/  @P1 STG.E.U8 desc[UR40][R4.64], R53 ;  /* 0x0000003504001986 */ /* 0x0001e4000c101128 */
[----:B0-----:R-:W-:-:S05]  /*cdcd0*/  PRMT R53, R32, 0x7771, RZ ;  /* 0x0000777120357816 */ /* 0x001fca00000000ff */
[----:B------:R0:W-:Y:S02]  /*cdce0*/  @P4 STG.E.U8 desc[UR40][R6.64], R53 ;  /* 0x0000003506004986 */ /* 0x0001e4000c101128 */
[----:B0-----:R-:W-:-:S05]  /*cdcf0*/  PRMT R53, R32, 0x7772, RZ ;  /* 0x0000777220357816 */ /* 0x001fca00000000ff */
[----:B------:R0:W-:Y:S02]  /*cdd00*/  @P3 STG.E.U8 desc[UR40][R8.64], R53 ;  /* 0x0000003508003986 */ /* 0x0001e4000c101128 */
[----:B0-----:R-:W-:-:S05]  /*cdd10*/  PRMT R53, R32, 0x7773, RZ ;  /* 0x0000777320357816 */ /* 0x001fca00000000ff */
[----:B------:R0:W-:Y:S04]  /*cdd20*/  @P2 STG.E.U8 desc[UR40][R10.64], R53 ;  /* 0x000000350a002986 */ /* 0x0001e8000c101128 */
[----:B------:R-:W-:Y:S01]  /*cdd30*/  STL.64 [R1+0x12b8], R16 ;  /* 0x0012b81001007387 */ /* 0x000fe20000100a00 */
[----:B0-----:R-:W-:Y:S01]  /*cdd40*/  PRMT R53, R33, 0x7770, RZ ;  /* 0x0000777021357816 */ /* 0x001fe200000000ff */
[----:B------:R-:W-:Y:S02]  /*cdd50*/  IMAD.MOV.U32 R10, RZ, RZ, R48 ;  /* 0x000000ffff0a7224 */ /* 0x000fe400078e0030 */
[----:B------:R-:W-:Y:S02]  /*cdd60*/  IMAD.MOV.U32 R11, RZ, RZ, R49 ;  /* 0x000000ffff0b7224 */ /* 0x000fe400078e0031 */
[----:B------:R0:W-:Y:S04]  /*cdd70*/  @P5 STG.E.U8 desc[UR40][R34.64], R53 ;  /* 0x0000003522005986 */ /* 0x0001e8000c101128 */
[----:B0-----:R-:W3:Y:S04]  /*cdd80*/  LDL.LU.64 R34, [R1+0x2328] ;  /* 0x0023280001227983 */ /* 0x001ee80000300a00 */
[----:B------:R-:W3:Y:S04]  /*cdd90*/  LDL.LU.64 R48, [R1+0x2320] ;  /* 0x0023200001307983 */ /* 0x000ee80000300a00 */
[----:B------:R-:W3:Y:S01]  /*cdda0*/  LDL.LU R2, [R1+0x68] ;  /* 0x0000680001027983 */ /* 0x000ee20000300800 */
[----:B--2---:R-:W-:-:S02]  /*cddb0*/  LOP3.LUT P4, RZ, R47, 0x20, RZ, 0xc0, !PT ;  /* 0x000000202fff7812 */ /* 0x004fc4000788c0ff */
[----:B------:R-:W-:-:S11]  /*cddc0*/  PRMT R53, R33, 0x7771, RZ ;  /* 0x0000777121357816 */ /* 0x000fd600000000ff */
[----:B------:R0:W-:Y:S04]  /*cddd0*/  @P4 STG.E.U8 desc[UR40][R36.64], R53 ;  /* 0x0000003524004986 */ /* 0x0001e8000c101128 */
[----:B0-----:R-:W2:Y:S01]  /*cdde0*/  LDL.LU.64 R36, [R1+0x2318] ;  /* 0x0023180001247983 */ /* 0x001ea20000300a00 */
[----:B------:R-:W-:Y:S02]  /*cddf0*/  LOP3.LUT P6, RZ, R47, 0x40000, RZ, 0xc0, !PT ;  /* 0x000400002fff7812 */ /* 0x000fe400078cc0ff */
[----:B------:R-:W-:Y:S01]  /*cde00*/  LOP3.LUT R46, R46, 0xffefffff, RZ, 0xc0, !PT ;  /* 0xffefffff2e2e7812 */ /* 0x000fe200078ec0ff */
[----:B------:R-:W2:Y:S04]  /*cde10*/  LDL.LU.64 R20, [R1+0x2310] ;  /* 0x0023100001147983 */ /* 0x000ea80000300a00 */
[----:B------:R-:W2:Y:S04]  /*cde20*/  LDL.LU R3, [R1+0x58] ;  /* 0x0000580001037983 */ /* 0x000ea80000300800 */
[----:B------:R-:W2:Y:S02]  /*cde30*/  LDL.LU.64 R16, [R1+0x2308] ;  /* 0x0023080001107983 */ /* 0x000ea40000300a00 */
[----:B------:R-:W-:-:S02]  /*cde40*/  @P6 LOP3.LUT R46, R46, 0x100000, RZ, 0xfc, !PT ;  /* 0x001000002e2e6812 */ /* 0x000fc400078efcff */
[----:B------:R-:W-:Y:S01]  /*cde50*/  LOP3.LUT P6, RZ, R47, 0x20000, RZ, 0xc0, !PT ;  /* 0x000200002fff7812 */ /* 0x000fe200078cc0ff */
[----:B------:R-:W4:Y:S01]  /*cde60*/  LDL.LU.64 R14, [R1+0x2300] ;  /* 0x00230000010e7983 */ /* 0x000f220000300a00 */
[----:B------:R-:W-:-:S03]  /*cde70*/  LOP3.LUT R46, R46, 0xffdfffff, RZ, 0xc0, !PT ;  /* 0xffdfffff2e2e7812 */ /* 0x000fc600078ec0ff */
[----:B------:R-:W4:Y:S01]  /*cde80*/  LDL.LU.64 R12, [R1+0x22f8] ;  /* 0x0022f800010c7983 */ /* 0x000f220000300a00 */
[C---:B------:R-:W-:Y:S02]  /*cde90*/  LOP3.LUT P3, RZ, R47.reuse, 0x40, RZ, 0xc0, !PT ;  /* 0x000000402fff7812 */ /* 0x040fe4000786c0ff */
[C---:B------:R-:W-:Y:S01]  /*cdea0*/  LOP3.LUT P2, RZ, R47.reuse, 0x80, RZ, 0xc0, !PT ;  /* 0x000000802fff7812 */ /* 0x040fe2000784c0ff */
[----:B------:R-:W4:Y:S04]  /*cdeb0*/  LDL.LU.64 R4, [R1+0x22f0] ;  /* 0x0022f00001047983 */ /* 0x000f280000300a00 */
[----:B------:R-:W-:Y:S02]  /*cdec0*/  @P6 LOP3.LUT R46, R46, 0x200000, RZ, 0xfc, !PT ;  /* 0x002000002e2e6812 */ /* 0x000fe400078efcff */
[----:B------:R-:W-:-:S02]  /*cded0*/  LOP3.LUT P6, RZ, R47, 0x10000, RZ, 0xc0, !PT ;  /* 0x000100002fff7812 */ /* 0x000fc400078cc0ff */
[----:B------:R-:W-:-:S11]  /*cdee0*/  LOP3.LUT R46, R46, 0xffbfffff, RZ, 0xc0, !PT ;  /* 0xffbfffff2e2e7812 */ /* 0x000fd600078ec0ff */
[----:B------:R-:W-:Y:S02]  /*cdef0*/  @P6 LOP3.LUT R46, R46, 0x400000, RZ, 0xfc, !PT ;  /* 0x004000002e2e6812 */ /* 0x000fe400078efcff */
[----:B------:R-:W-:Y:S02]  /*cdf00*/  LOP3.LUT P6, RZ, R47, 0x8000, RZ, 0xc0, !PT ;  /* 0x000080002fff7812 */ /* 0x000fe400078cc0ff */
[----:B------:R-:W-:-:S11]  /*cdf10*/  LOP3.LUT R46, R46, 0xff7fffff, RZ, 0xc0, !PT ;  /* 0xff7fffff2e2e7812 */ /* 0x000fd600078ec0ff */
[----:B------:R-:W-:Y:S02]  /*cdf20*/  @P6 LOP3.LUT R46, R46, 0x800000, RZ, 0xfc, !PT ;  /* 0x008000002e2e6812 */ /* 0x000fe400078efcff */
[----:B------:R-:W-:Y:S02]  /*cdf30*/  LOP3.LUT P6, RZ, R47, 0x4000, RZ, 0xc0, !PT ;  /* 0x000040002fff7812 */ /* 0x000fe400078cc0ff */
[----:B------:R-:W-:-:S11]  /*cdf40*/  LOP3.LUT R46, R46, 0xfeffffff, RZ, 0xc0, !PT ;  /* 0xfeffffff2e2e7812 */ /* 0x000fd600078ec0ff */
[----:B------:R-:W-:Y:S02]  /*cdf50*/  @P6 LOP3.LUT R46, R46, 0x1000000, RZ, 0xfc, !PT ;  /* 0x010000002e2e6812 */ /* 0x000fe400078efcff */
[----:B------:R-:W-:Y:S02]  /*cdf60*/  LOP3.LUT P6, RZ, R47, 0x2000, RZ, 0xc0, !PT ;  /* 0x000020002fff7812 */ /* 0x000fe400078cc0ff */
[----:B------:R-:W-:Y:S02]  /*cdf70*/  LOP3.LUT R46, R46, 0xfdffffff, RZ, 0xc0, !PT ;  /* 0xfdffffff2e2e7812 */ /* 0x000fe400078ec0ff */
[----:B------:R-:W-:-:S05]  /*cdf80*/  PRMT R53, R33, 0x7772, RZ ;  /* 0x0000777221357816 */ /* 0x000fca00000000ff */
[----:B------:R0:W-:Y:S04]  /*cdf90*/  @P3 STG.E.U8 desc[UR40][R10.64], R53 ;  /* 0x000000350a003986 */ /* 0x0001e8000c101128 */
[----:B------:R-:W-:Y:S02]  /*cdfa0*/  @P6 LOP3.LUT R46, R46, 0x2000000, RZ, 0xfc, !PT ;  /* 0x020000002e2e6812 */ /* 0x000fe400078efcff */
[----:B------:R-:W-:Y:S02]  /*cdfb0*/  LOP3.LUT P6, RZ, R47, 0x1000, RZ, 0xc0, !PT ;  /* 0x000010002fff7812 */ /* 0x000fe400078cc0ff */
[----:B0-----:R-:W-:Y:S02]  /*cdfc0*/  PRMT R53, R33, 0x7773, RZ ;  /* 0x0000777321357816 */ /* 0x001fe400000000ff */
[----:B------:R-:W-:-:S03]  /*cdfd0*/  LOP3.LUT R46, R46, 0xfbffffff, RZ, 0xc0, !PT ;  /* 0xfbffffff2e2e7812 */ /* 0x000fc600078ec0ff */
[----:B------:R0:W-:Y:S06]  /*cdfe0*/  @P2 STG.E.U8 desc[UR40][R40.64], R53 ;  /* 0x0000003528002986 */ /* 0x0001ec000c101128 */
[----:B------:R-:W-:Y:S02]  /*cdff0*/  @P6 LOP3.LUT R46, R46, 0x4000000, RZ, 0xfc, !PT ;  /* 0x040000002e2e6812 */ /* 0x000fe400078efcff */
[C---:B------:R-:W-:Y:S01]  /*ce000*/  LOP3.LUT P6, RZ, R47.reuse, 0x800, RZ, 0xc0, !PT ;  /* 0x000008002fff7812 */ /* 0x040fe200078cc0ff */
[----:B0-----:R-:W4:Y:S04]  /*ce010*/  LDL.LU R40, [R1+0x6c] ;  /* 0x00006c0001287983 */ /* 0x001f280000300800 */
[----:B------:R-:W4:Y:S01]  /*ce020*/  LDL.LU.64 R6, [R1+0x22e8] ;  /* 0x0022e80001067983 */ /* 0x000f220000300a00 */
[----:B------:R-:W-:-:S02]  /*ce030*/  LOP3.LUT P5, RZ, R47, 0x200, RZ, 0xc0, !PT ;  /* 0x000002002fff7812 */ /* 0x000fc400078ac0ff */
[----:B------:R-:W-:Y:S01]  /*ce040*/  LOP3.LUT R46, R46, 0xf7ffffff, RZ, 0xc0, !PT ;  /* 0xf7ffffff2e2e7812 */ /* 0x000fe200078ec0ff */
[----:B------:R-:W4:Y:S04]  /*ce050*/  LDL.LU.64 R8, [R1+0x22e0] ;  /* 0x0022e00001087983 */ /* 0x000f280000300a00 */
[----:B------:R-:W-:Y:S01]  /*ce060*/  @P6 LOP3.LUT R46, R46, 0x8000000, RZ, 0xfc, !PT ;  /* 0x080000002e2e6812 */ /* 0x000fe200078efcff */
[----:B------:R-:W4:Y:S01]  /*ce070*/  LDL.LU.64 R10, [R1+0x22d8] ;  /* 0x0022d800010a7983 */ /* 0x000f220000300a00 */
[----:B------:R-:W-:-:S03]  /*ce080*/  LOP3.LUT P6, RZ, R47, 0x400, RZ, 0xc0, !PT ;  /* 0x000004002fff7812 */ /* 0x000fc600078cc0ff */
[----:B------:R-:W4:Y:S04]  /*ce090*/  LDL.LU R41, [R1+0x5c] ;  /* 0x00005c0001297983 */ /* 0x000f280000300800 */
[----:B------:R-:W4:Y:S01]  /*ce0a0*/  LDL.LU.64 R32, [R1+0x22d0] ;  /* 0x0022d00001207983 */ /* 0x000f220000300a00 */
[----:B---3--:R-:W-:-:S05]  /*ce0b0*/  PRMT R53, R2, 0x7770, RZ ;  /* 0x0000777002357816 */ /* 0x008fca00000000ff */
[----:B------:R0:W-:Y:S02]  /*ce0c0*/  @P5 STG.E.U8 desc[UR40][R34.64], R53 ;  /* 0x0000003522005986 */ /* 0x0001e4000c101128 */
[----:B0-----:R-:W-:Y:S02]  /*ce0d0*/  PRMT R53, R2, 0x7771, RZ ;  /* 0x0000777102357816 */ /* 0x001fe400000000ff */
[----:B------:R-:W3:Y:S04]  /*ce0e0*/  LDL.LU.64 R34, [R1+0x22c0] ;  /* 0x0022c00001227983 */ /* 0x000ee80000300a00 */
[----:B------:R0:W-:Y:S01]  /*ce0f0*/  @P6 STG.E.U8 desc[UR40][R48.64], R53 ;  /* 0x0000003530006986 */ /* 0x0001e2000c101128 */
[----:B------:R-:W-:-:S03]  /*ce100*/  LOP3.LUT P6, RZ, R46, 0x8000000, RZ, 0xc0, !PT ;  /* 0x080000002eff7812 */ /* 0x000fc600078cc0ff */
[----:B0-----:R-:W3:Y:S01]  /*ce110*/  LDL.LU.64 R48, [R1+0x22b8] ;  /* 0x0022b80001307983 */ /* 0x001ee20000300a00 */
[----:B------:R-:W-:-:S09]  /*ce120*/  PRMT R53, R2, 0x7772, RZ ;  /* 0x0000777202357816 */ /* 0x000fd200000000ff */
[----:B--2---:R0:W-:Y:S04]  /*ce130*/  @P6 STG.E.U8 desc[UR40][R36.64], R53 ;  /* 0x0000003524006986 */ /* 0x0041e8000c101128 */
[----:B0-----:R-:W2:Y:S01]  /*ce140*/  LDL.LU.64 R36, [R1+0x22b0] ;  /* 0x0022b00001247983 */ /* 0x001ea20000300a00 */
[----:B------:R-:W-:Y:S02]  /*ce150*/  LOP3.LUT P6, RZ, R46, 0x4000000, RZ, 0xc0, !PT ;  /* 0x040000002eff7812 */ /* 0x000fe400078cc0ff */
[----:B------:R-:W-:-:S11]  /*ce160*/  PRMT R53, R2, 0x7773, RZ ;  /* 0x0000777302357816 */ /* 0x000fd600000000ff */
[----:B------:R0:W-:Y:S01]  /*ce170*/  @P6 STG.E.U8 desc[UR40][R20.64], R53 ;  /* 0x0000003514006986 */ /* 0x0001e2000c101128 */
[----:B------:R-:W-:Y:S02]  /*ce180*/  LOP3.LUT P6, RZ, R46, 0x2000000, RZ, 0xc0, !PT ;  /* 0x020000002eff7812 */ /* 0x000fe400078cc0ff */
[----:B0-----:R-:W-:-:S11]  /*ce190*/  PRMT R53, R3, 0x7770, RZ ;  /* 0x0000777003357816 */ /* 0x001fd600000000ff */
[----:B------:R0:W-:Y:S01]  /*ce1a0*/  @P6 STG.E.U8 desc[UR40][R16.64], R53 ;  /* 0x0000003510006986 */ /* 0x0001e2000c101128 */
[----:B------:R-:W-:Y:S02]  /*ce1b0*/  LOP3.LUT P6, RZ, R46, 0x1000000, RZ, 0xc0, !PT ;  /* 0x010000002eff7812 */ /* 0x000fe400078cc0ff */
[----:B0-----:R-:W-:-:S11]  /*ce1c0*/  PRMT R53, R3, 0x7771, RZ ;  /* 0x0000777103357816 */ /* 0x001fd600000000ff */
[----:B----4-:R0:W-:Y:S01]  /*ce1d0*/  @P6 STG.E.U8 desc[UR40][R14.64], R53 ;  /* 0x000000350e006986 */ /* 0x0101e2000c101128 */
[----:B------:R-:W-:Y:S02]  /*ce1e0*/  LOP3.LUT P6, RZ, R46, 0x800000, RZ, 0xc0, !PT ;  /* 0x008000002eff7812 */ /* 0x000fe400078cc0ff */
[----:B0-----:R-:W-:-:S11]  /*ce1f0*/  PRMT R53, R3, 0x7772, RZ ;  /* 0x0000777203357816 */ /* 0x001fd600000000ff */
[----:B------:R0:W-:Y:S01]  /*ce200*/  @P6 STG.E.U8 desc[UR40][R12.64], R53 ;  /* 0x000000350c006986 */ /* 0x0001e2000c101128 */
[----:B------:R-:W-:Y:S02]  /*ce210*/  LOP3.LUT P6, RZ, R46, 0x400000, RZ, 0xc0, !PT ;  /* 0x004000002eff7812 */ /* 0x000fe400078cc0ff */
[----:B0-----:R-:W-:-:S11]  /*ce220*/  PRMT R53, R3, 0x7773, RZ ;  /* 0x0000777303357816 */ /* 0x001fd600000000ff */
[----:B------:R0:W-:Y:S01]  /*ce230*/  @P6 STG.E.U8 desc[UR40][R4.64], R53 ;  /* 0x0000003504006986 */ /* 0x0001e2000c101128 */
[----:B------:R-:W-:Y:S02]  /*ce240*/  LOP3.LUT P6, RZ, R46, 0x200000, RZ, 0xc0, !PT ;  /* 0x002000002eff7812 */ /* 0x000fe400078cc0ff */
[----:B0-----:R-:W-:-:S11]  /*ce250*/  PRMT R53, R40, 0x7770, RZ ;  /* 0x0000777028357816 */ /* 0x001fd600000000ff */
[----:B------:R0:W-:Y:S01]  /*ce260*/  @P6 STG.E.U8 desc[UR40][R6.64], R53 ;  /* 0x0000003506006986 */ /* 0x0001e2000c101128 */
[----:B------:R-:W-:Y:S02]  /*ce270*/  LOP3.LUT P6, RZ, R46, 0x100000, RZ, 0xc0, !PT ;  /* 0x001000002eff7812 */ /* 0x000fe400078cc0ff */
[C---:B------:R-:W-:Y:S02]  /*ce280*/  LOP3.LUT P0, RZ, R47.reuse, 0x80000, RZ, 0xc0, !PT ;  /* 0x000800002fff7812 */ /* 0x040fe4000780c0ff */
[----:B------:R-:W-:Y:S02]  /*ce290*/  LOP3.LUT P1, RZ, R47, 0x100000, RZ, 0xc0, !PT ;  /* 0x001000002fff7812 */ /* 0x000fe4000782c0ff */
[----:B0-----:R-:W-:-:S07]  /*ce2a0*/  PRMT R53, R40, 0x7771, RZ ;  /* 0x0000777128357816 */ /* 0x001fce00000000ff */
[----:B------:R0:W-:Y:S01]  /*ce2b0*/  @P6 STG.E.U8 desc[UR40][R8.64], R53 ;  /* 0x0000003508006986 */ /* 0x0001e2000c101128 */
[----:B------:R-:W-:Y:S02]  /*ce2c0*/  LOP3.LUT P4, RZ, R47, 0x200000, RZ, 0xc0, !PT ;  /* 0x002000002fff7812 */ /* 0x000fe4000788c0ff */
[----:B0-----:R-:W-:-:S05]  /*ce2d0*/  PRMT R53, R40, 0x7772, RZ ;  /* 0x0000777228357816 */ /* 0x001fca00000000ff */
[----:B------:R0:W-:Y:S01]  /*ce2e0*/  @P0 STG.E.U8 desc[UR40][R10.64], R53 ;  /* 0x000000350a000986 */ /* 0x0001e2000c101128 */
[----:B------:R-:W-:Y:S02]  /*ce2f0*/  LOP3.LUT P3, RZ, R47, 0x400000, RZ, 0xc0, !PT ;  /* 0x004000002fff7812 */ /* 0x000fe4000786c0ff */
[----:B0-----:R-:W-:-:S05]  /*ce300*/  PRMT R53, R40, 0x7773, RZ ;  /* 0x0000777328357816 */ /* 0x001fca00000000ff */
[----:B------:R0:W-:Y:S01]  /*ce310*/  @P1 STG.E.U8 desc[UR40][R32.64], R53 ;  /* 0x0000003520001986 */ /* 0x0001e2000c101128 */
[----:B------:R-:W-:Y:S02]  /*ce320*/  LOP3.LUT P2, RZ, R47, 0x800000, RZ, 0xc0, !PT ;  /* 0x008000002fff7812 */ /* 0x000fe4000784c0ff */
[----:B0-----:R-:W-:Y:S02]  /*ce330*/  PRMT R53, R41, 0x7770, RZ ;  /* 0x0000777029357816 */ /* 0x001fe400000000ff */
[----:B------:R-:W-:-:S03]  /*ce340*/  LOP3.LUT P5, RZ, R47, 0x1000000, RZ, 0xc0, !PT ;  /* 0x010000002fff7812 */ /* 0x000fc600078ac0ff */
[----:B---3--:R0:W-:Y:S02]  /*ce350*/  @P4 STG.E.U8 desc[UR40][R34.64], R53 ;  /* 0x0000003522004986 */ /* 0x0081e4000c101128 */
[----:B0-----:R-:W-:-:S05]  /*ce360*/  PRMT R53, R41, 0x7771, RZ ;  /* 0x0000777129357816 */ /* 0x001fca00000000ff */
[----:B------:R0:W-:Y:S02]  /*ce370*/  @P3 STG.E.U8 desc[UR40][R48.64], R53 ;  /* 0x0000003530003986 */ /* 0x0001e4000c101128 */
[----:B0-----:R-:W-:-:S05]  /*ce380*/  PRMT R53, R41, 0x7772, RZ ;  /* 0x0000777229357816 */ /* 0x001fca00000000ff */
[----:B--2---:R0:W-:Y:S02]  /*ce390*/  @P2 STG.E.U8 desc[UR40][R36.64], R53 ;  /* 0x0000003524002986 */ /* 0x0041e4000c101128 */
[----:B0-----:R-:W-:-:S05]  /*ce3a0*/  PRMT R53, R41, 0x7773, RZ ;  /* 0x0000777329357816 */ /* 0x001fca00000000ff */
[----:B------:R0:W-:Y:S04]  /*ce3b0*/  @P5 STG.E.U8 desc[UR40][R44.64], R53 ;  /* 0x000000352c005986 */ /* 0x0001e8000c101128 */
[----:B0-----:R-:W2:Y:S04]  /*ce3c0*/  LDL.LU.64 R44, [R1+0x3cb0] ;  /* 0x003cb000012c7983 */ /* 0x001ea80000300a00 */
[----:B------:R-:W3:Y:S04]  /*ce3d0*/  LDL.LU.64 R40, [R1+0x2290] ;  /* 0x0022900001287983 */ /* 0x000ee80000300a00 */
[----:B------:R-:W4:Y:S04]  /*ce3e0*/  LDL.LU.64 R8, [R1+0x2288] ;  /* 0x0022880001087983 */ /* 0x000f280000300a00 */
[----:B------:R-:W2:Y:S04]  /*ce3f0*/  LDL.LU.64 R10, [R1+0x2280] ;  /* 0x00228000010a7983 */ /* 0x000ea80000300a00 */
[----:B------:R-:W2:Y:S04]  /*ce400*/  LDL.LU R33, [R1+0x40] ;  /* 0x0000400001217983 */ /* 0x000ea80000300800 */
[----:B------:R-:W3:Y:S04]  /*ce410*/  LDL.LU.64 R36, [R1+0x2270] ;  /* 0x0022700001247983 */ /* 0x000ee80000300a00 */
[----:B------:R-:W4:Y:S04]  /*ce420*/  LDL.LU.64 R34, [R1+0x2268] ;  /* 0x0022680001227983 */ /* 0x000f280000300a00 */
[----:B------:R-:W4:Y:S04]  /*ce430*/  LDL.LU.64 R48, [R1+0x2260] ;  /* 0x0022600001307983 */ /* 0x000f280000300a00 */
[----:B------:R-:W4:Y:S01]  /*ce440*/  LDL.LU R2, [R1+0x30] ;  /* 0x0000300001027983 */ /* 0x000f220000300800 */
[----:B------:R-:W-:-:S02]  /*ce450*/  LOP3.LUT P4, RZ, R47, 0x2000000, RZ, 0xc0, !PT ;  /* 0x020000002fff7812 */ /* 0x000fc4000788c0ff */
[----:B------:R-:W-:Y:S02]  /*ce460*/  LOP3.LUT R46, R46, 0xffffefff, RZ, 0xc0, !PT ;  /* 0xffffefff2e2e7812 */ /* 0x000fe400078ec0ff */
[C---:B------:R-:W-:Y:S02]  /*ce470*/  LOP3.LUT P3, RZ, R47.reuse, 0x4000000, RZ, 0xc0, !PT ;  /* 0x040000002fff7812 */ /* 0x040fe4000786c0ff */
[C---:B------:R-:W-:Y:S02]  /*ce480*/  LOP3.LUT P2, RZ, R47.reuse, 0x8000000, RZ, 0xc0, !PT ;  /* 0x080000002fff7812 */ /* 0x040fe4000784c0ff */
[----:B------:R-:W-:Y:S02]  /*ce490*/  LOP3.LUT P5, RZ, R47, 0x10000000, RZ, 0xc0, !PT ;  /* 0x100000002fff7812 */ /* 0x000fe400078ac0ff */
[----:B--2---:R-:W-:-:S05]  /*ce4a0*/  PRMT R53, R33, 0x7770, RZ ;  /* 0x0000777021357816 */ /* 0x004fca00000000ff */
[----:B---3--:R0:W-:Y:S04]  /*ce4b0*/  @P4 STG.E.U8 desc[UR40][R40.64], R53 ;  /* 0x0000003528004986 */ /* 0x0081e8000c101128 */
[----:B0-----:R-:W2:Y:S01]  /*ce4c0*/  LDL.LU.64 R40, [R1+0x2258] ;  /* 0x0022580001287983 */ /* 0x001ea20000300a00 */
[----:B------:R-:W-:-:S03]  /*ce4d0*/  LOP3.LUT P6, RZ, R45, 0x20, RZ, 0xc0, !PT ;  /* 0x000000202dff7812 */ /* 0x000fc600078cc0ff */
[----:B------:R-:W3:Y:S04]  /*ce4e0*/  LDL.LU.64 R20, [R1+0x2250] ;  /* 0x0022500001147983 */ /* 0x000ee80000300a00 */
[----:B------:R-:W3:Y:S04]  /*ce4f0*/  LDL.LU.64 R16, [R1+0x2248] ;  /* 0x0022480001107983 */ /* 0x000ee80000300a00 */
[----:B------:R-:W3:Y:S02]  /*ce500*/  LDL.LU R3, [R1+0x44] ;  /* 0x0000440001037983 */ /* 0x000ee40000300800 */
[----:B------:R-:W-:-:S02]  /*ce510*/  @P6 LOP3.LUT R46, R46, 0x1000, RZ, 0xfc, !PT ;  /* 0x000010002e2e6812 */ /* 0x000fc400078efcff */
[----:B------:R-:W-:Y:S01]  /*ce520*/  LOP3.LUT P6, RZ, R45, 0x10, RZ, 0xc0, !PT ;  /* 0x000000102dff7812 */ /* 0x000fe200078cc0ff */
[----:B------:R-:W3:Y:S01]  /*ce530*/  LDL.LU.64 R14, [R1+0x2240] ;  /* 0x00224000010e7983 */ /* 0x000ee20000300a00 */
[----:B------:R-:W-:-:S03]  /*ce540*/  LOP3.LUT R46, R46, 0xffffdfff, RZ, 0xc0, !PT ;  /* 0xffffdfff2e2e7812 */ /* 0x000fc600078ec0ff */
[----:B------:R-:W3:Y:S01]  /*ce550*/  LDL.LU.64 R12, [R1+0x2238] ;  /* 0x00223800010c7983 */ /* 0x000ee20000300a00 */
[----:B------:R-:W-:-:S03]  /*ce560*/  PRMT R53, R33, 0x7771, RZ ;  /* 0x0000777121357816 */ /* 0x000fc600000000ff */
[----:B------:R-:W3:Y:S04]  /*ce570*/  LDL.LU.64 R4, [R1+0x2230] ;  /* 0x0022300001047983 */ /* 0x000ee80000300a00 */
        /* <DEDUP_REMOVED lines=14> */
[----:B------:R-:W-:Y:S01]  /*ce660*/  LOP3.LUT R46, R46, 0xfffbffff, RZ, 0xc0, !PT ;  /* 0xfffbffff2e2e7812 */ /* 0x000fe200078ec0ff */
[----:B----4-:R0:W-:Y:S10]  /*ce670*/  @P3 STG.E.U8 desc[UR40][R8.64], R53 ;  /* 0x0000003508003986 */ /* 0x0101f4000c101128 */
[----:B------:R-:W-:-:S02]  /*ce680*/  @P6 LOP3.LUT R46, R46, 0x40000, RZ, 0xfc, !PT ;  /* 0x000400002e2e6812 */ /* 0x000fc400078efcff */
[----:B------:R-:W-:Y:S02]  /*ce690*/  LOP3.LUT P6, RZ, R47, 0x40000000, RZ, 0xc0, !PT ;  /* 0x400000002fff7812 */ /* 0x000fe400078cc0ff */
[----:B0-----:R-:W-:Y:S02]  /*ce6a0*/  PRMT R53, R33, 0x7772, RZ ;  /* 0x0000777221357816 */ /* 0x001fe400000000ff */
[----:B------:R-:W-:-:S03]  /*ce6b0*/  LOP3.LUT R46, R46, 0xfff7ffff, RZ, 0xc0, !PT ;  /* 0xfff7ffff2e2e7812 */ /* 0x000fc600078ec0ff */
[----:B------:R0:W-:Y:S06]  /*ce6c0*/  @P2 STG.E.U8 desc[UR40][R10.64], R53 ;  /* 0x000000350a002986 */ /* 0x0001ec000c101128 */
[----:B------:R-:W-:Y:S02]  /*ce6d0*/  @P6 LOP3.LUT R46, R46, 0x80000, RZ, 0xfc, !PT ;  /* 0x000800002e2e6812 */ /* 0x000fe400078efcff */
[----:B0-----:R-:W-:Y:S02]  /*ce6e0*/  PRMT R53, R33, 0x7773, RZ ;  /* 0x0000777321357816 */ /* 0x001fe400000000ff */
[----:B------:R-:W-:-:S03]  /*ce6f0*/  LOP3.LUT P6, RZ, R47, 0x20000000, RZ, 0xc0, !PT ;  /* 0x200000002fff7812 */ /* 0x000fc600078cc0ff */
[----:B------:R0:W-:Y:S04]  /*ce700*/  @P5 STG.E.U8 desc[UR40][R36.64], R53 ;  /* 0x0000003524005986 */ /* 0x0001e8000c101128 */
[----:B0-----:R-:W4:Y:S01]  /*ce710*/  LDL.LU R36, [R1+0x34] ;  /* 0x0000340001247983 */ /* 0x001f220000300800 */
[----:B------:R-:W-:-:S03]  /*ce720*/  PRMT R53, R2, 0x7770, RZ ;  /* 0x0000777002357816 */ /* 0x000fc600000000ff */
[----:B------:R-:W4:Y:S04]  /*ce730*/  LDL.LU.64 R6, [R1+0x2228] ;  /* 0x0022280001067983 */ /* 0x000f280000300a00 */
[----:B------:R-:W4:Y:S04]  /*ce740*/  LDL.LU.64 R8, [R1+0x2220] ;  /* 0x0022200001087983 */ /* 0x000f280000300a00 */
[----:B------:R0:W-:Y:S01]  /*ce750*/  @P6 STG.E.U8 desc[UR40][R34.64], R53 ;  /* 0x0000003522006986 */ /* 0x0001e2000c101128 */
[----:B------:R-:W-:-:S03]  /*ce760*/  LOP3.LUT P6, RZ, R46, 0x80000, RZ, 0xc0, !PT ;  /* 0x000800002eff7812 */ /* 0x000fc600078cc0ff */
[----:B------:R-:W4:Y:S04]  /*ce770*/  LDL.LU.64 R10, [R1+0x2218] ;  /* 0x00221800010a7983 */ /* 0x000f280000300a00 */
[----:B------:R-:W4:Y:S01]  /*ce780*/  LDL.LU.64 R32, [R1+0x2210] ;  /* 0x0022100001207983 */ /* 0x000f220000300a00 */
[----:B0-----:R-:W-:-:S03]  /*ce790*/  PRMT R53, R2, 0x7771, RZ ;  /* 0x0000777102357816 */ /* 0x001fc600000000ff */
[----:B------:R-:W4:Y:S04]  /*ce7a0*/  LDL.LU R37, [R1+0x48] ;  /* 0x0000480001257983 */ /* 0x000f280000300800 */
[----:B------:R0:W-:Y:S01]  /*ce7b0*/  @P6 STG.E.U8 desc[UR40][R48.64], R53 ;  /* 0x0000003530006986 */ /* 0x0001e2000c101128 */
[----:B------:R-:W-:-:S03]  /*ce7c0*/  LOP3.LUT P6, RZ, R46, 0x40000, RZ, 0xc0, !PT ;  /* 0x000400002eff7812 */ /* 0x000fc600078cc0ff */
[----:B------:R-:W4:Y:S04]  /*ce7d0*/  LDL.LU.64 R34, [R1+0x2208] ;  /* 0x0022080001227983 */ /* 0x000f280000300a00 */
[----:B0-----:R-:W4:Y:S01]  /*ce7e0*/  LDL.LU.64 R48, [R1+0x2200] ;  /* 0x0022000001307983 */ /* 0x001f220000300a00 */
[----:B------:R-:W-:-:S05]  /*ce7f0*/  PRMT R53, R2, 0x7772, RZ ;  /* 0x0000777202357816 */ /* 0x000fca00000000ff */
[----:B--2---:R0:W-:Y:S04]  /*ce800*/  @P6 STG.E.U8 desc[UR40][R40.64], R53 ;  /* 0x0000003528006986 */ /* 0x0041e8000c101128 */
[----:B0-----:R-:W2:Y:S01]  /*ce810*/  LDL.LU.64 R40, [R1+0x21f8] ;  /* 0x0021f80001287983 */ /* 0x001ea20000300a00 */
[----:B------:R-:W-:Y:S02]  /*ce820*/  LOP3.LUT P6, RZ, R46, 0x20000, RZ, 0xc0, !PT ;  /* 0x000200002eff7812 */ /* 0x000fe400078cc0ff */
[----:B------:R-:W-:-:S11]  /*ce830*/  PRMT R53, R2, 0x7773, RZ ;  /* 0x0000777302357816 */ /* 0x000fd600000000ff */
[----:B---3--:R0:W-:Y:S01]  /*ce840*/  @P6 STG.E.U8 desc[UR40][R20.64], R53 ;  /* 0x0000003514006986 */ /* 0x0081e2000c101128 */
        /* <DEDUP_REMOVED lines=14> */
[C---:B------:R-:W-:Y:S02]  /*ce930*/  LOP3.LUT P1, RZ, R45.reuse, 0x80, RZ, 0xc0, !PT ;  /* 0x000000802dff7812 */ /* 0x040fe4000782c0ff */
[C---:B------:R-:W-:Y:S02]  /*ce940*/  LOP3.LUT P4, RZ, R45.reuse, 0x100, RZ, 0xc0, !PT ;  /* 0x000001002dff7812 */ /* 0x040fe4000788c0ff */
[C---:B------:R-:W-:Y:S02]  /*ce950*/  LOP3.LUT P3, RZ, R45.reuse, 0x200, RZ, 0xc0, !PT ;  /* 0x000002002dff7812 */ /* 0x040fe4000786c0ff */
[----:B------:R-:W-:-:S02]  /*ce960*/  LOP3.LUT P2, RZ, R45, 0x400, RZ, 0xc0, !PT ;  /* 0x000004002dff7812 */ /* 0x000fc4000784c0ff */
[----:B------:R-:W-:Y:S02]  /*ce970*/  LOP3.LUT P5, RZ, R45, 0x800, RZ, 0xc0, !PT ;  /* 0x000008002dff7812 */ /* 0x000fe400078ac0ff */
[----:B----4-:R-:W-:-:S05]  /*ce980*/  PRMT R53, R36, 0x7770, RZ ;  /* 0x0000777024357816 */ /* 0x010fca00000000ff */
        /* <DEDUP_REMOVED lines=12> */
[----:B--2---:R0:W-:Y:S04]  /*cea50*/  @P5 STG.E.U8 desc[UR40][R40.64], R53 ;  /* 0x0000003528005986 */ /* 0x0041e8000c101128 */
[----:B0-----:R-:W2:Y:S04]  /*cea60*/  LDL.LU.64 R40, [R1+0x21f0] ;  /* 0x0021f00001287983 */ /* 0x001ea80000300a00 */
[----:B------:R-:W3:Y:S04]  /*cea70*/  LDL.LU.64 R8, [R1+0x21e0] ;  /* 0x0021e00001087983 */ /* 0x000ee80000300a00 */
[----:B------:R-:W4:Y:S04]  /*cea80*/  LDL.LU.64 R10, [R1+0x21d8] ;  /* 0x0021d800010a7983 */ /* 0x000f280000300a00 */
[----:B------:R-:W3:Y:S04]  /*cea90*/  LDL.LU.64 R32, [R1+0x21d0] ;  /* 0x0021d00001207983 */ /* 0x000ee80000300a00 */
[----:B------:R-:W3:Y:S04]  /*ceaa0*/  LDL.LU R48, [R1+0x38] ;  /* 0x0000380001307983 */ /* 0x000ee80000300800 */
[----:B------:R-:W3:Y:S04]  /*ceab0*/  LDL.LU.64 R34, [R1+0x21c8] ;  /* 0x0021c80001227983 */ /* 0x000ee80000300a00 */
[----:B------:R-:W3:Y:S01]  /*ceac0*/  LDL.LU R4, [R1+0x4c] ;  /* 0x00004c0001047983 */ /* 0x000ee20000300800 */
[----:B------:R-:W-:-:S03]  /*cead0*/  PRMT R53, R37, 0x7773, RZ ;  /* 0x0000777325357816 */ /* 0x000fc600000000ff */
[----:B------:R-:W3:Y:S01]  /*ceae0*/  LDL.LU.64 R36, [R1+0x21c0] ;  /* 0x0021c00001247983 */ /* 0x000ee20000300a00 */
[C---:B------:R-:W-:Y:S02]  /*ceaf0*/  LOP3.LUT P4, RZ, R45.reuse, 0x1000, RZ, 0xc0, !PT ;  /* 0x000010002dff7812 */ /* 0x040fe4000788c0ff */
        /* <DEDUP_REMOVED lines=12> */
[C---:B------:R-:W-:Y:S02]  /*cebc0*/  LOP3.LUT P6, RZ, R45.reuse, 0x100000, RZ, 0xc0, !PT ;  /* 0x001000002dff7812 */ /* 0x040fe400078cc0ff */
[----:B------:R-:W-:Y:S02]  /*cebd0*/  LOP3.LUT R46, R46, 0xfffffeff, RZ, 0xc0, !PT ;  /* 0xfffffeff2e2e7812 */ /* 0x000fe400078ec0ff */
[----:B------:R-:W-:-:S09]  /*cebe0*/  LOP3.LUT P3, RZ, R45, 0x2000, RZ, 0xc0, !PT ;  /* 0x000020002dff7812 */ /* 0x000fd2000786c0ff */
[----:B------:R-:W-:Y:S02]  /*cebf0*/  @P6 LOP3.LUT R46, R46, 0x100, RZ, 0xfc, !PT ;  /* 0x000001002e2e6812 */ /* 0x000fe400078efcff */
[C---:B------:R-:W-:Y:S02]  /*cec00*/  LOP3.LUT P6, RZ, R45.reuse, 0x80000, RZ, 0xc0, !PT ;  /* 0x000800002dff7812 */ /* 0x040fe400078cc0ff */
[----:B------:R-:W-:Y:S02]  /*cec10*/  LOP3.LUT R46, R46, 0xfffffdff, RZ, 0xc0, !PT ;  /* 0xfffffdff2e2e7812 */ /* 0x000fe400078ec0ff */
[----:B------:R-:W-:-:S09]  /*cec20*/  LOP3.LUT P2, RZ, R45, 0x4000, RZ, 0xc0, !PT ;  /* 0x000040002dff7812 */ /* 0x000fd2000784c0ff */
[----:B------:R-:W-:Y:S02]  /*cec30*/  @P6 LOP3.LUT R46, R46, 0x200, RZ, 0xfc, !PT ;  /* 0x000002002e2e6812 */ /* 0x000fe400078efcff */
[----:B------:R-:W-:Y:S01]  /*cec40*/  LOP3.LUT P6, RZ, R45, 0x40000, RZ, 0xc0, !PT ;  /* 0x000400002dff7812 */ /* 0x000fe200078cc0ff */
[----:B--2---:R0:W-:Y:S04]  /*cec50*/  @P4 STG.E.U8 desc[UR40][R40.64], R53 ;  /* 0x0000003528004986 */ /* 0x0041e8000c101128 */
[----:B0-----:R-:W2:Y:S04]  /*cec60*/  LDL.LU.64 R40, [R1+0x21b8] ;  /* 0x0021b80001287983 */ /* 0x001ea80000300a00 */
[----:B------:R-:W2:Y:S04]  /*cec70*/  LDL.LU.64 R20, [R1+0x21b0] ;  /* 0x0021b00001147983 */ /* 0x000ea80000300a00 */
[----:B------:R-:W2:Y:S04]  /*cec80*/  LDL.LU.64 R16, [R1+0x21a8] ;  /* 0x0021a80001107983 */ /* 0x000ea80000300a00 */
[----:B------:R-:W2:Y:S04]  /*cec90*/  LDL.LU R5, [R1+0x3c] ;  /* 0x00003c0001057983 */ /* 0x000ea80000300800 */
[----:B------:R-:W2:Y:S04]  /*ceca0*/  LDL.LU.64 R14, [R1+0x21a0] ;  /* 0x0021a000010e7983 */ /* 0x000ea80000300a00 */
[----:B------:R-:W2:Y:S04]  /*cecb0*/  LDL.LU.64 R12, [R1+0x2198] ;  /* 0x00219800010c7983 */ /* 0x000ea80000300a00 */
[----:B------:R-:W2:Y:S01]  /*cecc0*/  LDL.LU.64 R2, [R1+0x2190] ;  /* 0x0021900001027983 */ /* 0x000ea20000300a00 */
[----:B---3--:R-:W-:-:S03]  /*cecd0*/  PRMT R53, R48, 0x7770, RZ ;  /* 0x0000777030357816 */ /* 0x008fc600000000ff */
[----:B------:R-:W3:Y:S04]  /*cece0*/  LDL.LU R49, [R1+0xa0] ;  /* 0x0000a00001317983 */ /* 0x000ee80000300800 */
[----:B------:R-:W3:Y:S04]  /*cecf0*/  LDL.LU.64 R6, [R1+0x2188] ;  /* 0x0021880001067983 */ /* 0x000ee80000300a00 */
[----:B------:R0:W-:Y:S01]  /*ced00*/  @P3 STG.E.U8 desc[UR40][R8.64], R53 ;  /* 0x0000003508003986 */ /* 0x0001e2000c101128 */
[----:B------:R-:W-:Y:S02]  /*ced10*/  LOP3.LUT R46, R46, 0xfffffbff, RZ, 0xc0, !PT ;  /* 0xfffffbff2e2e7812 */ /* 0x000fe400078ec0ff */
[----:B0-----:R-:W-:Y:S01]  /*ced20*/  PRMT R53, R48, 0x7771, RZ ;  /* 0x0000777130357816 */ /* 0x001fe200000000ff */
[----:B------:R-:W3:Y:S04]  /*ced30*/  LDL.LU.64 R8, [R1+0x2178] ;  /* 0x0021780001087983 */ /* 0x000ee80000300a00 */
[----:B----4-:R0:W-:Y:S01]  /*ced40*/  @P2 STG.E.U8 desc[UR40][R10.64], R53 ;  /* 0x000000350a002986 */ /* 0x0101e2000c101128 */
[----:B------:R-:W-:-:S02]  /*ced50*/  @P6 LOP3.LUT R46, R46, 0x400, RZ, 0xfc, !PT ;  /* 0x000004002e2e6812 */ /* 0x000fc400078efcff */
[C---:B------:R-:W-:Y:S01]  /*ced60*/  LOP3.LUT P6, RZ, R45.reuse, 0x20000, RZ, 0xc0, !PT ;  /* 0x000200002dff7812 */ /* 0x040fe200078cc0ff */
[----:B0-----:R-:W4:Y:S01]  /*ced70*/  LDL.LU.64 R10, [R1+0x2170] ;  /* 0x00217000010a7983 */ /* 0x001f220000300a00 */
[----:B------:R-:W-:Y:S02]  /*ced80*/  LOP3.LUT P5, RZ, R45, 0x8000, RZ, 0xc0, !PT ;  /* 0x000080002dff7812 */ /* 0x000fe400078ac0ff */
[----:B------:R-:W-:-:S09]  /*ced90*/  LOP3.LUT R46, R46, 0xfffff7ff, RZ, 0xc0, !PT ;  /* 0xfffff7ff2e2e7812 */ /* 0x000fd200078ec0ff */
[----:B------:R-:W-:Y:S02]  /*ceda0*/  @P6 LOP3.LUT R46, R46, 0x800, RZ, 0xfc, !PT ;  /* 0x000008002e2e6812 */ /* 0x000fe400078efcff */
[----:B------:R-:W-:Y:S02]  /*cedb0*/  LOP3.LUT P6, RZ, R45, 0x10000, RZ, 0xc0, !PT ;  /* 0x000100002dff7812 */ /* 0x000fe400078cc0ff */
[----:B------:R-:W-:-:S05]  /*cedc0*/  PRMT R53, R48, 0x7772, RZ ;  /* 0x0000777230357816 */ /* 0x000fca00000000ff */
[----:B------:R0:W-:Y:S02]  /*cedd0*/  @P5 STG.E.U8 desc[UR40][R32.64], R53 ;  /* 0x0000003520005986 */ /* 0x0001e4000c101128 */
[----:B0-----:R-:W-:Y:S02]  /*cede0*/  PRMT R53, R48, 0x7773, RZ ;  /* 0x0000777330357816 */ /* 0x001fe400000000ff */
[----:B------:R-:W3:Y:S04]  /*cedf0*/  LDL.LU.64 R32, [R1+0x2168] ;  /* 0x0021680001207983 */ /* 0x000ee80000300a00 */
[----:B------:R0:W-:Y:S01]  /*cee00*/  @P6 STG.E.U8 desc[UR40][R34.64], R53 ;  /* 0x0000003522006986 */ /* 0x0001e2000c101128 */
[----:B------:R-:W-:-:S03]  /*cee10*/  LOP3.LUT P6, RZ, R46, 0x800, RZ, 0xc0, !PT ;  /* 0x000008002eff7812 */ /* 0x000fc600078cc0ff */
[----:B------:R-:W3:Y:S01]  /*cee20*/  LDL.LU R48, [R1+0x90] ;  /* 0x0000900001307983 */ /* 0x000ee20000300800 */
[----:B0-----:R-:W-:-:S03]  /*cee30*/  PRMT R53, R4, 0x7770, RZ ;  /* 0x0000777004357816 */ /* 0x001fc600000000ff */
[----:B------:R-:W4:Y:S06]  /*cee40*/  LDL.LU.64 R34, [R1+0x2160] ;  /* 0x0021600001227983 */ /* 0x000f2c0000300a00 */
[----:B------:R0:W-:Y:S04]  /*cee50*/  @P6 STG.E.U8 desc[UR40][R36.64], R53 ;  /* 0x0000003524006986 */ /* 0x0001e8000c101128 */
[----:B0-----:R-:W4:Y:S01]  /*cee60*/  LDL.LU.64 R36, [R1+0x2158] ;  /* 0x0021580001247983 */ /* 0x001f220000300a00 */
[----:B------:R-:W-:-:S02]  /*cee70*/  LOP3.LUT P6, RZ, R46, 0x400, RZ, 0xc0, !PT ;  /* 0x000004002eff7812 */ /* 0x000fc400078cc0ff */
[----:B------:R-:W-:Y:S02]  /*cee80*/  PRMT R53, R4, 0x7771, RZ ;  /* 0x0000777104357816 */ /* 0x000fe400000000ff */
[----:B------:R-:W-:-:S09]  /*cee90*/  LOP3.LUT P0, RZ, R45, 0x2000000, RZ, 0xc0, !PT ;  /* 0x020000002dff7812 */ /* 0x000fd2000780c0ff */
        /* <DEDUP_REMOVED lines=18> */
[----:B------:R-:W-:Y:S02]  /*cefc0*/  LOP3.LUT P1, RZ, R45, 0x4000000, RZ, 0xc0, !PT ;  /* 0x040000002dff7812 */ /* 0x000fe4000782c0ff */
[----:B0-----:R-:W-:-:S09]  /*cefd0*/  PRMT R53, R5, 0x7773, RZ ;  /* 0x0000777305357816 */ /* 0x001fd200000000ff */
[----:B---3--:R0:W-:Y:S02]  /*cefe0*/  @P6 STG.E.U8 desc[UR40][R6.64], R53 ;  /* 0x0000003506006986 */ /* 0x0081e4000c101128 */
[----:B0-----:R-:W-:-:S05]  /*ceff0*/  PRMT R53, R49, 0x7770, RZ ;  /* 0x0000777031357816 */ /* 0x001fca00000000ff */
[----:B------:R0:W-:Y:S02]  /*cf000*/  @P0 STG.E.U8 desc[UR40][R8.64], R53 ;  /* 0x0000003508000986 */ /* 0x0001e4000c101128 */
[----:B0-----:R-:W-:-:S05]  /*cf010*/  PRMT R53, R49, 0x7771, RZ ;  /* 0x0000777131357816 */ /* 0x001fca00000000ff */
[----:B----4-:R0:W-:Y:S04]  /*cf020*/  @P1 STG.E.U8 desc[UR40][R10.64], R53 ;  /* 0x000000350a001986 */ /* 0x0101e8000c101128 */
[----:B0-----:R-:W3:Y:S01]  /*cf030*/  LDL.LU.64 R10, [R1+0x2148] ;  /* 0x00214800010a7983 */ /* 0x001ee20000300a00 */
[C---:B------:R-:W-:Y:S02]  /*cf040*/  LOP3.LUT P4, RZ, R45.reuse, 0x8000000, RZ, 0xc0, !PT ;  /* 0x080000002dff7812 */ /* 0x040fe4000788c0ff */
[----:B------:R-:W-:Y:S02]  /*cf050*/  LOP3.LUT P3, RZ, R45, 0x10000000, RZ, 0xc0, !PT ;  /* 0x100000002dff7812 */ /* 0x000fe4000786c0ff */
[----:B------:R-:W-:Y:S02]  /*cf060*/  PRMT R53, R49, 0x7772, RZ ;  /* 0x0000777231357816 */ /* 0x000fe400000000ff */
[----:B------:R-:W-:-:S07]  /*cf070*/  LOP3.LUT P2, RZ, R45, 0x20000000, RZ, 0xc0, !PT ;  /* 0x200000002dff7812 */ /* 0x000fce000784c0ff */
[----:B------:R0:W-:Y:S02]  /*cf080*/  @P4 STG.E.U8 desc[UR40][R32.64], R53 ;  /* 0x0000003520004986 */ /* 0x0001e4000c101128 */
[----:B0-----:R-:W-:-:S05]  /*cf090*/  PRMT R53, R49, 0x7773, RZ ;  /* 0x0000777331357816 */ /* 0x001fca00000000ff */
[----:B------:R0:W-:Y:S02]  /*cf0a0*/  @P3 STG.E.U8 desc[UR40][R34.64], R53 ;  /* 0x0000003522003986 */ /* 0x0001e4000c101128 */
[----:B0-----:R-:W-:-:S05]  /*cf0b0*/  PRMT R53, R48, 0x7770, RZ ;  /* 0x0000777030357816 */ /* 0x001fca00000000ff */
[----:B------:R0:W-:Y:S04]  /*cf0c0*/  @P2 STG.E.U8 desc[UR40][R36.64], R53 ;  /* 0x0000003524002986 */ /* 0x0001e8000c101128 */
[----:B0-----:R-:W4:Y:S04]  /*cf0d0*/  LDL.LU.64 R36, [R1+0x2140] ;  /* 0x0021400001247983 */ /* 0x001f280000300a00 */
[----:B------:R-:W4:Y:S04]  /*cf0e0*/  LDL.LU.64 R8, [R1+0x2120] ;  /* 0x0021200001087983 */ /* 0x000f280000300a00 */
[----:B------:R-:W4:Y:S04]  /*cf0f0*/  LDL.LU.64 R32, [R1+0x2118] ;  /* 0x0021180001207983 */ /* 0x000f280000300a00 */
[----:B------:R-:W4:Y:S04]  /*cf100*/  LDL.LU.64 R34, [R1+0x2110] ;  /* 0x0021100001227983 */ /* 0x000f280000300a00 */
[----:B------:R-:W4:Y:S01]  /*cf110*/  LDL.LU R49, [R1+0xa4] ;  /* 0x0000a40001317983 */ /* 0x000f220000300800 */
[----:B------:R-:W-:-:S02]  /*cf120*/  LOP3.LUT P5, RZ, R45, 0x40000000, RZ, 0xc0, !PT ;  /* 0x400000002dff7812 */ /* 0x000fc400078ac0ff */
[----:B------:R-:W-:-:S11]  /*cf130*/  PRMT R53, R48, 0x7771, RZ ;  /* 0x0000777130357816 */ /* 0x000fd600000000ff */
[----:B--2---:R0:W-:Y:S04]  /*cf140*/  @P5 STG.E.U8 desc[UR40][R40.64], R53 ;  /* 0x0000003528005986 */ /* 0x0041e8000c101128 */
[----:B0-----:R-:W2:Y:S01]  /*cf150*/  LDL.LU.64 R40, [R1+0x2100] ;  /* 0x0021000001287983 */ /* 0x001ea20000300a00 */
[----:B------:R-:W-:Y:S02]  /*cf160*/  LOP3.LUT P6, RZ, R44, 0x800, RZ, 0xc0, !PT ;  /* 0x000008002cff7812 */ /* 0x000fe400078cc0ff */
[C---:B------:R-:W-:Y:S02]  /*cf170*/  LOP3.LUT P4, RZ, R45.reuse, 0x80000000, RZ, 0xc0, !PT ;  /* 0x800000002dff7812 */ /* 0x040fe4000788c0ff */
[----:B------:R-:W-:Y:S02]  /*cf180*/  LOP3.LUT R45, R45, 0xefffffff, RZ, 0xc0, !PT ;  /* 0xefffffff2d2d7812 */ /* 0x000fe400078ec0ff */
[----:B------:R-:W-:-:S07]  /*cf190*/  PRMT R53, R48, 0x7772, RZ ;  /* 0x0000777230357816 */ /* 0x000fce00000000ff */
        /* <DEDUP_REMOVED lines=11> */
[----:B------:R-:W-:Y:S02]  /*cf250*/  LOP3.LUT P6, RZ, R44, 0x80, RZ, 0xc0, !PT ;  /* 0x000000802cff7812 */ /* 0x000fe400078cc0ff */
[----:B------:R-:W-:-:S11]  /*cf260*/  LOP3.LUT R46, R46, 0xfffffffe, RZ, 0xc0, !PT ;  /* 0xfffffffe2e2e7812 */ /* 0x000fd600078ec0ff */
[----:B------:R-:W-:Y:S02]  /*cf270*/  @P6 LOP3.LUT R46, R46, 0x1, RZ, 0xfc, !PT ;  /* 0x000000012e2e6812 */ /* 0x000fe400078efcff */
[----:B------:R-:W-:Y:S01]  /*cf280*/  LOP3.LUT P6, RZ, R44, 0x40, RZ, 0xc0, !PT ;  /* 0x000000402cff7812 */ /* 0x000fe200078cc0ff */
[----:B---3--:R0:W-:Y:S04]  /*cf290*/  @P4 STG.E.U8 desc[UR40][R10.64], R53 ;  /* 0x000000350a004986 */ /* 0x0081e8000c101128 */
[----:B0-----:R-:W3:Y:S04]  /*cf2a0*/  LDL.LU R10, [R1+0x94] ;  /* 0x00009400010a7983 */ /* 0x001ee80000300800 */
[----:B------:R-:W3:Y:S04]  /*cf2b0*/  LDL.LU.64 R20, [R1+0x20e0] ;  /* 0x0020e00001147983 */ /* 0x000ee80000300a00 */
[----:B------:R-:W3:Y:S04]  /*cf2c0*/  LDL.LU.64 R16, [R1+0x20d8] ;  /* 0x0020d80001107983 */ /* 0x000ee80000300a00 */
[----:B------:R-:W3:Y:S01]  /*cf2d0*/  LDL.LU.64 R14, [R1+0x20d0] ;  /* 0x0020d000010e7983 */ /* 0x000ee20000300a00 */
[----:B------:R-:W-:-:S02]  /*cf2e0*/  PRMT R53, R48, 0x7773, RZ ;  /* 0x0000777330357816 */ /* 0x000fc400000000ff */
[----:B------:R-:W-:-:S04]  /*cf2f0*/  LOP3.LUT R46, R46, 0xfffffffd, RZ, 0xc0, !PT ;  /* 0xfffffffd2e2e7812 */ /* 0x000fc800078ec0ff */
[----:B------:R-:W-:Y:S02]  /*cf300*/  @P6 LOP3.LUT R46, R46, 0x2, RZ, 0xfc, !PT ;  /* 0x000000022e2e6812 */ /* 0x000fe400078efcff */
[----:B------:R-:W-:Y:S01]  /*cf310*/  LOP3.LUT P6, RZ, R44, 0x20, RZ, 0xc0, !PT ;  /* 0x000000202cff7812 */ /* 0x000fe200078cc0ff */
[----:B----4-:R0:W-:Y:S04]  /*cf320*/  @P3 STG.E.U8 desc[UR40][R36.64], R53 ;  /* 0x0000003524003986 */ /* 0x0101e8000c101128 */
[----:B0-----:R-:W4:Y:S04]  /*cf330*/  LDL.LU R36, [R1+0xa8] ;  /* 0x0000a80001247983 */ /* 0x001f280000300800 */
[----:B------:R-:W4:Y:S04]  /*cf340*/  LDL.LU.64 R12, [R1+0x20b8] ;  /* 0x0020b800010c7983 */ /* 0x000f280000300a00 */
[----:B------:R-:W4:Y:S01]  /*cf350*/  LDL.LU.64 R2, [R1+0x2098] ;  /* 0x0020980001027983 */ /* 0x000f220000300a00 */
[----:B------:R-:W-:-:S03]  /*cf360*/  LOP3.LUT R46, R46, 0xfffffffb, RZ, 0xc0, !PT ;  /* 0xfffffffb2e2e7812 */ /* 0x000fc600078ec0ff */
[----:B------:R-:W4:Y:S01]  /*cf370*/  LDL.LU.64 R4, [R1+0x2090] ;  /* 0x0020900001047983 */ /* 0x000f220000300a00 */
[----:B------:R-:W-:Y:S02]  /*cf380*/  @P6 LOP3.LUT R46, R46, 0x4, RZ, 0xfc, !PT ;  /* 0x000000042e2e6812 */ /* 0x000fe400078efcff */
[C---:B------:R-:W-:Y:S01]  /*cf390*/  LOP3.LUT P6, RZ, R44.reuse, 0x10, RZ, 0xc0, !PT ;  /* 0x000000102cff7812 */ /* 0x040fe200078cc0ff */
[----:B------:R-:W4:Y:S01]  /*cf3a0*/  LDL.LU.64 R6, [R1+0x2088] ;  /* 0x0020880001067983 */ /* 0x000f220000300a00 */
[C---:B------:R-:W-:Y:S02]  /*cf3b0*/  LOP3.LUT P2, RZ, R44.reuse, 0x2, RZ, 0xc0, !PT ;  /* 0x000000022cff7812 */ /* 0x040fe4000784c0ff */
[----:B------:R-:W-:Y:S01]  /*cf3c0*/  LOP3.LUT P5, RZ, R44, 0x4, RZ, 0xc0, !PT ;  /* 0x000000042cff7812 */ /* 0x000fe200078ac0ff */
[----:B------:R-:W4:Y:S01]  /*cf3d0*/  LDL.LU R37, [R1+0x98] ;  /* 0x0000980001257983 */ /* 0x000f220000300800 */
[----:B------:R-:W-:Y:S02]  /*cf3e0*/  LOP3.LUT R46, R46, 0xfffffff7, RZ, 0xc0, !PT ;  /* 0xfffffff72e2e7812 */ /* 0x000fe400078ec0ff */
[----:B------:R-:W-:-:S05]  /*cf3f0*/  PRMT R53, R49, 0x7770, RZ ;  /* 0x0000777031357816 */ /* 0x000fca00000000ff */
[----:B------:R-:W-:Y:S02]  /*cf400*/  @P6 LOP3.LUT R46, R46, 0x8, RZ, 0xfc, !PT ;  /* 0x000000082e2e6812 */ /* 0x000fe400078efcff */
[----:B------:R-:W-:Y:S01]  /*cf410*/  LOP3.LUT P6, RZ, R44, 0x8, RZ, 0xc0, !PT ;  /* 0x000000082cff7812 */ /* 0x000fe200078cc0ff */
[----:B------:R0:W-:Y:S02]  /*cf420*/  @P2 STG.E.U8 desc[UR40][R8.64], R53 ;  /* 0x0000003508002986 */ /* 0x0001e4000c101128 */
[C---:B0-----:R-:W-:Y:S02]  /*cf430*/  PRMT R53, R49.reuse, 0x7771, RZ ;  /* 0x0000777131357816 */ /* 0x041fe400000000ff */
[----:B------:R-:W4:Y:S04]  /*cf440*/  LDL.LU.64 R8, [R1+0x2078] ;  /* 0x0020780001087983 */ /* 0x000f280000300a00 */
[----:B------:R0:W-:Y:S02]  /*cf450*/  @P5 STG.E.U8 desc[UR40][R32.64], R53 ;  /* 0x0000003520005986 */ /* 0x0001e4000c101128 */
[----:B0-----:R-:W-:-:S02]  /*cf460*/  PRMT R53, R49, 0x7772, RZ ;  /* 0x0000777231357816 */ /* 0x001fc400000000ff */
[----:B------:R-:W4:Y:S04]  /*cf470*/  LDL.LU.64 R32, [R1+0x2058] ;  /* 0x0020580001207983 */ /* 0x000f280000300a00 */
[----:B------:R0:W-:Y:S01]  /*cf480*/  @P6 STG.E.U8 desc[UR40][R34.64], R53 ;  /* 0x0000003522006986 */ /* 0x0001e2000c101128 */
[----:B------:R-:W-:-:S03]  /*cf490*/  LOP3.LUT P6, RZ, R46, 0x8, RZ, 0xc0, !PT ;  /* 0x000000082eff7812 */ /* 0x000fc600078cc0ff */
[----:B0-----:R-:W4:Y:S01]  /*cf4a0*/  LDL.LU.64 R34, [R1+0x2050] ;  /* 0x0020500001227983 */ /* 0x001f220000300a00 */
[----:B------:R-:W-:-:S03]  /*cf4b0*/  PRMT R53, R49, 0x7773, RZ ;  /* 0x0000777331357816 */ /* 0x000fc600000000ff */
[----:B------:R-:W4:Y:S06]  /*cf4c0*/  LDL.LU.64 R48, [R1+0x2048] ;  /* 0x0020480001307983 */ /* 0x000f2c0000300a00 */
[----:B--2---:R0:W-:Y:S04]  /*cf4d0*/  @P6 STG.E.U8 desc[UR40][R40.64], R53 ;  /* 0x0000003528006986 */ /* 0x0041e8000c101128 */
[----:B0-----:R-:W2:Y:S04]  /*cf4e0*/  LDL.LU.64 R40, [R1+0x2038] ;  /* 0x0020380001287983 */ /* 0x001ea80000300a00 */
[----:B------:R-:W2:Y:S01]  /*cf4f0*/  LDL.LU R11, [R1+0xac] ;  /* 0x0000ac00010b7983 */ /* 0x000ea20000300800 */
[----:B------:R-:W-:-:S02]  /*cf500*/  LOP3.LUT P6, RZ, R46, 0x4, RZ, 0xc0, !PT ;  /* 0x000000042eff7812 */ /* 0x000fc400078cc0ff */
[C---:B------:R-:W-:Y:S02]  /*cf510*/  LOP3.LUT P0, RZ, R44.reuse, 0x1000, RZ, 0xc0, !PT ;  /* 0x000010002cff7812 */ /* 0x040fe4000780c0ff */
[C---:B------:R-:W-:Y:S02]  /*cf520*/  LOP3.LUT P1, RZ, R44.reuse, 0x2000, RZ, 0xc0, !PT ;  /* 0x000020002cff7812 */ /* 0x040fe4000782c0ff */
[C---:B------:R-:W-:Y:S02]  /*cf530*/  LOP3.LUT P4, RZ, R44.reuse, 0x4000, RZ, 0xc0, !PT ;  /* 0x000040002cff7812 */ /* 0x040fe4000788c0ff */
[C---:B------:R-:W-:Y:S02]  /*cf540*/  LOP3.LUT P3, RZ, R44.reuse, 0x8000, RZ, 0xc0, !PT ;  /* 0x000080002cff7812 */ /* 0x040fe4000786c0ff */
[C---:B------:R-:W-:Y:S02]  /*cf550*/  LOP3.LUT P2, RZ, R44.reuse, 0x10000, RZ, 0xc0, !PT ;  /* 0x000100002cff7812 */ /* 0x040fe4000784c0ff */
[----:B------:R-:W-:-:S02]  /*cf560*/  LOP3.LUT P5, RZ, R44, 0x20000, RZ, 0xc0, !PT ;  /* 0x000200002cff7812 */ /* 0x000fc400078ac0ff */
[----:B---3--:R-:W-:-:S05]  /*cf570*/  PRMT R53, R10, 0x7770, RZ ;  /* 0x000077700a357816 */ /* 0x008fca00000000ff */
[----:B------:R0:W-:Y:S01]  /*cf580*/  @P6 STG.E.U8 desc[UR40][R20.64], R53 ;  /* 0x0000003514006986 */ /* 0x0001e2000c101128 */
[----:B------:R-:W-:Y:S02]  /*cf590*/  LOP3.LUT P6, RZ, R46, 0x2, RZ, 0xc0, !PT ;  /* 0x000000022eff7812 */ /* 0x000fe400078cc0ff */
[----:B0-----:R-:W-:-:S11]  /*cf5a0*/  PRMT R53, R10, 0x7771, RZ ;  /* 0x000077710a357816 */ /* 0x001fd600000000ff */
[----:B------:R-:W-:Y:S01]  /*cf5b0*/  @P6 STG.E.U8 desc[UR40][R16.64], R53 ;  /* 0x0000003510006986 */ /* 0x000fe2000c101128 */
[----:B------:R-:W-:Y:S02]  /*cf5c0*/  LOP3.LUT P6, RZ, R46, 0x1, RZ, 0xc0, !PT ;  /* 0x000000012eff7812 */ /* 0x000fe400078cc0ff */
[----:B------:R-:W-:-:S11]  /*cf5d0*/  PRMT R46, R10, 0x7772, RZ ;  /* 0x000077720a2e7816 */ /* 0x000fd600000000ff */
        /* <DEDUP_REMOVED lines=29> */
[----:B------:R-:W2:Y:S04]  /*cf7b0*/  LDL.LU.64 R32, [R1+0x1fd0] ;  /* 0x001fd00001207983 */ /* 0x000ea80000300a00 */
[----:B------:R-:W2:Y:S04]  /*cf7c0*/  LDL.LU.64 R34, [R1+0x1fc8] ;  /* 0x001fc80001227983 */ /* 0x000ea80000300a00 */
[----:B------:R-:W2:Y:S04]  /*cf7d0*/  LDL.LU.64 R48, [R1+0x1fc0] ;  /* 0x001fc00001307983 */ /* 0x000ea80000300a00 */
[----:B------:R-:W2:Y:S01]  /*cf7e0*/  LDL.LU R12, [R1+0x9c] ;  /* 0x00009c00010c7983 */ /* 0x000ea20000300800 */
[----:B------:R-:W-:-:S02]  /*cf7f0*/  LOP3.LUT P4, RZ, R44, 0x40000, RZ, 0xc0, !PT ;  /* 0x000400002cff7812 */ /* 0x000fc4000788c0ff */
[----:B------:R-:W-:Y:S02]  /*cf800*/  PRMT R46, R11, 0x7771, RZ ;  /* 0x000077710b2e7816 */ /* 0x000fe400000000ff */
        /* <DEDUP_REMOVED lines=15> */
[----:B------:R-:W-:Y:S01]  /*cf900*/  LOP3.LUT P6, RZ, R44, 0x2000000, RZ, 0xc0, !PT ;  /* 0x020000002cff7812 */ /* 0x000fe200078cc0ff */
[----:B---3--:R0:W-:Y:S04]  /*cf910*/  @P4 STG.E.U8 desc[UR40][R40.64], R46 ;  /* 0x0000002e28004986 */ /* 0x0081e8000c101128 */
[----:B0-----:R-:W3:Y:S04]  /*cf920*/  LDL.LU.64 R40, [R1+0x1fb0] ;  /* 0x001fb00001287983 */ /* 0x001ee80000300a00 */
[----:B------:R-:W3:Y:S04]  /*cf930*/  LDL.LU R13, [R1+0x80] ;  /* 0x00008000010d7983 */ /* 0x000ee80000300800 */
[----:B------:R-:W3:Y:S01]  /*cf940*/  LDL.LU.64 R20, [R1+0x1f80] ;  /* 0x001f800001147983 */ /* 0x000ee20000300a00 */
[----:B------:R-:W-:-:S03]  /*cf950*/  LOP3.LUT R45, R45, 0xfdffffff, RZ, 0xc0, !PT ;  /* 0xfdffffff2d2d7812 */ /* 0x000fc600078ec0ff */
[----:B------:R-:W3:Y:S01]  /*cf960*/  LDL.LU.64 R16, [R1+0x1f78] ;  /* 0x001f780001107983 */ /* 0x000ee20000300a00 */
[----:B------:R-:W-:Y:S02]  /*cf970*/  @P6 LOP3.LUT R45, R45, 0x2000000, RZ, 0xfc, !PT ;  /* 0x020000002d2d6812 */ /* 0x000fe400078efcff */
[C---:B------:R-:W-:Y:S01]  /*cf980*/  LOP3.LUT P6, RZ, R44.reuse, 0x1000000, RZ, 0xc0, !PT ;  /* 0x010000002cff7812 */ /* 0x040fe200078cc0ff */
[----:B------:R-:W3:Y:S01]  /*cf990*/  LDL.LU.64 R14, [R1+0x1f70] ;  /* 0x001f7000010e7983 */ /* 0x000ee20000300a00 */
[----:B------:R-:W-:Y:S02]  /*cf9a0*/  LOP3.LUT R45, R45, 0xfbffffff, RZ, 0xc0, !PT ;  /* 0xfbffffff2d2d7812 */ /* 0x000fe400078ec0ff */
[----:B------:R-:W-:Y:S01]  /*cf9b0*/  LOP3.LUT P3, RZ, R44, 0x80000, RZ, 0xc0, !PT ;  /* 0x000800002cff7812 */ /* 0x000fe2000786c0ff */
[----:B------:R-:W3:Y:S08]  /*cf9c0*/  LDL.LU.64 R2, [R1+0x1f60] ;  /* 0x001f600001027983 */ /* 0x000ef00000300a00 */
[----:B------:R-:W-:-:S02]  /*cf9d0*/  @P6 LOP3.LUT R45, R45, 0x4000000, RZ, 0xfc, !PT ;  /* 0x040000002d2d6812 */ /* 0x000fc400078efcff */
[C---:B------:R-:W-:Y:S02]  /*cf9e0*/  LOP3.LUT P6, RZ, R44.reuse, 0x800000, RZ, 0xc0, !PT ;  /* 0x008000002cff7812 */ /* 0x040fe400078cc0ff */
[----:B------:R-:W-:Y:S02]  /*cf9f0*/  LOP3.LUT R45, R45, 0xf7ffffff, RZ, 0xc0, !PT ;  /* 0xf7ffffff2d2d7812 */ /* 0x000fe400078ec0ff */
[C---:B------:R-:W-:Y:S02]  /*cfa00*/  LOP3.LUT P2, RZ, R44.reuse, 0x100000, RZ, 0xc0, !PT ;  /* 0x001000002cff7812 */ /* 0x040fe4000784c0ff */
[C---:B------:R-:W-:Y:S02]  /*cfa10*/  LOP3.LUT P5, RZ, R44.reuse, 0x200000, RZ, 0xc0, !PT ;  /* 0x002000002cff7812 */ /* 0x040fe400078ac0ff */
[----:B------:R-:W-:-:S05]  /*cfa20*/  LOP3.LUT P0, RZ, R44, 0x80000000, RZ, 0xc0, !PT ;  /* 0x800000002cff7812 */ /* 0x000fca000780c0ff */
[----:B------:R-:W-:Y:S02]  /*cfa30*/  @P6 LOP3.LUT R45, R45, 0x8000000, RZ, 0xfc, !PT ;  /* 0x080000002d2d6812 */ /* 0x000fe400078efcff */
[----:B------:R-:W-:Y:S02]  /*cfa40*/  LOP3.LUT P6, RZ, R44, 0x400000, RZ, 0xc0, !PT ;  /* 0x004000002cff7812 */ /* 0x000fe400078cc0ff */
[----:B------:R-:W-:-:S05]  /*cfa50*/  PRMT R44, R11, 0x7772, RZ ;  /* 0x000077720b2c7816 */ /* 0x000fca00000000ff */
[----:B----4-:R0:W-:Y:S02]  /*cfa60*/  @P3 STG.E.U8 desc[UR40][R8.64], R44 ;  /* 0x0000002c08003986 */ /* 0x0101e4000c101128 */
[----:B0-----:R-:W-:-:S05]  /*cfa70*/  PRMT R44, R11, 0x7773, RZ ;  /* 0x000077730b2c7816 */ /* 0x001fca00000000ff */
[----:B--2---:R0:W-:Y:S04]  /*cfa80*/  @P2 STG.E.U8 desc[UR40][R36.64], R44 ;  /* 0x0000002c24002986 */ /* 0x0041e8000c101128 */
[----:B0-----:R-:W2:Y:S04]  /*cfa90*/  LDL.LU R36, [R1+0x70] ;  /* 0x0000700001247983 */ /* 0x001ea80000300800 */
[----:B------:R-:W4:Y:S01]  /*cfaa0*/  LDL.LU.64 R4, [R1+0x1f50] ;  /* 0x001f500001047983 */ /* 0x000f220000300a00 */
[----:B------:R-:W-:-:S03]  /*cfab0*/  PRMT R44, R12, 0x7770, RZ ;  /* 0x000077700c2c7816 */ /* 0x000fc600000000ff */
[----:B------:R-:W2:Y:S04]  /*cfac0*/  LDL.LU.64 R6, [R1+0x1f48] ;  /* 0x001f480001067983 */ /* 0x000ea80000300a00 */
[----:B------:R0:W-:Y:S04]  /*cfad0*/  @P5 STG.E.U8 desc[UR40][R32.64], R44 ;  /* 0x0000002c20005986 */ /* 0x0001e8000c101128 */
[----:B------:R-:W4:Y:S04]  /*cfae0*/  LDL.LU R37, [R1+0x84] ;  /* 0x0000840001257983 */ /* 0x000f280000300800 */
[----:B------:R-:W4:Y:S01]  /*cfaf0*/  LDL.LU.64 R8, [R1+0x1f40] ;  /* 0x001f400001087983 */ /* 0x000f220000300a00 */
[----:B0-----:R-:W-:-:S03]  /*cfb00*/  PRMT R44, R12, 0x7771, RZ ;  /* 0x000077710c2c7816 */ /* 0x001fc600000000ff */
[----:B------:R-:W4:Y:S04]  /*cfb10*/  LDL.LU.64 R10, [R1+0x1f38] ;  /* 0x001f3800010a7983 */ /* 0x000f280000300a00 */
[----:B------:R0:W-:Y:S01]  /*cfb20*/  @P6 STG.E.U8 desc[UR40][R34.64], R44 ;  /* 0x0000002c22006986 */ /* 0x0001e2000c101128 */
[----:B------:R-:W-:-:S03]  /*cfb30*/  LOP3.LUT P6, RZ, R45, 0x8000000, RZ, 0xc0, !PT ;  /* 0x080000002dff7812 */ /* 0x000fc600078cc0ff */
[----:B------:R-:W4:Y:S01]  /*cfb40*/  LDL.LU.64 R32, [R1+0x1f28] ;  /* 0x001f280001207983 */ /* 0x000f220000300a00 */
[----:B0-----:R-:W-:-:S03]  /*cfb50*/  PRMT R44, R12, 0x7772, RZ ;  /* 0x000077720c2c7816 */ /* 0x001fc600000000ff */
[----:B------:R-:W4:Y:S06]  /*cfb60*/  LDL.LU.64 R34, [R1+0x1f20] ;  /* 0x001f200001227983 */ /* 0x000f2c0000300a00 */
[----:B------:R0:W-:Y:S01]  /*cfb70*/  @P6 STG.E.U8 desc[UR40][R48.64], R44 ;  /* 0x0000002c30006986 */ /* 0x0001e2000c101128 */
[----:B------:R-:W-:-:S03]  /*cfb80*/  LOP3.LUT P6, RZ, R45, 0x4000000, RZ, 0xc0, !PT ;  /* 0x040000002dff7812 */ /* 0x000fc600078cc0ff */
[----:B0-----:R-:W4:Y:S01]  /*cfb90*/  LDL.LU.64 R48, [R1+0x1f18] ;  /* 0x001f180001307983 */ /* 0x001f220000300a00 */
[----:B------:R-:W-:-:S09]  /*cfba0*/  PRMT R44, R12, 0x7773, RZ ;  /* 0x000077730c2c7816 */ /* 0x000fd200000000ff */
[----:B---3--:R0:W-:Y:S04]  /*cfbb0*/  @P6 STG.E.U8 desc[UR40][R40.64], R44 ;  /* 0x0000002c28006986 */ /* 0x0081e8000c101128 */
[----:B0-----:R-:W3:Y:S01]  /*cfbc0*/  LDL.LU.64 R40, [R1+0x1f10] ;  /* 0x001f100001287983 */ /* 0x001ee20000300a00 */
        /* <DEDUP_REMOVED lines=13> */
[----:B--2---:R-:W-:-:S11]  /*cfca0*/  PRMT R44, R36, 0x7770, RZ ;  /* 0x00007770242c7816 */ /* 0x004fd600000000ff */
[----:B----4-:R0:W-:Y:S01]  /*cfcb0*/  @P6 STG.E.U8 desc[UR40][R4.64], R44 ;  /* 0x0000002c04006986 */ /* 0x0101e2000c101128 */
[----:B------:R-:W-:Y:S02]  /*cfcc0*/  LOP3.LUT P6, RZ, R45, 0x100000, RZ, 0xc0, !PT ;  /* 0x001000002dff7812 */ /* 0x000fe400078cc0ff */
[----:B------:R-:W-:Y:S02]  /*cfcd0*/  LOP3.LUT P1, RZ, R43, 0x1, RZ, 0xc0, !PT ;  /* 0x000000012bff7812 */ /* 0x000fe4000782c0ff */
[----:B0-----:R-:W-:-:S09]  /*cfce0*/  PRMT R44, R36, 0x7771, RZ ;  /* 0x00007771242c7816 */ /* 0x001fd200000000ff */
        /* <DEDUP_REMOVED lines=12> */
[----:B------:R0:W-:Y:S02]  /*cfdb0*/  @P3 STG.E.U8 desc[UR40][R34.64], R44 ;  /* 0x0000002c22003986 */ /* 0x0001e4000c101128 */
[----:B0-----:R-:W-:-:S05]  /*cfdc0*/  PRMT R44, R37, 0x7772, RZ ;  /* 0x00007772252c7816 */ /* 0x001fca00000000ff */
[----:B------:R0:W-:Y:S02]  /*cfdd0*/  @P2 STG.E.U8 desc[UR40][R48.64], R44 ;  /* 0x0000002c30002986 */ /* 0x0001e4000c101128 */
[----:B0-----:R-:W-:-:S05]  /*cfde0*/  PRMT R44, R37, 0x7773, RZ ;  /* 0x00007773252c7816 */ /* 0x001fca00000000ff */
[----:B---3--:R0:W-:Y:S04]  /*cfdf0*/  @P5 STG.E.U8 desc[UR40][R40.64], R44 ;  /* 0x0000002c28005986 */ /* 0x0081e8000c101128 */
[----:B0-----:R-:W2:Y:S04]  /*cfe00*/  LDL.LU.64 R40, [R1+0x1f08] ;  /* 0x001f080001287983 */ /* 0x001ea80000300a00 */
[----:B------:R-:W3:Y:S04]  /*cfe10*/  LDL.LU.64 R8, [R1+0x1f00] ;  /* 0x001f000001087983 */ /* 0x000ee80000300a00 */
[----:B------:R-:W4:Y:S04]  /*cfe20*/  LDL.LU.64 R10, [R1+0x1ef8] ;  /* 0x001ef800010a7983 */ /* 0x000f280000300a00 */
[----:B------:R-:W2:Y:S04]  /*cfe30*/  LDL.LU R33, [R1+0x74] ;  /* 0x0000740001217983 */ /* 0x000ea80000300800 */
[----:B------:R-:W3:Y:S04]  /*cfe40*/  LDL.LU.64 R48, [R1+0x1ef0] ;  /* 0x001ef00001307983 */ /* 0x000ee80000300a00 */
[----:B------:R-:W3:Y:S04]  /*cfe50*/  LDL.LU.64 R34, [R1+0x1ee8] ;  /* 0x001ee80001227983 */ /* 0x000ee80000300a00 */
[----:B------:R-:W3:Y:S04]  /*cfe60*/  LDL.LU.64 R36, [R1+0x1ee0] ;  /* 0x001ee00001247983 */ /* 0x000ee80000300a00 */
[----:B------:R-:W3:Y:S01]  /*cfe70*/  LDL.LU R2, [R1+0x88] ;  /* 0x0000880001027983 */ /* 0x000ee20000300800 */
[----:B------:R-:W-:-:S02]  /*cfe80*/  LOP3.LUT P6, RZ, R43, 0x20000, RZ, 0xc0, !PT ;  /* 0x000200002bff7812 */ /* 0x000fc400078cc0ff */
[----:B------:R-:W-:Y:S02]  /*cfe90*/  LOP3.LUT R45, R45, 0xffffefff, RZ, 0xc0, !PT ;  /* 0xffffefff2d2d7812 */ /* 0x000fe400078ec0ff */
[----:B------:R-:W-:-:S09]  /*cfea0*/  LOP3.LUT P4, RZ, R43, 0x20, RZ, 0xc0, !PT ;  /* 0x000000202bff7812 */ /* 0x000fd2000788c0ff */
        /* <DEDUP_REMOVED lines=14> */
[----:B------:R-:W-:Y:S02]  /*cff90*/  LOP3.LUT P3, RZ, R43, 0x40, RZ, 0xc0, !PT ;  /* 0x000000402bff7812 */ /* 0x000fe4000786c0ff */
[----:B------:R-:W-:Y:S02]  /*cffa0*/  LOP3.LUT R45, R45, 0xfffdffff, RZ, 0xc0, !PT ;  /* 0xfffdffff2d2d7812 */ /* 0x000fe400078ec0ff */
[----:B------:R-:W-:-:S07]  /*cffb0*/  LOP3.LUT P2, RZ, R43, 0x80, RZ, 0xc0, !PT ;  /* 0x000000802bff7812 */ /* 0x000fce000784c0ff */
[----:B------:R-:W-:Y:S02]  /*cffc0*/  @P6 LOP3.LUT R45, R45, 0x20000, RZ, 0xfc, !PT ;  /* 0x000200002d2d6812 */ /* 0x000fe400078efcff */
[C---:B------:R-:W-:Y:S02]  /*cffd0*/  LOP3.LUT P6, RZ, R43.reuse, 0x800, RZ, 0xc0, !PT ;  /* 0x000008002bff7812 */ /* 0x040fe400078cc0ff */
[----:B------:R-:W-:Y:S02]  /*cffe0*/  LOP3.LUT P5, RZ, R43, 0x100, RZ, 0xc0, !PT ;  /* 0x000001002bff7812 */ /* 0x000fe400078ac0ff */
[----:B------:R-:W-:-:S09]  /*cfff0*/  LOP3.LUT R45, R45, 0xfffbffff, RZ, 0xc0, !PT ;  /* 0xfffbffff2d2d7812 */ /* 0x000fd200078ec0ff */
[----:B------:R-:W-:Y:S02]  /*d0000*/  @P6 LOP3.LUT R45, R45, 0x40000, RZ, 0xfc, !PT ;  /* 0x000400002d2d6812 */ /* 0x000fe400078efcff */
[----:B------:R-:W-:Y:S02]  /*d0010*/  LOP3.LUT P6, RZ, R43, 0x400, RZ, 0xc0, !PT ;  /* 0x000004002bff7812 */ /* 0x000fe400078cc0ff */
[----:B------:R-:W-:-:S11]  /*d0020*/  LOP3.LUT R45, R45, 0xfff7ffff, RZ, 0xc0, !PT ;  /* 0xfff7ffff2d2d7812 */ /* 0x000fd600078ec0ff */
[----:B------:R-:W-:Y:S02]  /*d0030*/  @P6 LOP3.LUT R45, R45, 0x80000, RZ, 0xfc, !PT ;  /* 0x000800002d2d6812 */ /* 0x000fe400078efcff */
[----:B------:R-:W-:Y:S02]  /*d0040*/  LOP3.LUT P6, RZ, R43, 0x200, RZ, 0xc0, !PT ;  /* 0x000002002bff7812 */ /* 0x000fe400078cc0ff */
[----:B--2---:R-:W-:-:S05]  /*d0050*/  PRMT R44, R33, 0x7770, RZ ;  /* 0x00007770212c7816 */ /* 0x004fca00000000ff */
[----:B------:R0:W-:Y:S04]  /*d0060*/  @P4 STG.E.U8 desc[UR40][R40.64], R44 ;  /* 0x0000002c28004986 */ /* 0x0001e8000c101128 */
[----:B0-----:R-:W2:Y:S04]  /*d0070*/  LDL.LU.64 R40, [R1+0x1ed8] ;  /* 0x001ed80001287983 */ /* 0x001ea80000300a00 */
[----:B------:R-:W2:Y:S04]  /*d0080*/  LDL.LU.64 R20, [R1+0x1ec8] ;  /* 0x001ec80001147983 */ /* 0x000ea80000300a00 */
[----:B------:R-:W2:Y:S04]  /*d0090*/  LDL.LU.64 R16, [R1+0x1ec0] ;  /* 0x001ec00001107983 */ /* 0x000ea80000300a00 */
[----:B------:R-:W2:Y:S04]  /*d00a0*/  LDL.LU R3, [R1+0x78] ;  /* 0x0000780001037983 */ /* 0x000ea80000300800 */
[----:B------:R-:W2:Y:S04]  /*d00b0*/  LDL.LU.64 R14, [R1+0x1eb8] ;  /* 0x001eb800010e7983 */ /* 0x000ea80000300a00 */
[----:B------:R-:W2:Y:S01]  /*d00c0*/  LDL.LU.64 R12, [R1+0x1eb0] ;  /* 0x001eb000010c7983 */ /* 0x000ea20000300a00 */
[----:B------:R-:W-:-:S03]  /*d00d0*/  PRMT R44, R33, 0x7771, RZ ;  /* 0x00007771212c7816 */ /* 0x000fc600000000ff */
[----:B------:R-:W2:Y:S04]  /*d00e0*/  LDL.LU.64 R4, [R1+0x1ea0] ;  /* 0x001ea00001047983 */ /* 0x000ea80000300a00 */
[----:B---3--:R0:W-:Y:S02]  /*d00f0*/  @P3 STG.E.U8 desc[UR40][R8.64], R44 ;  /* 0x0000002c08003986 */ /* 0x0081e4000c101128 */
[----:B0-----:R-:W-:-:S05]  /*d0100*/  PRMT R44, R33, 0x7772, RZ ;  /* 0x00007772212c7816 */ /* 0x001fca00000000ff */
[----:B----4-:R0:W-:Y:S02]  /*d0110*/  @P2 STG.E.U8 desc[UR40][R10.64], R44 ;  /* 0x0000002c0a002986 */ /* 0x0101e4000c101128 */
[----:B0-----:R-:W-:-:S05]  /*d0120*/  PRMT R44, R33, 0x7773, RZ ;  /* 0x00007773212c7816 */ /* 0x001fca00000000ff */
[----:B------:R0:W-:Y:S04]  /*d0130*/  @P5 STG.E.U8 desc[UR40][R48.64], R44 ;  /* 0x0000002c30005986 */ /* 0x0001e8000c101128 */
[----:B0-----:R-:W3:Y:S04]  /*d0140*/  LDL.LU R48, [R1+0x8c] ;  /* 0x00008c0001307983 */ /* 0x001ee80000300800 */
[----:B------:R-:W4:Y:S04]  /*d0150*/  LDL.LU.64 R6, [R1+0x1e80] ;  /* 0x001e800001067983 */ /* 0x000f280000300a00 */
[----:B------:R-:W3:Y:S01]  /*d0160*/  LDL.LU.64 R8, [R1+0x1e78] ;  /* 0x001e780001087983 */ /* 0x000ee20000300a00 */
[----:B------:R-:W-:-:S03]  /*d0170*/  PRMT R44, R2, 0x7770, RZ ;  /* 0x00007770022c7816 */ /* 0x000fc600000000ff */
[----:B------:R-:W3:Y:S04]  /*d0180*/  LDL.LU.64 R10, [R1+0x1e70] ;  /* 0x001e7000010a7983 */ /* 0x000ee80000300a00 */
[----:B------:R0:W-:Y:S01]  /*d0190*/  @P6 STG.E.U8 desc[UR40][R34.64], R44 ;  /* 0x0000002c22006986 */ /* 0x0001e2000c101128 */
[----:B------:R-:W-:-:S03]  /*d01a0*/  LOP3.LUT P6, RZ, R45, 0x80000, RZ, 0xc0, !PT ;  /* 0x000800002dff7812 */ /* 0x000fc600078cc0ff */
[----:B------:R-:W3:Y:S04]  /*d01b0*/  LDL.LU.64 R32, [R1+0x1e60] ;  /* 0x001e600001207983 */ /* 0x000ee80000300a00 */
[----:B------:R-:W3:Y:S01]  /*d01c0*/  LDL.LU R49, [R1+0x7c] ;  /* 0x00007c0001317983 */ /* 0x000ee20000300800 */
[----:B0-----:R-:W-:-:S03]  /*d01d0*/  PRMT R44, R2, 0x7771, RZ ;  /* 0x00007771022c7816 */ /* 0x001fc600000000ff */
[----:B------:R-:W4:Y:S04]  /*d01e0*/  LDL.LU.64 R34, [R1+0x1e40] ;  /* 0x001e400001227983 */ /* 0x000f280000300a00 */
[----:B------:R0:W-:Y:S04]  /*d01f0*/  @P6 STG.E.U8 desc[UR40][R36.64], R44 ;  /* 0x0000002c24006986 */ /* 0x0001e8000c101128 */
[----:B0-----:R-:W4:Y:S01]  /*d0200*/  LDL.LU.64 R36, [R1+0x1e38] ;  /* 0x001e380001247983 */ /* 0x001f220000300a00 */
[----:B------:R-:W-:Y:S02]  /*d0210*/  LOP3.LUT P6, RZ, R45, 0x40000, RZ, 0xc0, !PT ;  /* 0x000400002dff7812 */ /* 0x000fe400078cc0ff */
[----:B------:R-:W-:-:S02]  /*d0220*/  PRMT R44, R2, 0x7772, RZ ;  /* 0x00007772022c7816 */ /* 0x000fc400000000ff */
[C---:B------:R-:W-:Y:S02]  /*d0230*/  LOP3.LUT P0, RZ, R43.reuse, 0x40000, RZ, 0xc0, !PT ;  /* 0x000400002bff7812 */ /* 0x040fe4000780c0ff */
[C---:B------:R-:W-:Y:S02]  /*d0240*/  LOP3.LUT P1, RZ, R43.reuse, 0x80000, RZ, 0xc0, !PT ;  /* 0x000800002bff7812 */ /* 0x040fe4000782c0ff */
[C---:B------:R-:W-:Y:S02]  /*d0250*/  LOP3.LUT P4, RZ, R43.reuse, 0x100000, RZ, 0xc0, !PT ;  /* 0x001000002bff7812 */ /* 0x040fe4000788c0ff */
[C---:B------:R-:W-:Y:S02]  /*d0260*/  LOP3.LUT P3, RZ, R43.reuse, 0x200000, RZ, 0xc0, !PT ;  /* 0x002000002bff7812 */ /* 0x040fe4000786c0ff */
[----:B------:R-:W-:Y:S01]  /*d0270*/  LOP3.LUT P2, RZ, R43, 0x400000, RZ, 0xc0, !PT ;  /* 0x004000002bff7812 */ /* 0x000fe2000784c0ff */
[----:B--2---:R0:W-:Y:S01]  /*d0280*/  @P6 STG.E.U8 desc[UR40][R40.64], R44 ;  /* 0x0000002c28006986 */ /* 0x0041e2000c101128 */
[----:B------:R-:W-:-:S03]  /*d0290*/  LOP3.LUT P6, RZ, R45, 0x20000, RZ, 0xc0, !PT ;  /* 0x000200002dff7812 */ /* 0x000fc600078cc0ff */
[----:B0-----:R-:W2:Y:S01]  /*d02a0*/  LDL.LU.64 R40, [R1+0x1e30] ;  /* 0x001e300001287983 */ /* 0x001ea20000300a00 */
[----:B------:R-:W-:-:S09]  /*d02b0*/  PRMT R44, R2, 0x7773, RZ ;  /* 0x00007773022c7816 */ /* 0x000fd200000000ff */
        /* <DEDUP_REMOVED lines=14> */
[----:B---3--:R-:W-:-:S11]  /*d03a0*/  PRMT R44, R48, 0x7770, RZ ;  /* 0x00007770302c7816 */ /* 0x008fd600000000ff */
[----:B----4-:R0:W-:Y:S02]  /*d03b0*/  @P6 STG.E.U8 desc[UR40][R6.64], R44 ;  /* 0x0000002c06006986 */ /* 0x0101e4000c101128 */
        /* <DEDUP_REMOVED lines=10> */
[----:B0-----:R-:W3:Y:S01]  /*d0460*/  LDL.LU.64 R36, [R1+0x1e20] ;  /* 0x001e200001247983 */ /* 0x001ee20000300a00 */
[----:B------:R-:W-:Y:S02]  /*d0470*/  LOP3.LUT P5, RZ, R43, 0x800000, RZ, 0xc0, !PT ;  /* 0x008000002bff7812 */ /* 0x000fe400078ac0ff */
[----:B------:R-:W-:Y:S02]  /*d0480*/  PRMT R44, R49, 0x7772, RZ ;  /* 0x00007772312c7816 */ /* 0x000fe400000000ff */
[----:B------:R-:W-:-:S09]  /*d0490*/  LOP3.LUT P4, RZ, R43, 0x1000000, RZ, 0xc0, !PT ;  /* 0x010000002bff7812 */ /* 0x000fd2000788c0ff */
[----:B--2---:R0:W-:Y:S04]  /*d04a0*/  @P5 STG.E.U8 desc[UR40][R40.64], R44 ;  /* 0x0000002c28005986 */ /* 0x0041e8000c101128 */
[----:B0-----:R-:W2:Y:S04]  /*d04b0*/  LDL.LU.64 R40, [R1+0x1e00] ;  /* 0x001e000001287983 */ /* 0x001ea80000300a00 */
[----:B------:R-:W4:Y:S04]  /*d04c0*/  LDL.LU.64 R6, [R1+0x1df8] ;  /* 0x001df80001067983 */ /* 0x000f280000300a00 */
[----:B------:R-:W2:Y:S04]  /*d04d0*/  LDL.LU.64 R8, [R1+0x1df0] ;  /* 0x001df00001087983 */ /* 0x000ea80000300a00 */
[----:B------:R-:W2:Y:S04]  /*d04e0*/  LDL.LU R11, [R1+0xf0] ;  /* 0x0000f000010b7983 */ /* 0x000ea80000300800 */
[----:B------:R-:W4:Y:S04]  /*d04f0*/  LDL.LU.64 R34, [R1+0x1de0] ;  /* 0x001de00001227983 */ /* 0x000f280000300a00 */
[----:B------:R-:W4:Y:S01]  /*d0500*/  LDL.LU R4, [R1+0xe0] ;  /* 0x0000e00001047983 */ /* 0x000f220000300800 */
[----:B------:R-:W-:-:S03]  /*d0510*/  PRMT R44, R49, 0x7773, RZ ;  /* 0x00007773312c7816 */ /* 0x000fc600000000ff */
[----:B------:R-:W4:Y:S01]  /*d0520*/  LDL.LU.64 R48, [R1+0x1dc0] ;  /* 0x001dc00001307983 */ /* 0x000f220000300a00 */
[----:B------:R-:W-:-:S03]  /*d0530*/  LOP3.LUT P6, RZ, R42, 0x10, RZ, 0xc0, !PT ;  /* 0x000000102aff7812 */ /* 0x000fc600078cc0ff */
[----:B---3--:R0:W-:Y:S04]  /*d0540*/  @P4 STG.E.U8 desc[UR40][R36.64], R44 ;  /* 0x0000002c24004986 */ /* 0x0081e8000c101128 */
[----:B0-----:R-:W3:Y:S01]  /*d0550*/  LDL.LU.64 R36, [R1+0x1db8] ;  /* 0x001db80001247983 */ /* 0x001ee20000300a00 */
[----:B------:R-:W-:-:S05]  /*d0560*/  LOP3.LUT R45, R45, 0xffffffef, RZ, 0xc0, !PT ;  /* 0xffffffef2d2d7812 */ /* 0x000fca00078ec0ff */
[----:B------:R-:W-:Y:S02]  /*d0570*/  @P6 LOP3.LUT R45, R45, 0x10, RZ, 0xfc, !PT ;  /* 0x000000102d2d6812 */ /* 0x000fe400078efcff */
[----:B------:R-:W-:Y:S02]  /*d0580*/  LOP3.LUT P6, RZ, R42, 0x8, RZ, 0xc0, !PT ;  /* 0x000000082aff7812 */ /* 0x000fe400078cc0ff */
        /* <DEDUP_REMOVED lines=20> */
[----:B------:R-:W2:Y:S04]  /*d06d0*/  LDL.LU R32, [R1+0xf4] ;  /* 0x0000f40001207983 */ /* 0x000ea80000300800 */
[----:B------:R-:W2:Y:S01]  /*d06e0*/  LDL.LU.64 R16, [R1+0x1d98] ;  /* 0x001d980001107983 */ /* 0x000ea20000300a00 */
[----:B------:R-:W-:-:S03]  /*d06f0*/  LOP3.LUT R45, R45, 0xfffffbff, RZ, 0xc0, !PT ;  /* 0xfffffbff2d2d7812 */ /* 0x000fc600078ec0ff */
[----:B------:R-:W2:Y:S01]  /*d0700*/  LDL.LU.64 R14, [R1+0x1d90] ;  /* 0x001d9000010e7983 */ /* 0x000ea20000300a00 */
[----:B------:R-:W-:Y:S02]  /*d0710*/  @P6 LOP3.LUT R45, R45, 0x400, RZ, 0xfc, !PT ;  /* 0x000004002d2d6812 */ /* 0x000fe400078efcff */
[C---:B------:R-:W-:Y:S01]  /*d0720*/  LOP3.LUT P6, RZ, R43.reuse, 0x20000000, RZ, 0xc0, !PT ;  /* 0x200000002bff7812 */ /* 0x040fe200078cc0ff */
[----:B------:R-:W2:Y:S01]  /*d0730*/  LDL.LU.64 R12, [R1+0x1d88] ;  /* 0x001d8800010c7983 */ /* 0x000ea20000300a00 */
[C---:B------:R-:W-:Y:S02]  /*d0740*/  LOP3.LUT P2, RZ, R43.reuse, 0x4000000, RZ, 0xc0, !PT ;  /* 0x040000002bff7812 */ /* 0x040fe4000784c0ff */
[----:B------:R-:W-:Y:S01]  /*d0750*/  LOP3.LUT P5, RZ, R43, 0x8000000, RZ, 0xc0, !PT ;  /* 0x080000002bff7812 */ /* 0x000fe200078ac0ff */
[----:B------:R-:W2:Y:S01]  /*d0760*/  LDL.LU R33, [R1+0xe4] ;  /* 0x0000e40001217983 */ /* 0x000ea20000300800 */
[----:B------:R-:W-:Y:S02]  /*d0770*/  LOP3.LUT R45, R45, 0xfffff7ff, RZ, 0xc0, !PT ;  /* 0xfffff7ff2d2d7812 */ /* 0x000fe400078ec0ff */
[----:B------:R-:W-:Y:S01]  /*d0780*/  PRMT R44, R11, 0x7771, RZ ;  /* 0x000077710b2c7816 */ /* 0x000fe200000000ff */
[----:B------:R-:W2:Y:S04]  /*d0790*/  LDL.LU.64 R2, [R1+0x1d78] ;  /* 0x001d780001027983 */ /* 0x000ea80000300a00 */
[----:B------:R-:W-:-:S02]  /*d07a0*/  @P6 LOP3.LUT R45, R45, 0x800, RZ, 0xfc, !PT ;  /* 0x000008002d2d6812 */ /* 0x000fc400078efcff */
[----:B------:R-:W-:Y:S01]  /*d07b0*/  LOP3.LUT P6, RZ, R43, 0x10000000, RZ, 0xc0, !PT ;  /* 0x100000002bff7812 */ /* 0x000fe200078cc0ff */
[----:B----4-:R0:W-:Y:S02]  /*d07c0*/  @P2 STG.E.U8 desc[UR40][R6.64], R44 ;  /* 0x0000002c06002986 */ /* 0x0101e4000c101128 */
[C---:B0-----:R-:W-:Y:S02]  /*d07d0*/  PRMT R44, R11.reuse, 0x7772, RZ ;  /* 0x000077720b2c7816 */ /* 0x041fe400000000ff */
[----:B------:R-:W4:Y:S04]  /*d07e0*/  LDL.LU.64 R6, [R1+0x1d70] ;  /* 0x001d700001067983 */ /* 0x000f280000300a00 */
[----:B------:R0:W-:Y:S02]  /*d07f0*/  @P5 STG.E.U8 desc[UR40][R8.64], R44 ;  /* 0x0000002c08005986 */ /* 0x0001e4000c101128 */
[----:B0-----:R-:W-:-:S02]  /*d0800*/  PRMT R44, R11, 0x7773, RZ ;  /* 0x000077730b2c7816 */ /* 0x001fc400000000ff */
[----:B------:R-:W4:Y:S04]  /*d0810*/  LDL.LU.64 R8, [R1+0x1d68] ;  /* 0x001d680001087983 */ /* 0x000f280000300a00 */
[----:B------:R0:W-:Y:S01]  /*d0820*/  @P6 STG.E.U8 desc[UR40][R34.64], R44 ;  /* 0x0000002c22006986 */ /* 0x0001e2000c101128 */
[----:B------:R-:W-:-:S03]  /*d0830*/  LOP3.LUT P6, RZ, R45, 0x800, RZ, 0xc0, !PT ;  /* 0x000008002dff7812 */ /* 0x000fc600078cc0ff */
[----:B------:R-:W4:Y:S04]  /*d0840*/  LDL.LU.64 R10, [R1+0x1d60] ;  /* 0x001d6000010a7983 */ /* 0x000f280000300a00 */
[----:B------:R-:W4:Y:S01]  /*d0850*/  LDL.LU R5, [R1+0xf8] ;  /* 0x0000f80001057983 */ /* 0x000f220000300800 */
[----:B0-----:R-:W-:-:S03]  /*d0860*/  PRMT R44, R4, 0x7770, RZ ;  /* 0x00007770042c7816 */ /* 0x001fc600000000ff */
[----:B------:R-:W4:Y:S04]  /*d0870*/  LDL.LU.64 R34, [R1+0x1d58] ;  /* 0x001d580001227983 */ /* 0x000f280000300a00 */
[----:B------:R0:W-:Y:S01]  /*d0880*/  @P6 STG.E.U8 desc[UR40][R48.64], R44 ;  /* 0x0000002c30006986 */ /* 0x0001e2000c101128 */
[----:B------:R-:W-:-:S03]  /*d0890*/  LOP3.LUT P6, RZ, R45, 0x400, RZ, 0xc0, !PT ;  /* 0x000004002dff7812 */ /* 0x000fc600078cc0ff */
[----:B0-----:R-:W4:Y:S01]  /*d08a0*/  LDL.LU.64 R48, [R1+0x1d50] ;  /* 0x001d500001307983 */ /* 0x001f220000300a00 */
[----:B------:R-:W-:-:S09]  /*d08b0*/  PRMT R44, R4, 0x7771, RZ ;  /* 0x00007771042c7816 */ /* 0x000fd200000000ff */
[----:B---3--:R0:W-:Y:S04]  /*d08c0*/  @P6 STG.E.U8 desc[UR40][R36.64], R44 ;  /* 0x0000002c24006986 */ /* 0x0081e8000c101128 */
[----:B0-----:R-:W3:Y:S01]  /*d08d0*/  LDL.LU.64 R36, [R1+0x1d48] ;  /* 0x001d480001247983 */ /* 0x001ee20000300a00 */
[----:B------:R-:W-:Y:S02]  /*d08e0*/  LOP3.LUT P6, RZ, R45, 0x200, RZ, 0xc0, !PT ;  /* 0x000002002dff7812 */ /* 0x000fe400078cc0ff */
[----:B------:R-:W-:Y:S02]  /*d08f0*/  PRMT R44, R4, 0x7772, RZ ;  /* 0x00007772042c7816 */ /* 0x000fe400000000ff */
[C---:B------:R-:W-:Y:S02]  /*d0900*/  LOP3.LUT P0, RZ, R42.reuse, 0x20, RZ, 0xc0, !PT ;  /* 0x000000202aff7812 */ /* 0x040fe4000780c0ff */
[----:B------:R-:W-:-:S02]  /*d0910*/  LOP3.LUT P1, RZ, R42, 0x40, RZ, 0xc0, !PT ;  /* 0x000000402aff7812 */ /* 0x000fc4000782c0ff */
[C---:B------:R-:W-:Y:S02]  /*d0920*/  LOP3.LUT P4, RZ, R42.reuse, 0x80, RZ, 0xc0, !PT ;  /* 0x000000802aff7812 */ /* 0x040fe4000788c0ff */
[C---:B------:R-:W-:Y:S02]  /*d0930*/  LOP3.LUT P3, RZ, R42.reuse, 0x100, RZ, 0xc0, !PT ;  /* 0x000001002aff7812 */ /* 0x040fe4000786c0ff */
[C---:B------:R-:W-:Y:S02]  /*d0940*/  LOP3.LUT P2, RZ, R42.reuse, 0x200, RZ, 0xc0, !PT ;  /* 0x000002002aff7812 */ /* 0x040fe4000784c0ff */
[----:B------:R-:W-:Y:S01]  /*d0950*/  LOP3.LUT P5, RZ, R42, 0x400, RZ, 0xc0, !PT ;  /* 0x000004002aff7812 */ /* 0x000fe200078ac0ff */
[----:B--2---:R0:W-:Y:S01]  /*d0960*/  @P6 STG.E.U8 desc[UR40][R40.64], R44 ;  /* 0x0000002c28006986 */ /* 0x0041e2000c101128 */
[C---:B------:R-:W-:Y:S02]  /*d0970*/  LOP3.LUT P6, RZ, R45.reuse, 0x100, RZ, 0xc0, !PT ;  /* 0x000001002dff7812 */ /* 0x040fe400078cc0ff */
[----:B0-----:R-:W-:Y:S01]  /*d0980*/  PRMT R44, R4, 0x7773, RZ ;  /* 0x00007773042c7816 */ /* 0x001fe200000000ff */
[----:B------:R-:W2:Y:S10]  /*d0990*/  LDL.LU.64 R40, [R1+0x3ca0] ;  /* 0x003ca00001287983 */ /* 0x000eb40000300a00 */
[----:B------:R0:W-:Y:S01]  /*d09a0*/  @P6 STG.E.U8 desc[UR40][R20.64], R44 ;  /* 0x0000002c14006986 */ /* 0x0001e2000c101128 */
[----:B------:R-:W-:-:S02]  /*d09b0*/  LOP3.LUT P6, RZ, R45, 0x80, RZ, 0xc0, !PT ;  /* 0x000000802dff7812 */ /* 0x000fc400078cc0ff */
        /* <DEDUP_REMOVED lines=22> */
[----:B---3--:R0:W-:Y:S04]  /*d0b20*/  @P5 STG.E.U8 desc[UR40][R36.64], R44 ;  /* 0x0000002c24005986 */ /* 0x0081e8000c101128 */
[----:B0-----:R-:W3:Y:S04]  /*d0b30*/  LDL.LU.64 R36, [R1+0x1d40] ;  /* 0x001d400001247983 */ /* 0x001ee80000300a00 */
[----:B------:R-:W4:Y:S04]  /*d0b40*/  LDL.LU.64 R48, [R1+0x1d38] ;  /* 0x001d380001307983 */ /* 0x000f280000300a00 */
[----:B------:R-:W2:Y:S04]  /*d0b50*/  LDL.LU.64 R6, [R1+0x1d30] ;  /* 0x001d300001067983 */ /* 0x000ea80000300a00 */
[----:B------:R-:W2:Y:S04]  /*d0b60*/  LDL.LU.64 R10, [R1+0x1d28] ;  /* 0x001d2800010a7983 */ /* 0x000ea80000300a00 */
[----:B------:R-:W2:Y:S04]  /*d0b70*/  LDL.LU.64 R32, [R1+0x1d20] ;  /* 0x001d200001207983 */ /* 0x000ea80000300a00 */
[----:B------:R-:W2:Y:S01]  /*d0b80*/  LDL.LU R9, [R1+0xe8] ;  /* 0x0000e80001097983 */ /* 0x000ea20000300800 */
[----:B------:R-:W-:-:S03]  /*d0b90*/  LOP3.LUT P4, RZ, R42, 0x800, RZ, 0xc0, !PT ;  /* 0x000008002aff7812 */ /* 0x000fc6000788c0ff */
[----:B------:R-:W2:Y:S01]  /*d0ba0*/  LDL.LU.64 R34, [R1+0x1d18] ;  /* 0x001d180001227983 */ /* 0x000ea20000300a00 */
[----:B------:R-:W-:-:S03]  /*d0bb0*/  PRMT R44, R5, 0x7772, RZ ;  /* 0x00007772052c7816 */ /* 0x000fc600000000ff */
[----:B------:R-:W2:Y:S01]  /*d0bc0*/  LDL.LU R8, [R1+0xfc] ;  /* 0x0000fc0001087983 */ /* 0x000ea20000300800 */
        /* <DEDUP_REMOVED lines=13> */
[----:B------:R-:W-:Y:S01]  /*d0ca0*/  LOP3.LUT P6, RZ, R42, 0x80000, RZ, 0xc0, !PT ;  /* 0x000800002aff7812 */ /* 0x000fe200078cc0ff */
[----:B---3--:R0:W-:Y:S04]  /*d0cb0*/  @P4 STG.E.U8 desc[UR40][R36.64], R44 ;  /* 0x0000002c24004986 */ /* 0x0081e8000c101128 */
[----:B0-----:R-:W3:Y:S04]  /*d0cc0*/  LDL.LU.64 R36, [R1+0x1d10] ;  /* 0x001d100001247983 */ /* 0x001ee80000300a00 */
[----:B------:R-:W3:Y:S01]  /*d0cd0*/  LDL.LU.64 R20, [R1+0x1d08] ;  /* 0x001d080001147983 */ /* 0x000ee20000300a00 */
[----:B------:R-:W-:-:S03]  /*d0ce0*/  LOP3.LUT R45, R45, 0xfffffffe, RZ, 0xc0, !PT ;  /* 0xfffffffe2d2d7812 */ /* 0x000fc600078ec0ff */
[----:B------:R-:W3:Y:S01]  /*d0cf0*/  LDL.LU.64 R16, [R1+0x1d00] ;  /* 0x001d000001107983 */ /* 0x000ee20000300a00 */
[----:B------:R-:W-:Y:S02]  /*d0d00*/  @P6 LOP3.LUT R45, R45, 0x1, RZ, 0xfc, !PT ;  /* 0x000000012d2d6812 */ /* 0x000fe400078efcff */
[----:B------:R-:W-:Y:S02]  /*d0d10*/  PRMT R44, R5, 0x7773, RZ ;  /* 0x00007773052c7816 */ /* 0x000fe400000000ff */
[----:B------:R-:W-:-:S03]  /*d0d20*/  LOP3.LUT P6, RZ, R42, 0x40000, RZ, 0xc0, !PT ;  /* 0x000400002aff7812 */ /* 0x000fc600078cc0ff */
[----:B----4-:R0:W-:Y:S01]  /*d0d30*/  @P3 STG.E.U8 desc[UR40][R48.64], R44 ;  /* 0x0000002c30003986 */ /* 0x0101e2000c101128 */
[----:B------:R-:W-:-:S03]  /*d0d40*/  LOP3.LUT R45, R45, 0xfffffffd, RZ, 0xc0, !PT ;  /* 0xfffffffd2d2d7812 */ /* 0x000fc600078ec0ff */
[----:B0-----:R-:W4:Y:S04]  /*d0d50*/  LDL.LU R48, [R1+0xec] ;  /* 0x0000ec0001307983 */ /* 0x001f280000300800 */
[----:B------:R-:W4:Y:S02]  /*d0d60*/  LDL.LU.64 R14, [R1+0x1cf8] ;  /* 0x001cf800010e7983 */ /* 0x000f240000300a00 */
[----:B------:R-:W-:Y:S02]  /*d0d70*/  @P6 LOP3.LUT R45, R45, 0x2, RZ, 0xfc, !PT ;  /* 0x000000022d2d6812 */ /* 0x000fe400078efcff */
[----:B------:R-:W-:Y:S01]  /*d0d80*/  LOP3.LUT P6, RZ, R42, 0x20000, RZ, 0xc0, !PT ;  /* 0x000200002aff7812 */ /* 0x000fe200078cc0ff */
[----:B------:R-:W4:Y:S01]  /*d0d90*/  LDL.LU.64 R12, [R1+0x1ce8] ;  /* 0x001ce800010c7983 */ /* 0x000f220000300a00 */
[----:B------:R-:W-:-:S02]  /*d0da0*/  LOP3.LUT R45, R45, 0xfffffffb, RZ, 0xc0, !PT ;  /* 0xfffffffb2d2d7812 */ /* 0x000fc400078ec0ff */
[C---:B------:R-:W-:Y:S01]  /*d0db0*/  LOP3.LUT P2, RZ, R42.reuse, 0x2000, RZ, 0xc0, !PT ;  /* 0x000020002aff7812 */ /* 0x040fe2000784c0ff */
[----:B------:R-:W4:Y:S01]  /*d0dc0*/  LDL.LU.64 R2, [R1+0x1ce0] ;  /* 0x001ce00001027983 */ /* 0x000f220000300a00 */
[C---:B------:R-:W-:Y:S02]  /*d0dd0*/  LOP3.LUT P5, RZ, R42.reuse, 0x4000, RZ, 0xc0, !PT ;  /* 0x000040002aff7812 */ /* 0x040fe400078ac0ff */
[----:B--2---:R-:W-:Y:S01]  /*d0de0*/  PRMT R44, R9, 0x7770, RZ ;  /* 0x00007770092c7816 */ /* 0x004fe200000000ff */
[----:B------:R-:W2:Y:S04]  /*d0df0*/  LDL.LU.64 R4, [R1+0x1cd8] ;  /* 0x001cd80001047983 */ /* 0x000ea80000300a00 */
[----:B------:R-:W-:Y:S01]  /*d0e00*/  @P6 LOP3.LUT R45, R45, 0x4, RZ, 0xfc, !PT ;  /* 0x000000042d2d6812 */ /* 0x000fe200078efcff */
[----:B------:R-:W2:Y:S01]  /*d0e10*/  LDL.LU R49, [R1+0xd0] ;  /* 0x0000d00001317983 */ /* 0x000ea20000300800 */
[----:B------:R-:W-:-:S02]  /*d0e20*/  LOP3.LUT P6, RZ, R42, 0x10000, RZ, 0xc0, !PT ;  /* 0x000100002aff7812 */ /* 0x000fc400078cc0ff */
[----:B------:R-:W-:Y:S01]  /*d0e30*/  LOP3.LUT R45, R45, 0xfffffff7, RZ, 0xc0, !PT ;  /* 0xfffffff72d2d7812 */ /* 0x000fe200078ec0ff */
[----:B------:R0:W-:Y:S10]  /*d0e40*/  @P2 STG.E.U8 desc[UR40][R6.64], R44 ;  /* 0x0000002c06002986 */ /* 0x0001f4000c101128 */
[----:B------:R-:W-:-:S02]  /*d0e50*/  @P6 LOP3.LUT R45, R45, 0x8, RZ, 0xfc, !PT ;  /* 0x000000082d2d6812 */ /* 0x000fc400078efcff */
[----:B------:R-:W-:Y:S01]  /*d0e60*/  LOP3.LUT P6, RZ, R42, 0x8000, RZ, 0xc0, !PT ;  /* 0x000080002aff7812 */ /* 0x000fe200078cc0ff */
[----:B0-----:R-:W2:Y:S01]  /*d0e70*/  LDL.LU.64 R6, [R1+0x1cd0] ;  /* 0x001cd00001067983 */ /* 0x001ea20000300a00 */
[----:B------:R-:W-:-:S05]  /*d0e80*/  PRMT R44, R9, 0x7771, RZ ;  /* 0x00007771092c7816 */ /* 0x000fca00000000ff */
[----:B------:R0:W-:Y:S02]  /*d0e90*/  @P5 STG.E.U8 desc[UR40][R10.64], R44 ;  /* 0x0000002c0a005986 */ /* 0x0001e4000c101128 */
[----:B0-----:R-:W-:Y:S02]  /*d0ea0*/  PRMT R44, R9, 0x7772, RZ ;  /* 0x00007772092c7816 */ /* 0x001fe400000000ff */
[----:B------:R-:W2:Y:S04]  /*d0eb0*/  LDL.LU.64 R10, [R1+0x1cc8] ;  /* 0x001cc800010a7983 */ /* 0x000ea80000300a00 */
[----:B------:R0:W-:Y:S01]  /*d0ec0*/  @P6 STG.E.U8 desc[UR40][R32.64], R44 ;  /* 0x0000002c20006986 */ /* 0x0001e2000c101128 */
[----:B------:R-:W-:Y:S02]  /*d0ed0*/  LOP3.LUT P6, RZ, R45, 0x8, RZ, 0xc0, !PT ;  /* 0x000000082dff7812 */ /* 0x000fe400078cc0ff */
[----:B0-----:R-:W-:Y:S01]  /*d0ee0*/  PRMT R44, R9, 0x7773, RZ ;  /* 0x00007773092c7816 */ /* 0x001fe200000000ff */
[----:B------:R-:W2:Y:S10]  /*d0ef0*/  LDL.LU.64 R32, [R1+0x1cc0] ;  /* 0x001cc00001207983 */ /* 0x000eb40000300a00 */
[----:B------:R0:W-:Y:S01]  /*d0f00*/  @P6 STG.E.U8 desc[UR40][R34.64], R44 ;  /* 0x0000002c22006986 */ /* 0x0001e2000c101128 */
[----:B------:R-:W-:-:S03]  /*d0f10*/  LOP3.LUT P6, RZ, R45, 0x4, RZ, 0xc0, !PT ;  /* 0x000000042dff7812 */ /* 0x000fc600078cc0ff */
[----:B0-----:R-:W2:Y:S01]  /*d0f20*/  LDL.LU.64 R34, [R1+0x1cb8] ;  /* 0x001cb80001227983 */ /* 0x001ea20000300a00 */
[----:B------:R-:W-:-:S03]  /*d0f30*/  PRMT R44, R8, 0x7770, RZ ;  /* 0x00007770082c7816 */ /* 0x000fc600000000ff */
[----:B------:R-:W2:Y:S06]  /*d0f40*/  LDL.LU R9, [R1+0xc0] ;  /* 0x0000c00001097983 */ /* 0x000eac0000300800 */
[----:B---3--:R0:W-:Y:S04]  /*d0f50*/  @P6 STG.E.U8 desc[UR40][R36.64], R44 ;  /* 0x0000002c24006986 */ /* 0x0081e8000c101128 */
[----:B0-----:R-:W3:Y:S01]  /*d0f60*/  LDL.LU.64 R36, [R1+0x1ca8] ;  /* 0x001ca80001247983 */ /* 0x001ee20000300a00 */
[----:B------:R-:W-:-:S02]  /*d0f70*/  LOP3.LUT P6, RZ, R45, 0x2, RZ, 0xc0, !PT ;  /* 0x000000022dff7812 */ /* 0x000fc400078cc0ff */
        /* <DEDUP_REMOVED lines=18> */
[----:B--2---:R0:W-:Y:S01]  /*d10a0*/  @P6 STG.E.U8 desc[UR40][R4.64], R44 ;  /* 0x0000002c04006986 */ /* 0x0041e2000c101128 */
        /* <DEDUP_REMOVED lines=14> */
[----:B0-----:R-:W-:Y:S02]  /*d1190*/  PRMT R44, R9, 0x7770, RZ ;  /* 0x00007770092c7816 */ /* 0x001fe400000000ff */
[----:B------:R-:W2:Y:S04]  /*d11a0*/  LDL.LU.64 R40, [R1+0x3c98] ;  /* 0x003c980001287983 */ /* 0x000ea80000300a00 */
[----:B---3--:R0:W-:Y:S04]  /*d11b0*/  @P5 STG.E.U8 desc[UR40][R36.64], R44 ;  /* 0x0000002c24005986 */ /* 0x0081e8000c101128 */
[----:B0-----:R-:W3:Y:S04]  /*d11c0*/  LDL.LU.64 R36, [R1+0x1ca0] ;  /* 0x001ca00001247983 */ /* 0x001ee80000300a00 */
[----:B------:R-:W4:Y:S04]  /*d11d0*/  LDL.LU.64 R6, [R1+0x1c98] ;  /* 0x001c980001067983 */ /* 0x000f280000300a00 */
[----:B------:R-:W2:Y:S04]  /*d11e0*/  LDL.LU.64 R48, [R1+0x1c88] ;  /* 0x001c880001307983 */ /* 0x000ea80000300a00 */
[----:B------:R-:W2:Y:S04]  /*d11f0*/  LDL.LU.64 R10, [R1+0x1c78] ;  /* 0x001c7800010a7983 */ /* 0x000ea80000300a00 */
[----:B------:R-:W4:Y:S04]  /*d1200*/  LDL.LU.64 R32, [R1+0x1c70] ;  /* 0x001c700001207983 */ /* 0x000f280000300a00 */
[----:B------:R-:W4:Y:S04]  /*d1210*/  LDL.LU.64 R34, [R1+0x1c68] ;  /* 0x001c680001227983 */ /* 0x000f280000300a00 */
[----:B------:R-:W4:Y:S01]  /*d1220*/  LDL.LU R14, [R1+0xd4] ;  /* 0x0000d400010e7983 */ /* 0x000f220000300800 */
[----:B------:R-:W-:-:S02]  /*d1230*/  LOP3.LUT P4, RZ, R42, 0x40000000, RZ, 0xc0, !PT ;  /* 0x400000002aff7812 */ /* 0x000fc4000788c0ff */
[----:B------:R-:W-:Y:S02]  /*d1240*/  LOP3.LUT P3, RZ, R42, 0x80000000, RZ, 0xc0, !PT ;  /* 0x800000002aff7812 */ /* 0x000fe4000786c0ff */
[----:B------:R-:W-:Y:S02]  /*d1250*/  PRMT R42, R9, 0x7771, RZ ;  /* 0x00007771092a7816 */ /* 0x000fe400000000ff */
[----:B------:R-:W-:-:S07]  /*d1260*/  LOP3.LUT R43, R43, 0xffefffff, RZ, 0xc0, !PT ;  /* 0xffefffff2b2b7812 */ /* 0x000fce00078ec0ff */
[----:B---3--:R0:W-:Y:S04]  /*d1270*/  @P4 STG.E.U8 desc[UR40][R36.64], R42 ;  /* 0x0000002a24004986 */ /* 0x0081e8000c101128 */
[----:B0-----:R-:W3:Y:S01]  /*d1280*/  LDL.LU.64 R36, [R1+0x1c60] ;  /* 0x001c600001247983 */ /* 0x001ee20000300a00 */
[----:B--2---:R-:W-:-:S03]  /*d1290*/  LOP3.LUT P6, RZ, R41, 0x400, RZ, 0xc0, !PT ;  /* 0x0000040029ff7812 */ /* 0x004fc600078cc0ff */
[----:B------:R-:W2:Y:S04]  /*d12a0*/  LDL.LU R15, [R1+0xc4] ;  /* 0x0000c400010f7983 */ /* 0x000ea80000300800 */
[----:B------:R-:W2:Y:S04]  /*d12b0*/  LDL.LU.64 R44, [R1+0x1c40] ;  /* 0x001c4000012c7983 */ /* 0x000ea80000300a00 */
[----:B------:R-:W2:Y:S02]  /*d12c0*/  LDL.LU.64 R20, [R1+0x1c38] ;  /* 0x001c380001147983 */ /* 0x000ea40000300a00 */
[----:B------:R-:W-:-:S02]  /*d12d0*/  @P6 LOP3.LUT R43, R43, 0x100000, RZ, 0xfc, !PT ;  /* 0x001000002b2b6812 */ /* 0x000fc400078efcff */
[----:B------:R-:W-:Y:S01]  /*d12e0*/  LOP3.LUT P6, RZ, R41, 0x200, RZ, 0xc0, !PT ;  /* 0x0000020029ff7812 */ /* 0x000fe200078cc0ff */
[----:B------:R-:W2:Y:S01]  /*d12f0*/  LDL.LU.64 R16, [R1+0x1c30] ;  /* 0x001c300001107983 */ /* 0x000ea20000300a00 */
[----:B------:R-:W-:Y:S02]  /*d1300*/  LOP3.LUT R43, R43, 0xffdfffff, RZ, 0xc0, !PT ;  /* 0xffdfffff2b2b7812 */ /* 0x000fe400078ec0ff */
[----:B------:R-:W-:Y:S01]  /*d1310*/  LOP3.LUT P2, RZ, R41, 0x1, RZ, 0xc0, !PT ;  /* 0x0000000129ff7812 */ /* 0x000fe2000784c0ff */
[----:B------:R-:W2:Y:S08]  /*d1320*/  LDL.LU.64 R12, [R1+0x1c20] ;  /* 0x001c2000010c7983 */ /* 0x000eb00000300a00 */
[----:B------:R-:W-:-:S02]  /*d1330*/  @P6 LOP3.LUT R43, R43, 0x200000, RZ, 0xfc, !PT ;  /* 0x002000002b2b6812 */ /* 0x000fc400078efcff */
        /* <DEDUP_REMOVED lines=11> */
[----:B------:R-:W-:-:S09]  /*d13f0*/  PRMT R42, R9, 0x7772, RZ ;  /* 0x00007772092a7816 */ /* 0x000fd200000000ff */
[----:B------:R-:W-:Y:S02]  /*d1400*/  @P6 LOP3.LUT R43, R43, 0x2000000, RZ, 0xfc, !PT ;  /* 0x020000002b2b6812 */ /* 0x000fe400078efcff */
[----:B------:R-:W-:Y:S01]  /*d1410*/  LOP3.LUT P6, RZ, R41, 0x10, RZ, 0xc0, !PT ;  /* 0x0000001029ff7812 */ /* 0x000fe200078cc0ff */
[----:B----4-:R0:W-:Y:S01]  /*d1420*/  @P3 STG.E.U8 desc[UR40][R6.64], R42 ;  /* 0x0000002a06003986 */ /* 0x0101e2000c101128 */
[----:B------:R-:W-:Y:S02]  /*d1430*/  LOP3.LUT R43, R43, 0xfbffffff, RZ, 0xc0, !PT ;  /* 0xfbffffff2b2b7812 */ /* 0x000fe400078ec0ff */
[----:B0-----:R-:W-:-:S09]  /*d1440*/  PRMT R42, R9, 0x7773, RZ ;  /* 0x00007773092a7816 */ /* 0x001fd200000000ff */
[----:B------:R-:W-:Y:S02]  /*d1450*/  @P6 LOP3.LUT R43, R43, 0x4000000, RZ, 0xfc, !PT ;  /* 0x040000002b2b6812 */ /* 0x000fe400078efcff */
[C---:B------:R-:W-:Y:S01]  /*d1460*/  LOP3.LUT P6, RZ, R41.reuse, 0x8, RZ, 0xc0, !PT ;  /* 0x0000000829ff7812 */ /* 0x040fe200078cc0ff */
[----:B------:R0:W-:Y:S01]  /*d1470*/  @P2 STG.E.U8 desc[UR40][R48.64], R42 ;  /* 0x0000002a30002986 */ /* 0x0001e2000c101128 */
[----:B------:R-:W-:Y:S02]  /*d1480*/  LOP3.LUT P5, RZ, R41, 0x2, RZ, 0xc0, !PT ;  /* 0x0000000229ff7812 */ /* 0x000fe400078ac0ff */
[----:B------:R-:W-:Y:S01]  /*d1490*/  LOP3.LUT R43, R43, 0xf7ffffff, RZ, 0xc0, !PT ;  /* 0xf7ffffff2b2b7812 */ /* 0x000fe200078ec0ff */
[----:B0-----:R-:W4:Y:S04]  /*d14a0*/  LDL.LU R48, [R1+0xd8] ;  /* 0x0000d80001307983 */ /* 0x001f280000300800 */
[----:B------:R-:W4:Y:S04]  /*d14b0*/  LDL.LU.64 R2, [R1+0x1c00] ;  /* 0x001c000001027983 */ /* 0x000f280000300a00 */
[----:B------:R-:W-:-:S02]  /*d14c0*/  @P6 LOP3.LUT R43, R43, 0x8000000, RZ, 0xfc, !PT ;  /* 0x080000002b2b6812 */ /* 0x000fc400078efcff */
[----:B------:R-:W-:Y:S01]  /*d14d0*/  LOP3.LUT P6, RZ, R41, 0x4, RZ, 0xc0, !PT ;  /* 0x0000000429ff7812 */ /* 0x000fe200078cc0ff */
[----:B------:R-:W4:Y:S01]  /*d14e0*/  LDL.LU.64 R4, [R1+0x1bf8] ;  /* 0x001bf80001047983 */ /* 0x000f220000300a00 */
[----:B------:R-:W-:-:S03]  /*d14f0*/  PRMT R42, R14, 0x7770, RZ ;  /* 0x000077700e2a7816 */ /* 0x000fc600000000ff */
[----:B------:R-:W4:Y:S04]  /*d1500*/  LDL.LU R49, [R1+0xc8] ;  /* 0x0000c80001317983 */ /* 0x000f280000300800 */
[----:B------:R0:W-:Y:S04]  /*d1510*/  @P5 STG.E.U8 desc[UR40][R10.64], R42 ;  /* 0x0000002a0a005986 */ /* 0x0001e8000c101128 */
[----:B------:R-:W4:Y:S04]  /*d1520*/  LDL.LU.64 R6, [R1+0x1bf0] ;  /* 0x001bf00001067983 */ /* 0x000f280000300a00 */
[----:B------:R-:W4:Y:S01]  /*d1530*/  LDL.LU.64 R8, [R1+0x1be0] ;  /* 0x001be00001087983 */ /* 0x000f220000300a00 */
[----:B0-----:R-:W-:-:S03]  /*d1540*/  PRMT R42, R14, 0x7771, RZ ;  /* 0x000077710e2a7816 */ /* 0x001fc600000000ff */
[----:B------:R-:W4:Y:S04]  /*d1550*/  LDL.LU.64 R10, [R1+0x1bc0] ;  /* 0x001bc000010a7983 */ /* 0x000f280000300a00 */
[----:B------:R0:W-:Y:S01]  /*d1560*/  @P6 STG.E.U8 desc[UR40][R32.64], R42 ;  /* 0x0000002a20006986 */ /* 0x0001e2000c101128 */
[C---:B------:R-:W-:Y:S02]  /*d1570*/  LOP3.LUT P6, RZ, R43.reuse, 0x8000000, RZ, 0xc0, !PT ;  /* 0x080000002bff7812 */ /* 0x040fe400078cc0ff */
[----:B0-----:R-:W-:Y:S01]  /*d1580*/  PRMT R42, R14, 0x7772, RZ ;  /* 0x000077720e2a7816 */ /* 0x001fe200000000ff */
[----:B------:R-:W4:Y:S10]  /*d1590*/  LDL.LU.64 R32, [R1+0x1bb8] ;  /* 0x001bb80001207983 */ /* 0x000f340000300a00 */
[----:B------:R0:W-:Y:S01]  /*d15a0*/  @P6 STG.E.U8 desc[UR40][R34.64], R42 ;  /* 0x0000002a22006986 */ /* 0x0001e2000c101128 */
[----:B------:R-:W-:-:S03]  /*d15b0*/  LOP3.LUT P6, RZ, R43, 0x4000000, RZ, 0xc0, !PT ;  /* 0x040000002bff7812 */ /* 0x000fc600078cc0ff */
[----:B0-----:R-:W4:Y:S01]  /*d15c0*/  LDL.LU.64 R34, [R1+0x1bb0] ;  /* 0x001bb00001227983 */ /* 0x001f220000300a00 */
[----:B------:R-:W-:-:S09]  /*d15d0*/  PRMT R42, R14, 0x7773, RZ ;  /* 0x000077730e2a7816 */ /* 0x000fd200000000ff */
[----:B---3--:R0:W-:Y:S04]  /*d15e0*/  @P6 STG.E.U8 desc[UR40][R36.64], R42 ;  /* 0x0000002a24006986 */ /* 0x0081e8000c101128 */
[----:B0-----:R-:W3:Y:S01]  /*d15f0*/  LDL.LU.64 R36, [R1+0x1ba0] ;  /* 0x001ba00001247983 */ /* 0x001ee20000300a00 */
[----:B------:R-:W-:Y:S02]  /*d1600*/  LOP3.LUT P6, RZ, R43, 0x2000000, RZ, 0xc0, !PT ;  /* 0x020000002bff7812 */ /* 0x000fe400078cc0ff */
[----:B--2---:R-:W-:-:S11]  /*d1610*/  PRMT R42, R15, 0x7770, RZ ;  /* 0x000077700f2a7816 */ /* 0x004fd600000000ff */
        /* <DEDUP_REMOVED lines=14> */
[----:B------:R-:W-:Y:S02]  /*d1700*/  LOP3.LUT P3, RZ, R41, 0x4000, RZ, 0xc0, !PT ;  /* 0x0000400029ff7812 */ /* 0x000fe4000786c0ff */
[----:B----4-:R-:W-:-:S05]  /*d1710*/  PRMT R42, R48, 0x7770, RZ ;  /* 0x00007770302a7816 */ /* 0x010fca00000000ff */
[----:B------:R0:W-:Y:S01]  /*d1720*/  @P6 STG.E.U8 desc[UR40][R2.64], R42 ;  /* 0x0000002a02006986 */ /* 0x0001e2000c101128 */
[----:B------:R-:W-:Y:S02]  /*d1730*/  LOP3.LUT P6, RZ, R43, 0x100000, RZ, 0xc0, !PT ;  /* 0x001000002bff7812 */ /* 0x000fe400078cc0ff */
[----:B0-----:R-:W-:-:S11]  /*d1740*/  PRMT R42, R48, 0x7771, RZ ;  /* 0x00007771302a7816 */ /* 0x001fd600000000ff */
[----:B------:R0:W-:Y:S02]  /*d1750*/  @P6 STG.E.U8 desc[UR40][R4.64], R42 ;  /* 0x0000002a04006986 */ /* 0x0001e4000c101128 */
        /* <DEDUP_REMOVED lines=37> */
[----:B--2---:R-:W-:-:S05]  /*d19b0*/  PRMT R42, R11, 0x7770, RZ ;  /* 0x000077700b2a7816 */ /* 0x004fca00000000ff */
[----:B------:R0:W-:Y:S04]  /*d19c0*/  @P4 STG.E.U8 desc[UR40][R36.64], R42 ;  /* 0x0000002a24004986 */ /* 0x0001e8000c101128 */
[----:B0-----:R-:W2:Y:S04]  /*d19d0*/  LDL.LU.64 R36, [R1+0x1b48] ;  /* 0x001b480001247983 */ /* 0x001ea80000300a00 */
[----:B------:R-:W2:Y:S04]  /*d19e0*/  LDL.LU.64 R44, [R1+0x1b40] ;  /* 0x001b4000012c7983 */ /* 0x000ea80000300a00 */
[----:B------:R-:W2:Y:S04]  /*d19f0*/  LDL.LU.64 R20, [R1+0x1b38] ;  /* 0x001b380001147983 */ /* 0x000ea80000300a00 */
[----:B------:R-:W2:Y:S01]  /*d1a00*/  LDL.LU R13, [R1+0xb0] ;  /* 0x0000b000010d7983 */ /* 0x000ea20000300800 */
[----:B------:R-:W-:-:S02]  /*d1a10*/  @P6 LOP3.LUT R43, R43, 0x10000, RZ, 0xfc, !PT ;  /* 0x000100002b2b6812 */ /* 0x000fc400078efcff */
[----:B------:R-:W-:Y:S01]  /*d1a20*/  LOP3.LUT P6, RZ, R41, 0x1000000, RZ, 0xc0, !PT ;  /* 0x0100000029ff7812 */ /* 0x000fe200078cc0ff */
[----:B------:R-:W2:Y:S01]  /*d1a30*/  LDL.LU.64 R16, [R1+0x1b30] ;  /* 0x001b300001107983 */ /* 0x000ea20000300a00 */
[----:B------:R-:W-:Y:S02]  /*d1a40*/  LOP3.LUT R43, R43, 0xfffdffff, RZ, 0xc0, !PT ;  /* 0xfffdffff2b2b7812 */ /* 0x000fe400078ec0ff */
[C---:B------:R-:W-:Y:S01]  /*d1a50*/  LOP3.LUT P3, RZ, R41.reuse, 0x40000, RZ, 0xc0, !PT ;  /* 0x0004000029ff7812 */ /* 0x040fe2000786c0ff */
[----:B------:R-:W2:Y:S01]  /*d1a60*/  LDL.LU.64 R14, [R1+0x1b28] ;  /* 0x001b2800010e7983 */ /* 0x000ea20000300a00 */
[----:B------:R-:W-:Y:S02]  /*d1a70*/  LOP3.LUT P2, RZ, R41, 0x80000, RZ, 0xc0, !PT ;  /* 0x0008000029ff7812 */ /* 0x000fe4000784c0ff */
[----:B------:R-:W-:Y:S01]  /*d1a80*/  PRMT R42, R11, 0x7771, RZ ;  /* 0x000077710b2a7816 */ /* 0x000fe200000000ff */
[----:B------:R-:W2:Y:S04]  /*d1a90*/  LDL.LU.64 R2, [R1+0x1b20] ;  /* 0x001b200001027983 */ /* 0x000ea80000300a00 */
[----:B------:R-:W-:-:S02]  /*d1aa0*/  @P6 LOP3.LUT R43, R43, 0x20000, RZ, 0xfc, !PT ;  /* 0x000200002b2b6812 */ /* 0x000fc400078efcff */
[----:B------:R-:W-:Y:S02]  /*d1ab0*/  LOP3.LUT P6, RZ, R41, 0x800000, RZ, 0xc0, !PT ;  /* 0x0080000029ff7812 */ /* 0x000fe400078cc0ff */
[----:B------:R-:W-:Y:S01]  /*d1ac0*/  LOP3.LUT R43, R43, 0xfffbffff, RZ, 0xc0, !PT ;  /* 0xfffbffff2b2b7812 */ /* 0x000fe200078ec0ff */
[----:B---3--:R0:W-:Y:S01]  /*d1ad0*/  @P3 STG.E.U8 desc[UR40][R6.64], R42 ;  /* 0x0000002a06003986 */ /* 0x0081e2000c101128 */
[----:B------:R-:W-:-:S09]  /*d1ae0*/  LOP3.LUT P5, RZ, R41, 0x100000, RZ, 0xc0, !PT ;  /* 0x0010000029ff7812 */ /* 0x000fd200078ac0ff */
[----:B------:R-:W-:Y:S02]  /*d1af0*/  @P6 LOP3.LUT R43, R43, 0x40000, RZ, 0xfc, !PT ;  /* 0x000400002b2b6812 */ /* 0x000fe400078efcff */
[----:B------:R-:W-:Y:S02]  /*d1b00*/  LOP3.LUT P6, RZ, R41, 0x400000, RZ, 0xc0, !PT ;  /* 0x0040000029ff7812 */ /* 0x000fe400078cc0ff */
[----:B0-----:R-:W-:Y:S02]  /*d1b10*/  PRMT R42, R11, 0x7772, RZ ;  /* 0x000077720b2a7816 */ /* 0x001fe400000000ff */
[----:B------:R-:W-:-:S03]  /*d1b20*/  LOP3.LUT R43, R43, 0xfff7ffff, RZ, 0xc0, !PT ;  /* 0xfff7ffff2b2b7812 */ /* 0x000fc600078ec0ff */
[----:B----4-:R0:W-:Y:S06]  /*d1b30*/  @P2 STG.E.U8 desc[UR40][R8.64], R42 ;  /* 0x0000002a08002986 */ /* 0x0101ec000c101128 */
[----:B------:R-:W-:Y:S02]  /*d1b40*/  @P6 LOP3.LUT R43, R43, 0x80000, RZ, 0xfc, !PT ;  /* 0x000800002b2b6812 */ /* 0x000fe400078efcff */
[----:B0-----:R-:W-:Y:S02]  /*d1b50*/  PRMT R42, R11, 0x7773, RZ ;  /* 0x000077730b2a7816 */ /* 0x001fe400000000ff */
[----:B------:R-:W-:-:S03]  /*d1b60*/  LOP3.LUT P6, RZ, R41, 0x200000, RZ, 0xc0, !PT ;  /* 0x0020000029ff7812 */ /* 0x000fc600078cc0ff */
[----:B------:R0:W-:Y:S04]  /*d1b70*/  @P5 STG.E.U8 desc[UR40][R48.64], R42 ;  /* 0x0000002a30005986 */ /* 0x0001e8000c101128 */
[----:B0-----:R-:W3:Y:S01]  /*d1b80*/  LDL.LU R49, [R1+0x140] ;  /* 0x0001400001317983 */ /* 0x001ee20000300800 */
[----:B------:R-:W-:-:S03]  /*d1b90*/  PRMT R42, R12, 0x7770, RZ ;  /* 0x000077700c2a7816 */ /* 0x000fc600000000ff */
[----:B------:R-:W4:Y:S04]  /*d1ba0*/  LDL.LU.64 R4, [R1+0x1b18] ;  /* 0x001b180001047983 */ /* 0x000f280000300a00 */
[----:B------:R-:W3:Y:S04]  /*d1bb0*/  LDL.LU.64 R6, [R1+0x1b10] ;  /* 0x001b100001067983 */ /* 0x000ee80000300a00 */
[----:B------:R0:W-:Y:S01]  /*d1bc0*/  @P6 STG.E.U8 desc[UR40][R32.64], R42 ;  /* 0x0000002a20006986 */ /* 0x0001e2000c101128 */
[----:B------:R-:W-:-:S03]  /*d1bd0*/  LOP3.LUT P6, RZ, R43, 0x80000, RZ, 0xc0, !PT ;  /* 0x000800002bff7812 */ /* 0x000fc600078cc0ff */
[----:B------:R-:W3:Y:S04]  /*d1be0*/  LDL.LU.64 R8, [R1+0x1b08] ;  /* 0x001b080001087983 */ /* 0x000ee80000300a00 */
[----:B------:R-:W3:Y:S01]  /*d1bf0*/  LDL.LU.64 R10, [R1+0x1b00] ;  /* 0x001b0000010a7983 */ /* 0x000ee20000300a00 */
        /* <DEDUP_REMOVED lines=27> */
[----:B---3--:R-:W-:-:S07]  /*d1db0*/  PRMT R42, R49, 0x7770, RZ ;  /* 0x00007770312a7816 */ /* 0x008fce00000000ff */
[----:B----4-:R0:W-:Y:S01]  /*d1dc0*/  @P6 STG.E.U8 desc[UR40][R4.64], R42 ;  /* 0x0000002a04006986 */ /* 0x0101e2000c101128 */
        /* <DEDUP_REMOVED lines=20> */
[----:B------:R-:W3:Y:S01]  /*d1f10*/  LDL.LU R49, [R1+0x144] ;  /* 0x0001440001317983 */ /* 0x000ee20000300800 */
[----:B------:R-:W-:-:S03]  /*d1f20*/  LOP3.LUT P4, RZ, R40, 0x10, RZ, 0xc0, !PT ;  /* 0x0000001028ff7812 */ /* 0x000fc6000788c0ff */
[----:B------:R-:W3:Y:S01]  /*d1f30*/  LDL.LU.64 R34, [R1+0x1ac0] ;  /* 0x001ac00001227983 */ /* 0x000ee20000300a00 */
[----:B------:R-:W-:-:S03]  /*d1f40*/  PRMT R42, R48, 0x7773, RZ ;  /* 0x00007773302a7816 */ /* 0x000fc600000000ff */
[----:B------:R-:W3:Y:S01]  /*d1f50*/  LDL.LU R4, [R1+0xb8] ;  /* 0x0000b80001047983 */ /* 0x000ee20000300800 */
        /* <DEDUP_REMOVED lines=11> */
[----:B------:R-:W-:Y:S01]  /*d2010*/  @P6 LOP3.LUT R43, R43, 0x80, RZ, 0xfc, !PT ;  /* 0x000000802b2b6812 */ /* 0x000fe200078efcff */
[----:B--2---:R0:W-:Y:S04]  /*d2020*/  @P4 STG.E.U8 desc[UR40][R36.64], R42 ;  /* 0x0000002a24004986 */ /* 0x0041e8000c101128 */
[----:B0-----:R-:W2:Y:S04]  /*d2030*/  LDL.LU.64 R36, [R1+0x1ab8] ;  /* 0x001ab80001247983 */ /* 0x001ea80000300a00 */
[----:B------:R-:W2:Y:S04]  /*d2040*/  LDL.LU.64 R44, [R1+0x1ab0] ;  /* 0x001ab000012c7983 */ /* 0x000ea80000300a00 */
[----:B------:R-:W2:Y:S01]  /*d2050*/  LDL.LU.64 R20, [R1+0x1aa8] ;  /* 0x001aa80001147983 */ /* 0x000ea20000300a00 */
[----:B------:R-:W-:-:S03]  /*d2060*/  LOP3.LUT P6, RZ, R40, 0x1000, RZ, 0xc0, !PT ;  /* 0x0000100028ff7812 */ /* 0x000fc600078cc0ff */
[----:B------:R-:W2:Y:S01]  /*d2070*/  LDL.LU.64 R16, [R1+0x1aa0] ;  /* 0x001aa00001107983 */ /* 0x000ea20000300a00 */
[----:B------:R-:W-:-:S03]  /*d2080*/  LOP3.LUT R43, R43, 0xfffffeff, RZ, 0xc0, !PT ;  /* 0xfffffeff2b2b7812 */ /* 0x000fc600078ec0ff */
[----:B------:R-:W2:Y:S04]  /*d2090*/  LDL.LU R5, [R1+0x148] ;  /* 0x0001480001057983 */ /* 0x000ea80000300800 */
[----:B------:R-:W2:Y:S02]  /*d20a0*/  LDL.LU.64 R14, [R1+0x1a98] ;  /* 0x001a9800010e7983 */ /* 0x000ea40000300a00 */
[----:B------:R-:W-:Y:S02]  /*d20b0*/  @P6 LOP3.LUT R43, R43, 0x100, RZ, 0xfc, !PT ;  /* 0x000001002b2b6812 */ /* 0x000fe400078efcff */
[----:B------:R-:W-:Y:S01]  /*d20c0*/  LOP3.LUT P6, RZ, R40, 0x800, RZ, 0xc0, !PT ;  /* 0x0000080028ff7812 */ /* 0x000fe200078cc0ff */
[----:B------:R-:W2:Y:S01]  /*d20d0*/  LDL.LU.64 R12, [R1+0x1a90] ;  /* 0x001a9000010c7983 */ /* 0x000ea20000300a00 */
[----:B------:R-:W-:-:S02]  /*d20e0*/  LOP3.LUT R43, R43, 0xfffffdff, RZ, 0xc0, !PT ;  /* 0xfffffdff2b2b7812 */ /* 0x000fc400078ec0ff */
[C---:B------:R-:W-:Y:S01]  /*d20f0*/  LOP3.LUT P3, RZ, R40.reuse, 0x20, RZ, 0xc0, !PT ;  /* 0x0000002028ff7812 */ /* 0x040fe2000786c0ff */
[----:B------:R-:W2:Y:S01]  /*d2100*/  LDL.LU.64 R2, [R1+0x1a88] ;  /* 0x001a880001027983 */ /* 0x000ea20000300a00 */
[C---:B------:R-:W-:Y:S02]  /*d2110*/  LOP3.LUT P2, RZ, R40.reuse, 0x40, RZ, 0xc0, !PT ;  /* 0x0000004028ff7812 */ /* 0x040fe4000784c0ff */
[----:B---3--:R-:W-:Y:S01]  /*d2120*/  PRMT R42, R49, 0x7770, RZ ;  /* 0x00007770312a7816 */ /* 0x008fe200000000ff */
[----:B------:R-:W3:Y:S04]  /*d2130*/  LDL.LU.64 R6, [R1+0x1a80] ;  /* 0x001a800001067983 */ /* 0x000ee80000300a00 */
[----:B------:R-:W-:Y:S01]  /*d2140*/  @P6 LOP3.LUT R43, R43, 0x200, RZ, 0xfc, !PT ;  /* 0x000002002b2b6812 */ /* 0x000fe200078efcff */
[----:B------:R-:W3:Y:S01]  /*d2150*/  LDL.LU R48, [R1+0xbc] ;  /* 0x0000bc0001307983 */ /* 0x000ee20000300800 */
[----:B------:R-:W-:-:S02]  /*d2160*/  LOP3.LUT P6, RZ, R40, 0x400, RZ, 0xc0, !PT ;  /* 0x0000040028ff7812 */ /* 0x000fc400078cc0ff */
[----:B------:R-:W-:Y:S01]  /*d2170*/  LOP3.LUT R43, R43, 0xfffffbff, RZ, 0xc0, !PT ;  /* 0xfffffbff2b2b7812 */ /* 0x000fe200078ec0ff */
[----:B------:R0:W-:Y:S01]  /*d2180*/  @P3 STG.E.U8 desc[UR40][R8.64], R42 ;  /* 0x0000002a08003986 */ /* 0x0001e2000c101128 */
[----:B------:R-:W-:-:S09]  /*d2190*/  LOP3.LUT P5, RZ, R40, 0x80, RZ, 0xc0, !PT ;  /* 0x0000008028ff7812 */ /* 0x000fd200078ac0ff */
[----:B------:R-:W-:Y:S02]  /*d21a0*/  @P6 LOP3.LUT R43, R43, 0x400, RZ, 0xfc, !PT ;  /* 0x000004002b2b6812 */ /* 0x000fe400078efcff */
[----:B------:R-:W-:Y:S01]  /*d21b0*/  LOP3.LUT P6, RZ, R40, 0x200, RZ, 0xc0, !PT ;  /* 0x0000020028ff7812 */ /* 0x000fe200078cc0ff */
[----:B0-----:R-:W3:Y:S01]  /*d21c0*/  LDL.LU.64 R8, [R1+0x1a78] ;  /* 0x001a780001087983 */ /* 0x001ee20000300a00 */
[----:B------:R-:W-:Y:S02]  /*d21d0*/  LOP3.LUT R43, R43, 0xfffff7ff, RZ, 0xc0, !PT ;  /* 0xfffff7ff2b2b7812 */ /* 0x000fe400078ec0ff */
[----:B------:R-:W-:-:S05]  /*d21e0*/  PRMT R42, R49, 0x7771, RZ ;  /* 0x00007771312a7816 */ /* 0x000fca00000000ff */
[----:B----4-:R0:W-:Y:S04]  /*d21f0*/  @P2 STG.E.U8 desc[UR40][R10.64], R42 ;  /* 0x0000002a0a002986 */ /* 0x0101e8000c101128 */
[----:B------:R-:W-:Y:S02]  /*d2200*/  @P6 LOP3.LUT R43, R43, 0x800, RZ, 0xfc, !PT ;  /* 0x000008002b2b6812 */ /* 0x000fe400078efcff */
[----:B------:R-:W-:Y:S02]  /*d2210*/  LOP3.LUT P6, RZ, R40, 0x100, RZ, 0xc0, !PT ;  /* 0x0000010028ff7812 */ /* 0x000fe400078cc0ff */
[C---:B0-----:R-:W-:Y:S01]  /*d2220*/  PRMT R42, R49.reuse, 0x7772, RZ ;  /* 0x00007772312a7816 */ /* 0x041fe200000000ff */
[----:B------:R-:W4:Y:S04]  /*d2230*/  LDL.LU.64 R10, [R1+0x1a70] ;  /* 0x001a7000010a7983 */ /* 0x000f280000300a00 */
[----:B------:R0:W-:Y:S02]  /*d2240*/  @P5 STG.E.U8 desc[UR40][R32.64], R42 ;  /* 0x0000002a20005986 */ /* 0x0001e4000c101128 */
[----:B0-----:R-:W-:-:S02]  /*d2250*/  PRMT R42, R49, 0x7773, RZ ;  /* 0x00007773312a7816 */ /* 0x001fc400000000ff */
[----:B------:R-:W3:Y:S04]  /*d2260*/  LDL.LU.64 R32, [R1+0x1a68] ;  /* 0x001a680001207983 */ /* 0x000ee80000300a00 */
[----:B------:R0:W-:Y:S01]  /*d2270*/  @P6 STG.E.U8 desc[UR40][R34.64], R42 ;  /* 0x0000002a22006986 */ /* 0x0001e2000c101128 */
[----:B------:R-:W-:-:S03]  /*d2280*/  LOP3.LUT P6, RZ, R43, 0x800, RZ, 0xc0, !PT ;  /* 0x000008002bff7812 */ /* 0x000fc600078cc0ff */
[----:B0-----:R-:W3:Y:S01]  /*d2290*/  LDL.LU.64 R34, [R1+0x1a60] ;  /* 0x001a600001227983 */ /* 0x001ee20000300a00 */
[----:B------:R-:W-:-:S03]  /*d22a0*/  PRMT R42, R4, 0x7770, RZ ;  /* 0x00007770042a7816 */ /* 0x000fc600000000ff */
[----:B------:R-:W3:Y:S06]  /*d22b0*/  LDL.LU R49, [R1+0x14c] ;  /* 0x00014c0001317983 */ /* 0x000eec0000300800 */
[----:B--2---:R0:W-:Y:S04]  /*d22c0*/  @P6 STG.E.U8 desc[UR40][R36.64], R42 ;  /* 0x0000002a24006986 */ /* 0x0041e8000c101128 */
[----:B0-----:R-:W2:Y:S01]  /*d22d0*/  LDL.LU.64 R36, [R1+0x1a50] ;  /* 0x001a500001247983 */ /* 0x001ea20000300a00 */
        /* <DEDUP_REMOVED lines=22> */
[----:B---3--:R0:W-:Y:S01]  /*d2440*/  @P6 STG.E.U8 desc[UR40][R6.64], R42 ;  /* 0x0000002a06006986 */ /* 0x0081e2000c101128 */
[----:B------:R-:W-:Y:S02]  /*d2450*/  LOP3.LUT P4, RZ, R40, 0x80000, RZ, 0xc0, !PT ;  /* 0x0008000028ff7812 */ /* 0x000fe4000788c0ff */
[----:B0-----:R-:W-:-:S05]  /*d2460*/  PRMT R42, R48, 0x7770, RZ ;  /* 0x00007770302a7816 */ /* 0x001fca00000000ff */
[----:B------:R0:W-:Y:S01]  /*d2470*/  @P0 STG.E.U8 desc[UR40][R8.64], R42 ;  /* 0x0000002a08000986 */ /* 0x0001e2000c101128 */
[----:B------:R-:W-:Y:S02]  /*d2480*/  LOP3.LUT P3, RZ, R40, 0x100000, RZ, 0xc0, !PT ;  /* 0x0010000028ff7812 */ /* 0x000fe4000786c0ff */
[----:B0-----:R-:W-:-:S05]  /*d2490*/  PRMT R42, R48, 0x7771, RZ ;  /* 0x00007771302a7816 */ /* 0x001fca00000000ff */
[----:B----4-:R0:W-:Y:S01]  /*d24a0*/  @P1 STG.E.U8 desc[UR40][R10.64], R42 ;  /* 0x0000002a0a001986 */ /* 0x0101e2000c101128 */
[----:B------:R-:W-:Y:S02]  /*d24b0*/  LOP3.LUT P2, RZ, R40, 0x200000, RZ, 0xc0, !PT ;  /* 0x0020000028ff7812 */ /* 0x000fe4000784c0ff */
[----:B0-----:R-:W-:-:S05]  /*d24c0*/  PRMT R42, R48, 0x7772, RZ ;  /* 0x00007772302a7816 */ /* 0x001fca00000000ff */
[----:B------:R0:W-:Y:S01]  /*d24d0*/  @P4 STG.E.U8 desc[UR40][R32.64], R42 ;  /* 0x0000002a20004986 */ /* 0x0001e2000c101128 */
[----:B------:R-:W-:Y:S02]  /*d24e0*/  LOP3.LUT P5, RZ, R40, 0x400000, RZ, 0xc0, !PT ;  /* 0x0040000028ff7812 */ /* 0x000fe400078ac0ff */
[----:B0-----:R-:W-:-:S05]  /*d24f0*/  PRMT R42, R48, 0x7773, RZ ;  /* 0x00007773302a7816 */ /* 0x001fca00000000ff */
[----:B------:R0:W-:Y:S02]  /*d2500*/  @P3 STG.E.U8 desc[UR40][R34.64], R42 ;  /* 0x0000002a22003986 */ /* 0x0001e4000c101128 */
[----:B0-----:R-:W-:-:S05]  /*d2510*/  PRMT R42, R49, 0x7770, RZ ;  /* 0x00007770312a7816 */ /* 0x001fca00000000ff */
[----:B--2---:R0:W-:Y:S02]  /*d2520*/  @P2 STG.E.U8 desc[UR40][R36.64], R42 ;  /* 0x0000002a24002986 */ /* 0x0041e4000c101128 */
[----:B0-----:R-:W-:-:S05]  /*d2530*/  PRMT R42, R49, 0x7771, RZ ;  /* 0x00007771312a7816 */ /* 0x001fca00000000ff */
[----:B------:R0:W-:Y:S04]  /*d2540*/  @P5 STG.E.U8 desc[UR40][R38.64], R42 ;  /* 0x0000002a26005986 */ /* 0x0001e8000c101128 */
[----:B0-----:R-:W2:Y:S04]  /*d2550*/  LDL.LU.64 R38, [R1+0x3c90] ;  /* 0x003c900001267983 */ /* 0x001ea80000300a00 */
[----:B------:R-:W3:Y:S01]  /*d2560*/  LDL.LU.64 R6, [R1+0x1a40] ;  /* 0x001a400001067983 */ /* 0x000ee20000300a00 */
[----:B------:R-:W-:-:S03]  /*d2570*/  LOP3.LUT R41, R41, 0xefffffff, RZ, 0xc0, !PT ;  /* 0xefffffff29297812 */ /* 0x000fc600078ec0ff */
[----:B------:R-:W4:Y:S04]  /*d2580*/  LDL.LU.64 R36, [R1+0x1a38] ;  /* 0x001a380001247983 */ /* 0x000f280000300a00 */
[----:B------:R-:W3:Y:S04]  /*d2590*/  LDL.LU.64 R32, [R1+0x1a30] ;  /* 0x001a300001207983 */ /* 0x000ee80000300a00 */
[----:B------:R-:W3:Y:S04]  /*d25a0*/  LDL.LU.64 R4, [R1+0x1a28] ;  /* 0x001a280001047983 */ /* 0x000ee80000300a00 */
[----:B------:R-:W3:Y:S04]  /*d25b0*/  LDL.LU.64 R8, [R1+0x1a20] ;  /* 0x001a200001087983 */ /* 0x000ee80000300a00 */
[----:B------:R-:W3:Y:S01]  /*d25c0*/  LDL.LU R11, [R1+0x130] ;  /* 0x00013000010b7983 */ /* 0x000ee20000300800 */
[----:B------:R-:W-:-:S02]  /*d25d0*/  LOP3.LUT R43, R43, 0xfffffffe, RZ, 0xc0, !PT ;  /* 0xfffffffe2b2b7812 */ /* 0x000fc400078ec0ff */
[C---:B------:R-:W-:Y:S01]  /*d25e0*/  LOP3.LUT P4, RZ, R40.reuse, 0x800000, RZ, 0xc0, !PT ;  /* 0x0080000028ff7812 */ /* 0x040fe2000788c0ff */
[----:B------:R-:W3:Y:S01]  /*d25f0*/  LDL.LU.64 R34, [R1+0x1a18] ;  /* 0x001a180001227983 */ /* 0x000ee20000300a00 */
[C---:B------:R-:W-:Y:S02]  /*d2600*/  LOP3.LUT P3, RZ, R40.reuse, 0x1000000, RZ, 0xc0, !PT ;  /* 0x0100000028ff7812 */ /* 0x040fe4000786c0ff */
[C---:B------:R-:W-:Y:S02]  /*d2610*/  LOP3.LUT P2, RZ, R40.reuse, 0x2000000, RZ, 0xc0, !PT ;  /* 0x0200000028ff7812 */ /* 0x040fe4000784c0ff */
[----:B------:R-:W-:Y:S02]  /*d2620*/  LOP3.LUT P5, RZ, R40, 0x4000000, RZ, 0xc0, !PT ;  /* 0x0400000028ff7812 */ /* 0x000fe400078ac0ff */
[----:B--2---:R-:W-:-:S13]  /*d2630*/  LOP3.LUT P6, RZ, R39, 0x8, RZ, 0xc0, !PT ;  /* 0x0000000827ff7812 */ /* 0x004fda00078cc0ff */
        /* <DEDUP_REMOVED lines=10> */
[----:B------:R-:W-:-:S13]  /*d26e0*/  LOP3.LUT P6, RZ, R40, 0x80000000, RZ, 0xc0, !PT ;  /* 0x8000000028ff7812 */ /* 0x000fda00078cc0ff */
        /* <DEDUP_REMOVED lines=11> */
[----:B------:R-:W-:-:S05]  /*d27a0*/  PRMT R40, R49, 0x7772, RZ ;  /* 0x0000777231287816 */ /* 0x000fca00000000ff */
[----:B---3--:R0:W-:Y:S04]  /*d27b0*/  @P4 STG.E.U8 desc[UR40][R6.64], R40 ;  /* 0x0000002806004986 */ /* 0x0081e8000c101128 */
[----:B0-----:R-:W2:Y:S01]  /*d27c0*/  LDL.LU R6, [R1+0x120] ;  /* 0x0001200001067983 */ /* 0x001ea20000300800 */
[----:B------:R-:W-:-:S03]  /*d27d0*/  PRMT R40, R49, 0x7773, RZ ;  /* 0x0000777331287816 */ /* 0x000fc600000000ff */
[----:B------:R-:W3:Y:S04]  /*d27e0*/  LDL.LU.64 R48, [R1+0x1a10] ;  /* 0x001a100001307983 */ /* 0x000ee80000300a00 */
[----:B----4-:R0:W-:Y:S04]  /*d27f0*/  @P3 STG.E.U8 desc[UR40][R36.64], R40 ;  /* 0x0000002824003986 */ /* 0x0101e8000c101128 */
[----:B0-----:R-:W4:Y:S04]  /*d2800*/  LDL.LU.64 R36, [R1+0x1a08] ;  /* 0x001a080001247983 */ /* 0x001f280000300a00 */
[----:B------:R-:W4:Y:S01]  /*d2810*/  LDL.LU.64 R44, [R1+0x1a00] ;  /* 0x001a0000012c7983 */ /* 0x000f220000300a00 */
[----:B------:R-:W-:-:S03]  /*d2820*/  PRMT R40, R11, 0x7770, RZ ;  /* 0x000077700b287816 */ /* 0x000fc600000000ff */
[----:B------:R-:W4:Y:S04]  /*d2830*/  LDL.LU.64 R20, [R1+0x19f8] ;  /* 0x0019f80001147983 */ /* 0x000f280000300a00 */
[----:B------:R0:W-:Y:S04]  /*d2840*/  @P2 STG.E.U8 desc[UR40][R32.64], R40 ;  /* 0x0000002820002986 */ /* 0x0001e8000c101128 */
[----:B0-----:R-:W4:Y:S04]  /*d2850*/  LDL.LU R32, [R1+0x134] ;  /* 0x0001340001207983 */ /* 0x001f280000300800 */
[----:B------:R-:W4:Y:S04]  /*d2860*/  LDL.LU.64 R16, [R1+0x19f0] ;  /* 0x0019f00001107983 */ /* 0x000f280000300a00 */
[----:B------:R-:W4:Y:S01]  /*d2870*/  LDL.LU.64 R14, [R1+0x19e8] ;  /* 0x0019e800010e7983 */ /* 0x000f220000300a00 */
[----:B------:R-:W-:-:S03]  /*d2880*/  PRMT R40, R11, 0x7771, RZ ;  /* 0x000077710b287816 */ /* 0x000fc600000000ff */
[----:B------:R-:W4:Y:S04]  /*d2890*/  LDL.LU R33, [R1+0x124] ;  /* 0x0001240001217983 */ /* 0x000f280000300800 */
[----:B------:R-:W4:Y:S04]  /*d28a0*/  LDL.LU.64 R12, [R1+0x19e0] ;  /* 0x0019e000010c7983 */ /* 0x000f280000300a00 */
[----:B------:R0:W-:Y:S04]  /*d28b0*/  @P5 STG.E.U8 desc[UR40][R4.64], R40 ;  /* 0x0000002804005986 */ /* 0x0001e8000c101128 */
[----:B------:R-:W4:Y:S01]  /*d28c0*/  LDL.LU.64 R2, [R1+0x1980] ;  /* 0x0019800001027983 */ /* 0x000f220000300a00 */
[----:B0-----:R-:W-:-:S03]  /*d28d0*/  PRMT R40, R11, 0x7772, RZ ;  /* 0x000077720b287816 */ /* 0x001fc600000000ff */
[----:B------:R-:W4:Y:S04]  /*d28e0*/  LDL.LU.64 R4, [R1+0x1978] ;  /* 0x0019780001047983 */ /* 0x000f280000300a00 */
[----:B------:R0:W-:Y:S01]  /*d28f0*/  @P6 STG.E.U8 desc[UR40][R8.64], R40 ;  /* 0x0000002808006986 */ /* 0x0001e2000c101128 */
[----:B------:R-:W-:Y:S02]  /*d2900*/  LOP3.LUT P6, RZ, R43, 0x8, RZ, 0xc0, !PT ;  /* 0x000000082bff7812 */ /* 0x000fe400078cc0ff */
[----:B0-----:R-:W-:Y:S01]  /*d2910*/  PRMT R40, R11, 0x7773, RZ ;  /* 0x000077730b287816 */ /* 0x001fe200000000ff */
[----:B------:R-:W4:Y:S10]  /*d2920*/  LDL.LU.64 R8, [R1+0x1970] ;  /* 0x0019700001087983 */ /* 0x000f340000300a00 */
[----:B------:R0:W-:Y:S01]  /*d2930*/  @P6 STG.E.U8 desc[UR40][R34.64], R40 ;  /* 0x0000002822006986 */ /* 0x0001e2000c101128 */
[----:B------:R-:W-:-:S03]  /*d2940*/  LOP3.LUT P6, RZ, R43, 0x4, RZ, 0xc0, !PT ;  /* 0x000000042bff7812 */ /* 0x000fc600078cc0ff */
[----:B------:R-:W4:Y:S04]  /*d2950*/  LDL.LU.64 R10, [R1+0x1968] ;  /* 0x00196800010a7983 */ /* 0x000f280000300a00 */
[----:B0-----:R-:W4:Y:S04]  /*d2960*/  LDL.LU.64 R34, [R1+0x1960] ;  /* 0x0019600001227983 */ /* 0x001f280000300a00 */
[----:B------:R-:W4:Y:S01]  /*d2970*/  LDL.LU R7, [R1+0x138] ;  /* 0x0001380001077983 */ /* 0x000f220000300800 */
[----:B--2---:R-:W-:-:S05]  /*d2980*/  PRMT R40, R6, 0x7770, RZ ;  /* 0x0000777006287816 */ /* 0x004fca00000000ff */
[----:B---3--:R0:W-:Y:S04]  /*d2990*/  @P6 STG.E.U8 desc[UR40][R48.64], R40 ;  /* 0x0000002830006986 */ /* 0x0081e8000c101128 */
[----:B0-----:R-:W2:Y:S01]  /*d29a0*/  LDL.LU.64 R48, [R1+0x1948] ;  /* 0x0019480001307983 */ /* 0x001ea20000300a00 */
[----:B------:R-:W-:Y:S02]  /*d29b0*/  LOP3.LUT P6, RZ, R43, 0x2, RZ, 0xc0, !PT ;  /* 0x000000022bff7812 */ /* 0x000fe400078cc0ff */
[----:B------:R-:W-:-:S11]  /*d29c0*/  PRMT R40, R6, 0x7771, RZ ;  /* 0x0000777106287816 */ /* 0x000fd600000000ff */
[----:B----4-:R0:W-:Y:S01]  /*d29d0*/  @P6 STG.E.U8 desc[UR40][R36.64], R40 ;  /* 0x0000002824006986 */ /* 0x0101e2000c101128 */
[----:B------:R-:W-:Y:S02]  /*d29e0*/  LOP3.LUT P6, RZ, R43, 0x1, RZ, 0xc0, !PT ;  /* 0x000000012bff7812 */ /* 0x000fe400078cc0ff */
[----:B0-----:R-:W-:Y:S01]  /*d29f0*/  PRMT R40, R6, 0x7772, RZ ;  /* 0x0000777206287816 */ /* 0x001fe200000000ff */
[----:B------:R-:W3:Y:S10]  /*d2a00*/  LDL.LU.64 R36, [R1+0x3c88] ;  /* 0x003c880001247983 */ /* 0x000ef40000300a00 */
        /* <DEDUP_REMOVED lines=32> */
[----:B------:R-:W4:Y:S04]  /*d2c10*/  LDL.LU.64 R4, [R1+0x1938] ;  /* 0x0019380001047983 */ /* 0x000f280000300a00 */
[----:B------:R-:W3:Y:S04]  /*d2c20*/  LDL.LU.64 R34, [R1+0x1930] ;  /* 0x0019300001227983 */ /* 0x000ee80000300a00 */
[----:B------:R-:W3:Y:S04]  /*d2c30*/  LDL.LU.64 R8, [R1+0x18f8] ;  /* 0x0018f80001087983 */ /* 0x000ee80000300a00 */
[----:B------:R-:W3:Y:S04]  /*d2c40*/  LDL.LU.64 R10, [R1+0x18f0] ;  /* 0x0018f000010a7983 */ /* 0x000ee80000300a00 */
[----:B------:R-:W3:Y:S04]  /*d2c50*/  LDL.LU.64 R32, [R1+0x18e8] ;  /* 0x0018e80001207983 */ /* 0x000ee80000300a00 */
[----:B------:R-:W3:Y:S01]  /*d2c60*/  LDL.LU R16, [R1+0x128] ;  /* 0x0001280001107983 */ /* 0x000ee20000300800 */
        /* <DEDUP_REMOVED lines=15> */
[----:B--2---:R0:W-:Y:S04]  /*d2d60*/  @P4 STG.E.U8 desc[UR40][R48.64], R40 ;  /* 0x0000002830004986 */ /* 0x0041e8000c101128 */
[----:B0-----:R-:W2:Y:S04]  /*d2d70*/  LDL.LU.64 R48, [R1+0x18b0] ;  /* 0x0018b00001307983 */ /* 0x001ea80000300a00 */
[----:B------:R-:W2:Y:S04]  /*d2d80*/  LDL.LU R17, [R1+0x13c] ;  /* 0x00013c0001117983 */ /* 0x000ea80000300800 */
[----:B------:R-:W2:Y:S01]  /*d2d90*/  LDL.LU.64 R42, [R1+0x1880] ;  /* 0x00188000012a7983 */ /* 0x000ea20000300a00 */
[----:B------:R-:W-:-:S03]  /*d2da0*/  LOP3.LUT R41, R41, 0xfeffffff, RZ, 0xc0, !PT ;  /* 0xfeffffff29297812 */ /* 0x000fc600078ec0ff */
[----:B------:R-:W2:Y:S01]  /*d2db0*/  LDL.LU.64 R44, [R1+0x1878] ;  /* 0x00187800012c7983 */ /* 0x000ea20000300a00 */
[----:B------:R-:W-:Y:S02]  /*d2dc0*/  @P6 LOP3.LUT R41, R41, 0x1000000, RZ, 0xfc, !PT ;  /* 0x0100000029296812 */ /* 0x000fe400078efcff */
[C---:B------:R-:W-:Y:S01]  /*d2dd0*/  LOP3.LUT P6, RZ, R39.reuse, 0x20000, RZ, 0xc0, !PT ;  /* 0x0002000027ff7812 */ /* 0x040fe200078cc0ff */
[----:B------:R-:W2:Y:S01]  /*d2de0*/  LDL.LU.64 R20, [R1+0x1870] ;  /* 0x0018700001147983 */ /* 0x000ea20000300a00 */
[----:B------:R-:W-:Y:S02]  /*d2df0*/  LOP3.LUT P3, RZ, R39, 0x800, RZ, 0xc0, !PT ;  /* 0x0000080027ff7812 */ /* 0x000fe4000786c0ff */
[----:B------:R-:W-:Y:S01]  /*d2e00*/  LOP3.LUT R41, R41, 0xfdffffff, RZ, 0xc0, !PT ;  /* 0xfdffffff29297812 */ /* 0x000fe200078ec0ff */
[----:B------:R-:W2:Y:S01]  /*d2e10*/  LDL.LU.64 R14, [R1+0x1840] ;  /* 0x00184000010e7983 */ /* 0x000ea20000300a00 */
[----:B------:R-:W-:Y:S02]  /*d2e20*/  LOP3.LUT P2, RZ, R39, 0x1000, RZ, 0xc0, !PT ;  /* 0x0000100027ff7812 */ /* 0x000fe4000784c0ff */
[----:B------:R-:W-:-:S05]  /*d2e30*/  PRMT R40, R7, 0x7772, RZ ;  /* 0x0000777207287816 */ /* 0x000fca00000000ff */
[----:B------:R-:W-:Y:S02]  /*d2e40*/  @P6 LOP3.LUT R41, R41, 0x2000000, RZ, 0xfc, !PT ;  /* 0x0200000029296812 */ /* 0x000fe400078efcff */
[----:B------:R-:W-:Y:S01]  /*d2e50*/  LOP3.LUT P6, RZ, R39, 0x10000, RZ, 0xc0, !PT ;  /* 0x0001000027ff7812 */ /* 0x000fe200078cc0ff */
[----:B----4-:R0:W-:Y:S01]  /*d2e60*/  @P3 STG.E.U8 desc[UR40][R4.64], R40 ;  /* 0x0000002804003986 */ /* 0x0101e2000c101128 */
[----:B------:R-:W-:Y:S02]  /*d2e70*/  LOP3.LUT R41, R41, 0xfbffffff, RZ, 0xc0, !PT ;  /* 0xfbffffff29297812 */ /* 0x000fe400078ec0ff */
[----:B0-----:R-:W-:-:S09]  /*d2e80*/  PRMT R40, R7, 0x7773, RZ ;  /* 0x0000777307287816 */ /* 0x001fd200000000ff */
[----:B------:R-:W-:Y:S02]  /*d2e90*/  @P6 LOP3.LUT R41, R41, 0x4000000, RZ, 0xfc, !PT ;  /* 0x0400000029296812 */ /* 0x000fe400078efcff */
[C---:B------:R-:W-:Y:S01]  /*d2ea0*/  LOP3.LUT P6, RZ, R39.reuse, 0x8000, RZ, 0xc0, !PT ;  /* 0x0000800027ff7812 */ /* 0x040fe200078cc0ff */
[----:B---3--:R0:W-:Y:S01]  /*d2eb0*/  @P2 STG.E.U8 desc[UR40][R34.64], R40 ;  /* 0x0000002822002986 */ /* 0x0081e2000c101128 */
[----:B------:R-:W-:Y:S02]  /*d2ec0*/  LOP3.LUT P5, RZ, R39, 0x2000, RZ, 0xc0, !PT ;  /* 0x0000200027ff7812 */ /* 0x000fe400078ac0ff */
[----:B------:R-:W-:Y:S01]  /*d2ed0*/  LOP3.LUT R41, R41, 0xf7ffffff, RZ, 0xc0, !PT ;  /* 0xf7ffffff29297812 */ /* 0x000fe200078ec0ff */
[----:B0-----:R-:W3:Y:S04]  /*d2ee0*/  LDL.LU R34, [R1+0x12c] ;  /* 0x00012c0001227983 */ /* 0x001ee80000300800 */
[----:B------:R-:W4:Y:S04]  /*d2ef0*/  LDL.LU.64 R12, [R1+0x17f0] ;  /* 0x0017f000010c7983 */ /* 0x000f280000300a00 */
[----:B------:R-:W-:-:S02]  /*d2f00*/  @P6 LOP3.LUT R41, R41, 0x8000000, RZ, 0xfc, !PT ;  /* 0x0800000029296812 */ /* 0x000fc400078efcff */
[----:B------:R-:W-:Y:S01]  /*d2f10*/  LOP3.LUT P6, RZ, R39, 0x4000, RZ, 0xc0, !PT ;  /* 0x0000400027ff7812 */ /* 0x000fe200078cc0ff */
[----:B------:R-:W3:Y:S01]  /*d2f20*/  LDL.LU.64 R2, [R1+0x17e8] ;  /* 0x0017e80001027983 */ /* 0x000ee20000300a00 */
[----:B------:R-:W-:-:S03]  /*d2f30*/  PRMT R40, R16, 0x7770, RZ ;  /* 0x0000777010287816 */ /* 0x000fc600000000ff */
[----:B------:R-:W3:Y:S04]  /*d2f40*/  LDL.LU R35, [R1+0x110] ;  /* 0x0001100001237983 */ /* 0x000ee80000300800 */
[----:B------:R0:W-:Y:S04]  /*d2f50*/  @P5 STG.E.U8 desc[UR40][R8.64], R40 ;  /* 0x0000002808005986 */ /* 0x0001e8000c101128 */
[----:B------:R-:W3:Y:S04]  /*d2f60*/  LDL.LU.64 R4, [R1+0x17e0] ;  /* 0x0017e00001047983 */ /* 0x000ee80000300a00 */
[----:B------:R-:W3:Y:S01]  /*d2f70*/  LDL.LU.64 R6, [R1+0x17b0] ;  /* 0x0017b00001067983 */ /* 0x000ee20000300a00 */
        /* <DEDUP_REMOVED lines=26> */
[----:B----4-:R0:W-:Y:S01]  /*d3120*/  @P6 STG.E.U8 desc[UR40][R12.64], R40 ;  /* 0x000000280c006986 */ /* 0x0101e2000c101128 */
        /* <DEDUP_REMOVED lines=24> */
[----:B------:R-:W2:Y:S04]  /*d32b0*/  LDL.LU R33, [R1+0x100] ;  /* 0x0001000001217983 */ /* 0x000ea80000300800 */
[----:B------:R-:W3:Y:S04]  /*d32c0*/  LDL.LU.64 R10, [R1+0x16f8] ;  /* 0x0016f800010a7983 */ /* 0x000ee80000300a00 */
[----:B------:R-:W3:Y:S04]  /*d32d0*/  LDL.LU.64 R34, [R1+0x16d8] ;  /* 0x0016d80001227983 */ /* 0x000ee80000300a00 */
[----:B------:R-:W3:Y:S01]  /*d32e0*/  LDL.LU R12, [R1+0x114] ;  /* 0x00011400010c7983 */ /* 0x000ee20000300800 */
[----:B------:R-:W-:-:S02]  /*d32f0*/  LOP3.LUT P4, RZ, R39, 0x20000000, RZ, 0xc0, !PT ;  /* 0x2000000027ff7812 */ /* 0x000fc4000788c0ff */
[C---:B------:R-:W-:Y:S02]  /*d3300*/  LOP3.LUT P3, RZ, R39.reuse, 0x40000000, RZ, 0xc0, !PT ;  /* 0x4000000027ff7812 */ /* 0x040fe4000786c0ff */
[----:B------:R-:W-:Y:S02]  /*d3310*/  LOP3.LUT P2, RZ, R39, 0x80000000, RZ, 0xc0, !PT ;  /* 0x8000000027ff7812 */ /* 0x000fe4000784c0ff */
        /* <DEDUP_REMOVED lines=12> */
[----:B--2---:R-:W-:-:S05]  /*d33e0*/  PRMT R39, R33, 0x7770, RZ ;  /* 0x0000777021277816 */ /* 0x004fca00000000ff */
[----:B------:R0:W-:Y:S04]  /*d33f0*/  @P4 STG.E.U8 desc[UR40][R48.64], R39 ;  /* 0x0000002730004986 */ /* 0x0001e8000c101128 */
[----:B0-----:R-:W2:Y:S04]  /*d3400*/  LDL.LU.64 R48, [R1+0x16d0] ;  /* 0x0016d00001307983 */ /* 0x001ea80000300a00 */
[----:B------:R-:W2:Y:S04]  /*d3410*/  LDL.LU.64 R42, [R1+0x16c0] ;  /* 0x0016c000012a7983 */ /* 0x000ea80000300a00 */
[----:B------:R-:W2:Y:S04]  /*d3420*/  LDL.LU R13, [R1+0x104] ;  /* 0x00010400010d7983 */ /* 0x000ea80000300800 */
[----:B------:R-:W2:Y:S01]  /*d3430*/  LDL.LU.64 R44, [R1+0x1698] ;  /* 0x00169800012c7983 */ /* 0x000ea20000300a00 */
[----:B------:R-:W-:-:S03]  /*d3440*/  LOP3.LUT P6, RZ, R38, 0x20, RZ, 0xc0, !PT ;  /* 0x0000002026ff7812 */ /* 0x000fc600078cc0ff */
[----:B------:R-:W2:Y:S01]  /*d3450*/  LDL.LU.64 R20, [R1+0x1668] ;  /* 0x0016680001147983 */ /* 0x000ea20000300a00 */
[----:B------:R-:W-:-:S03]  /*d3460*/  LOP3.LUT R41, R41, 0xfffeffff, RZ, 0xc0, !PT ;  /* 0xfffeffff29297812 */ /* 0x000fc600078ec0ff */
[----:B------:R-:W2:Y:S04]  /*d3470*/  LDL.LU.64 R16, [R1+0x1660] ;  /* 0x0016600001107983 */ /* 0x000ea80000300a00 */
[----:B------:R-:W2:Y:S02]  /*d3480*/  LDL.LU.64 R14, [R1+0x1658] ;  /* 0x00165800010e7983 */ /* 0x000ea40000300a00 */
[----:B------:R-:W-:Y:S02]  /*d3490*/  @P6 LOP3.LUT R41, R41, 0x10000, RZ, 0xfc, !PT ;  /* 0x0001000029296812 */ /* 0x000fe400078efcff */
[----:B------:R-:W-:Y:S01]  /*d34a0*/  LOP3.LUT P6, RZ, R38, 0x10, RZ, 0xc0, !PT ;  /* 0x0000001026ff7812 */ /* 0x000fe200078cc0ff */
[----:B------:R-:W2:Y:S01]  /*d34b0*/  LDL.LU R32, [R1+0x118] ;  /* 0x0001180001207983 */ /* 0x000ea20000300800 */
[----:B------:R-:W-:-:S03]  /*d34c0*/  LOP3.LUT R41, R41, 0xfffdffff, RZ, 0xc0, !PT ;  /* 0xfffdffff29297812 */ /* 0x000fc600078ec0ff */
[----:B------:R-:W2:Y:S01]  /*d34d0*/  LDL.LU.64 R2, [R1+0x1650] ;  /* 0x0016500001027983 */ /* 0x000ea20000300a00 */
[----:B------:R-:W-:Y:S02]  /*d34e0*/  PRMT R39, R33, 0x7771, RZ ;  /* 0x0000777121277816 */ /* 0x000fe400000000ff */
[C---:B------:R-:W-:Y:S01]  /*d34f0*/  LOP3.LUT P5, RZ, R38.reuse, 0x1, RZ, 0xc0, !PT ;  /* 0x0000000126ff7812 */ /* 0x040fe200078ac0ff */
[----:B------:R-:W2:Y:S04]  /*d3500*/  LDL.LU.64 R4, [R1+0x1640] ;  /* 0x0016400001047983 */ /* 0x000ea80000300a00 */
[----:B------:R-:W-:Y:S02]  /*d3510*/  @P6 LOP3.LUT R41, R41, 0x20000, RZ, 0xfc, !PT ;  /* 0x0002000029296812 */ /* 0x000fe400078efcff */
[----:B------:R-:W-:-:S02]  /*d3520*/  LOP3.LUT P6, RZ, R38, 0x8, RZ, 0xc0, !PT ;  /* 0x0000000826ff7812 */ /* 0x000fc400078cc0ff */
[----:B------:R-:W-:Y:S01]  /*d3530*/  LOP3.LUT R41, R41, 0xfffbffff, RZ, 0xc0, !PT ;  /* 0xfffbffff29297812 */ /* 0x000fe200078ec0ff */
[----:B---3--:R0:W-:Y:S10]  /*d3540*/  @P3 STG.E.U8 desc[UR40][R6.64], R39 ;  /* 0x0000002706003986 */ /* 0x0081f4000c101128 */
[----:B------:R-:W-:-:S02]  /*d3550*/  @P6 LOP3.LUT R41, R41, 0x40000, RZ, 0xfc, !PT ;  /* 0x0004000029296812 */ /* 0x000fc400078efcff */
[----:B------:R-:W-:Y:S01]  /*d3560*/  LOP3.LUT P6, RZ, R38, 0x4, RZ, 0xc0, !PT ;  /* 0x0000000426ff7812 */ /* 0x000fe200078cc0ff */
[----:B0-----:R-:W3:Y:S01]  /*d3570*/  LDL.LU.64 R6, [R1+0x1638] ;  /* 0x0016380001067983 */ /* 0x001ee20000300a00 */
[----:B------:R-:W-:Y:S02]  /*d3580*/  LOP3.LUT R41, R41, 0xfff7ffff, RZ, 0xc0, !PT ;  /* 0xfff7ffff29297812 */ /* 0x000fe400078ec0ff */
[----:B------:R-:W-:-:S05]  /*d3590*/  PRMT R39, R33, 0x7772, RZ ;  /* 0x0000777221277816 */ /* 0x000fca00000000ff */
[----:B----4-:R0:W-:Y:S04]  /*d35a0*/  @P2 STG.E.U8 desc[UR40][R8.64], R39 ;  /* 0x0000002708002986 */ /* 0x0101e8000c101128 */
[----:B------:R-:W-:Y:S02]  /*d35b0*/  @P6 LOP3.LUT R41, R41, 0x80000, RZ, 0xfc, !PT ;  /* 0x0008000029296812 */ /* 0x000fe400078efcff */
[----:B------:R-:W-:Y:S02]  /*d35c0*/  LOP3.LUT P6, RZ, R38, 0x2, RZ, 0xc0, !PT ;  /* 0x0000000226ff7812 */ /* 0x000fe400078cc0ff */
[----:B0-----:R-:W-:Y:S01]  /*d35d0*/  PRMT R39, R33, 0x7773, RZ ;  /* 0x0000777321277816 */ /* 0x001fe200000000ff */
[----:B------:R-:W4:Y:S04]  /*d35e0*/  LDL.LU.64 R8, [R1+0x1630] ;  /* 0x0016300001087983 */ /* 0x000f280000300a00 */
[----:B------:R0:W-:Y:S02]  /*d35f0*/  @P5 STG.E.U8 desc[UR40][R10.64], R39 ;  /* 0x000000270a005986 */ /* 0x0001e4000c101128 */
[----:B0-----:R-:W-:-:S02]  /*d3600*/  PRMT R39, R12, 0x7770, RZ ;  /* 0x000077700c277816 */ /* 0x001fc400000000ff */
[----:B------:R-:W3:Y:S04]  /*d3610*/  LDL.LU.64 R10, [R1+0x1628] ;  /* 0x00162800010a7983 */ /* 0x000ee80000300a00 */
[----:B------:R0:W-:Y:S01]  /*d3620*/  @P6 STG.E.U8 desc[UR40][R34.64], R39 ;  /* 0x0000002722006986 */ /* 0x0001e2000c101128 */
[----:B------:R-:W-:-:S03]  /*d3630*/  LOP3.LUT P6, RZ, R41, 0x80000, RZ, 0xc0, !PT ;  /* 0x0008000029ff7812 */ /* 0x000fc600078cc0ff */
[----:B0-----:R-:W3:Y:S04]  /*d3640*/  LDL.LU.64 R34, [R1+0x15e8] ;  /* 0x0015e80001227983 */ /* 0x001ee80000300a00 */
[----:B------:R-:W3:Y:S01]  /*d3650*/  LDL.LU R33, [R1+0x108] ;  /* 0x0001080001217983 */ /* 0x000ee20000300800 */
        /* <DEDUP_REMOVED lines=28> */
[----:B---3--:R0:W-:Y:S01]  /*d3820*/  @P0 STG.E.U8 desc[UR40][R6.64], R39 ;  /* 0x0000002706000986 */ /* 0x0081e2000c101128 */
        /* <DEDUP_REMOVED lines=18> */
[----:B------:R-:W2:Y:S04]  /*d3950*/  LDL.LU R7, [R1+0x11c] ;  /* 0x00011c0001077983 */ /* 0x000ea80000300800 */
[----:B------:R-:W4:Y:S04]  /*d3960*/  LDL.LU.64 R10, [R1+0x1580] ;  /* 0x00158000010a7983 */ /* 0x000f280000300a00 */
[----:B------:R-:W4:Y:S01]  /*d3970*/  LDL.LU R12, [R1+0x10c] ;  /* 0x00010c00010c7983 */ /* 0x000f220000300800 */
[----:B------:R-:W-:-:S02]  /*d3980*/  PRMT R39, R33, 0x7773, RZ ;  /* 0x0000777321277816 */ /* 0x000fc400000000ff */
[C---:B------:R-:W-:Y:S01]  /*d3990*/  LOP3.LUT P4, RZ, R38.reuse, 0x10000, RZ, 0xc0, !PT ;  /* 0x0001000026ff7812 */ /* 0x040fe2000788c0ff */
[----:B------:R-:W4:Y:S01]  /*d39a0*/  LDL.LU.64 R32, [R1+0x1540] ;  /* 0x0015400001207983 */ /* 0x000f220000300a00 */
        /* <DEDUP_REMOVED lines=15> */
[----:B0-----:R-:W3:Y:S01]  /*d3aa0*/  LDL.LU.64 R34, [R1+0x1538] ;  /* 0x0015380001227983 */ /* 0x001ee20000300a00 */
[----:B--2---:R-:W-:-:S05]  /*d3ab0*/  PRMT R39, R7, 0x7770, RZ ;  /* 0x0000777007277816 */ /* 0x004fca00000000ff */
[----:B----4-:R0:W-:Y:S04]  /*d3ac0*/  @P3 STG.E.U8 desc[UR40][R48.64], R39 ;  /* 0x0000002730003986 */ /* 0x0101e8000c101128 */
[----:B0-----:R-:W2:Y:S01]  /*d3ad0*/  LDL.LU.64 R48, [R1+0x1528] ;  /* 0x0015280001307983 */ /* 0x001ea20000300a00 */
[----:B------:R-:W-:-:S03]  /*d3ae0*/  LOP3.LUT R41, R41, 0xfffffeff, RZ, 0xc0, !PT ;  /* 0xfffffeff29297812 */ /* 0x000fc600078ec0ff */
[----:B------:R-:W4:Y:S01]  /*d3af0*/  LDL.LU.64 R42, [R1+0x1500] ;  /* 0x00150000012a7983 */ /* 0x000f220000300a00 */
[----:B------:R-:W-:Y:S02]  /*d3b00*/  @P6 LOP3.LUT R41, R41, 0x100, RZ, 0xfc, !PT ;  /* 0x0000010029296812 */ /* 0x000fe400078efcff */
[----:B------:R-:W-:Y:S01]  /*d3b10*/  LOP3.LUT P6, RZ, R38, 0x800000, RZ, 0xc0, !PT ;  /* 0x0080000026ff7812 */ /* 0x000fe200078cc0ff */
[----:B------:R-:W4:Y:S01]  /*d3b20*/  LDL.LU R8, [R1+0x180] ;  /* 0x0001800001087983 */ /* 0x000f220000300800 */
[----:B------:R-:W-:-:S03]  /*d3b30*/  LOP3.LUT R41, R41, 0xfffffdff, RZ, 0xc0, !PT ;  /* 0xfffffdff29297812 */ /* 0x000fc600078ec0ff */
[----:B------:R-:W4:Y:S04]  /*d3b40*/  LDL.LU.64 R44, [R1+0x14e8] ;  /* 0x0014e800012c7983 */ /* 0x000f280000300a00 */
[----:B------:R-:W4:Y:S04]  /*d3b50*/  LDL.LU.64 R20, [R1+0x14e0] ;  /* 0x0014e00001147983 */ /* 0x000f280000300a00 */
[----:B------:R-:W-:Y:S01]  /*d3b60*/  @P6 LOP3.LUT R41, R41, 0x200, RZ, 0xfc, !PT ;  /* 0x0000020029296812 */ /* 0x000fe200078efcff */
[----:B------:R-:W4:Y:S01]  /*d3b70*/  LDL.LU.64 R16, [R1+0x14c0] ;  /* 0x0014c00001107983 */ /* 0x000f220000300a00 */
[----:B------:R-:W-:-:S02]  /*d3b80*/  LOP3.LUT P6, RZ, R38, 0x400000, RZ, 0xc0, !PT ;  /* 0x0040000026ff7812 */ /* 0x000fc400078cc0ff */
[----:B------:R-:W-:Y:S01]  /*d3b90*/  LOP3.LUT R41, R41, 0xfffffbff, RZ, 0xc0, !PT ;  /* 0xfffffbff29297812 */ /* 0x000fe200078ec0ff */
[----:B------:R-:W4:Y:S01]  /*d3ba0*/  LDL.LU R9, [R1+0x170] ;  /* 0x0001700001097983 */ /* 0x000f220000300800 */
[C---:B------:R-:W-:Y:S02]  /*d3bb0*/  LOP3.LUT P2, RZ, R38.reuse, 0x40000, RZ, 0xc0, !PT ;  /* 0x0004000026ff7812 */ /* 0x040fe4000784c0ff */
[----:B------:R-:W-:Y:S01]  /*d3bc0*/  LOP3.LUT P5, RZ, R38, 0x80000, RZ, 0xc0, !PT ;  /* 0x0008000026ff7812 */ /* 0x000fe200078ac0ff */
[----:B------:R-:W4:Y:S06]  /*d3bd0*/  LDL.LU.64 R14, [R1+0x1498] ;  /* 0x00149800010e7983 */ /* 0x000f2c0000300a00 */
[----:B------:R-:W-:-:S02]  /*d3be0*/  @P6 LOP3.LUT R41, R41, 0x400, RZ, 0xfc, !PT ;  /* 0x0000040029296812 */ /* 0x000fc400078efcff */
[----:B------:R-:W-:Y:S02]  /*d3bf0*/  LOP3.LUT P6, RZ, R38, 0x200000, RZ, 0xc0, !PT ;  /* 0x0020000026ff7812 */ /* 0x000fe400078cc0ff */
[----:B------:R-:W-:Y:S02]  /*d3c00*/  LOP3.LUT R41, R41, 0xfffff7ff, RZ, 0xc0, !PT ;  /* 0xfffff7ff29297812 */ /* 0x000fe400078ec0ff */
[----:B------:R-:W-:-:S05]  /*d3c10*/  PRMT R39, R7, 0x7771, RZ ;  /* 0x0000777107277816 */ /* 0x000fca00000000ff */
[----:B------:R0:W-:Y:S04]  /*d3c20*/  @P2 STG.E.U8 desc[UR40][R2.64], R39 ;  /* 0x0000002702002986 */ /* 0x0001e8000c101128 */
[----:B------:R-:W-:Y:S02]  /*d3c30*/  @P6 LOP3.LUT R41, R41, 0x800, RZ, 0xfc, !PT ;  /* 0x0000080029296812 */ /* 0x000fe400078efcff */
[----:B------:R-:W-:Y:S02]  /*d3c40*/  LOP3.LUT P6, RZ, R38, 0x100000, RZ, 0xc0, !PT ;  /* 0x0010000026ff7812 */ /* 0x000fe400078cc0ff */
[C---:B0-----:R-:W-:Y:S01]  /*d3c50*/  PRMT R39, R7.reuse, 0x7772, RZ ;  /* 0x0000777207277816 */ /* 0x041fe200000000ff */
        /* <DEDUP_REMOVED lines=18> */
[----:B--2---:R0:W-:Y:S01]  /*d3d80*/  @P6 STG.E.U8 desc[UR40][R48.64], R39 ;  /* 0x0000002730006986 */ /* 0x0041e2000c101128 */
[C---:B------:R-:W-:Y:S02]  /*d3d90*/  LOP3.LUT P6, RZ, R41.reuse, 0x100, RZ, 0xc0, !PT ;  /* 0x0000010029ff7812 */ /* 0x040fe400078cc0ff */
[----:B0-----:R-:W-:Y:S01]  /*d3da0*/  PRMT R39, R12, 0x7773, RZ ;  /* 0x000077730c277816 */ /* 0x001fe200000000ff */
[----:B------:R-:W2:Y:S10]  /*d3db0*/  LDL.LU.64 R48, [R1+0x3c78] ;  /* 0x003c780001307983 */ /* 0x000eb40000300a00 */
[----:B----4-:R0:W-:Y:S01]  /*d3dc0*/  @P6 STG.E.U8 desc[UR40][R42.64], R39 ;  /* 0x000000272a006986 */ /* 0x0101e2000c101128 */
        /* <DEDUP_REMOVED lines=35> */
[----:B------:R-:W2:Y:S04]  /*d4000*/  LDL.LU R7, [R1+0x174] ;  /* 0x0001740001077983 */ /* 0x000ea80000300800 */
[----:B------:R-:W2:Y:S01]  /*d4010*/  LDL.LU.64 R10, [R1+0xfa8] ;  /* 0x000fa800010a7983 */ /* 0x000ea20000300a00 */
[----:B------:R-:W-:-:S02]  /*d4020*/  LOP3.LUT P6, RZ, R37, 0x8000, RZ, 0xc0, !PT ;  /* 0x0000800025ff7812 */ /* 0x000fc400078cc0ff */
[----:B------:R-:W-:Y:S01]  /*d4030*/  LOP3.LUT R38, R38, 0xefffffff, RZ, 0xc0, !PT ;  /* 0xefffffff26267812 */ /* 0x000fe200078ec0ff */
[----:B------:R-:W2:Y:S01]  /*d4040*/  LDL.LU R6, [R1+0x188] ;  /* 0x0001880001067983 */ /* 0x000ea20000300800 */
[----:B------:R-:W-:-:S09]  /*d4050*/  LOP3.LUT P4, RZ, R37, 0x8, RZ, 0xc0, !PT ;  /* 0x0000000825ff7812 */ /* 0x000fd2000788c0ff */
[----:B------:R-:W-:Y:S02]  /*d4060*/  @P6 LOP3.LUT R38, R38, 0x10000000, RZ, 0xfc, !PT ;  /* 0x1000000026266812 */ /* 0x000fe400078efcff */
[----:B------:R-:W-:Y:S02]  /*d4070*/  LOP3.LUT P6, RZ, R37, 0x4000, RZ, 0xc0, !PT ;  /* 0x0000400025ff7812 */ /* 0x000fe400078cc0ff */
[----:B------:R-:W-:Y:S02]  /*d4080*/  LOP3.LUT R38, R38, 0xdfffffff, RZ, 0xc0, !PT ;  /* 0xdfffffff26267812 */ /* 0x000fe400078ec0ff */
[----:B------:R-:W-:-:S09]  /*d4090*/  PRMT R39, R13, 0x7772, RZ ;  /* 0x000077720d277816 */ /* 0x000fd200000000ff */
        /* <DEDUP_REMOVED lines=16> */
[----:B------:R-:W-:-:S09]  /*d41a0*/  LOP3.LUT P2, RZ, R37, 0x20, RZ, 0xc0, !PT ;  /* 0x0000002025ff7812 */ /* 0x000fd2000784c0ff */
[----:B------:R-:W-:Y:S02]  /*d41b0*/  @P6 LOP3.LUT R41, R41, 0x4, RZ, 0xfc, !PT ;  /* 0x0000000429296812 */ /* 0x000fe400078efcff */
[C---:B------:R-:W-:Y:S02]  /*d41c0*/  LOP3.LUT P6, RZ, R37.reuse, 0x100, RZ, 0xc0, !PT ;  /* 0x0000010025ff7812 */ /* 0x040fe400078cc0ff */
[----:B------:R-:W-:Y:S02]  /*d41d0*/  LOP3.LUT P5, RZ, R37, 0x40, RZ, 0xc0, !PT ;  /* 0x0000004025ff7812 */ /* 0x000fe400078ac0ff */
[----:B------:R-:W-:-:S09]  /*d41e0*/  LOP3.LUT R41, R41, 0xfffffff7, RZ, 0xc0, !PT ;  /* 0xfffffff729297812 */ /* 0x000fd200078ec0ff */
[----:B------:R-:W-:Y:S02]  /*d41f0*/  @P6 LOP3.LUT R41, R41, 0x8, RZ, 0xfc, !PT ;  /* 0x0000000829296812 */ /* 0x000fe400078efcff */
[----:B------:R-:W-:Y:S01]  /*d4200*/  LOP3.LUT P6, RZ, R37, 0x80, RZ, 0xc0, !PT ;  /* 0x0000008025ff7812 */ /* 0x000fe200078cc0ff */
[----:B---3--:R0:W-:Y:S04]  /*d4210*/  @P4 STG.E.U8 desc[UR40][R34.64], R39 ;  /* 0x0000002722004986 */ /* 0x0081e8000c101128 */
[----:B0-----:R-:W3:Y:S04]  /*d4220*/  LDL.LU.64 R34, [R1+0xf90] ;  /* 0x000f900001227983 */ /* 0x001ee80000300a00 */
[----:B------:R-:W3:Y:S04]  /*d4230*/  LDL.LU.64 R42, [R1+0xf88] ;  /* 0x000f8800012a7983 */ /* 0x000ee80000300a00 */
[----:B------:R-:W3:Y:S01]  /*d4240*/  LDL.LU.64 R44, [R1+0xf80] ;  /* 0x000f8000012c7983 */ /* 0x000ee20000300a00 */
[----:B------:R-:W-:-:S05]  /*d4250*/  PRMT R39, R13, 0x7773, RZ ;  /* 0x000077730d277816 */ /* 0x000fca00000000ff */
[----:B----4-:R0:W-:Y:S04]  /*d4260*/  @P3 STG.E.U8 desc[UR40][R32.64], R39 ;  /* 0x0000002720003986 */ /* 0x0101e8000c101128 */
[----:B0-----:R-:W4:Y:S04]  /*d4270*/  LDL.LU R32, [R1+0x178] ;  /* 0x0001780001207983 */ /* 0x001f280000300800 */
[----:B------:R-:W4:Y:S04]  /*d4280*/  LDL.LU.64 R20, [R1+0xf78] ;  /* 0x000f780001147983 */ /* 0x000f280000300a00 */
[----:B------:R-:W4:Y:S04]  /*d4290*/  LDL.LU.64 R16, [R1+0xf68] ;  /* 0x000f680001107983 */ /* 0x000f280000300a00 */
[----:B------:R-:W4:Y:S01]  /*d42a0*/  LDL.LU.64 R14, [R1+0xf60] ;  /* 0x000f6000010e7983 */ /* 0x000f220000300a00 */
[----:B--2---:R-:W-:-:S03]  /*d42b0*/  PRMT R39, R7, 0x7770, RZ ;  /* 0x0000777007277816 */ /* 0x004fc600000000ff */
[----:B------:R-:W2:Y:S04]  /*d42c0*/  LDL.LU.64 R12, [R1+0xf58] ;  /* 0x000f5800010c7983 */ /* 0x000ea80000300a00 */
[----:B------:R0:W-:Y:S04]  /*d42d0*/  @P2 STG.E.U8 desc[UR40][R2.64], R39 ;  /* 0x0000002702002986 */ /* 0x0001e8000c101128 */
[----:B------:R-:W2:Y:S01]  /*d42e0*/  LDL.LU R33, [R1+0x18c] ;  /* 0x00018c0001217983 */ /* 0x000ea20000300800 */
[----:B0-----:R-:W-:-:S03]  /*d42f0*/  PRMT R39, R7, 0x7771, RZ ;  /* 0x0000777107277816 */ /* 0x001fc600000000ff */
[----:B------:R-:W2:Y:S04]  /*d4300*/  LDL.LU.64 R2, [R1+0xf50] ;  /* 0x000f500001027983 */ /* 0x000ea80000300a00 */
[----:B------:R0:W-:Y:S02]  /*d4310*/  @P5 STG.E.U8 desc[UR40][R4.64], R39 ;  /* 0x0000002704005986 */ /* 0x0001e4000c101128 */
[----:B0-----:R-:W-:Y:S02]  /*d4320*/  PRMT R39, R7, 0x7772, RZ ;  /* 0x0000777207277816 */ /* 0x001fe400000000ff */
[----:B------:R-:W2:Y:S04]  /*d4330*/  LDL.LU.64 R4, [R1+0xf40] ;  /* 0x000f400001047983 */ /* 0x000ea80000300a00 */
[----:B------:R0:W-:Y:S01]  /*d4340*/  @P6 STG.E.U8 desc[UR40][R8.64], R39 ;  /* 0x0000002708006986 */ /* 0x0001e2000c101128 */
[----:B------:R-:W-:-:S03]  /*d4350*/  LOP3.LUT P6, RZ, R41, 0x8, RZ, 0xc0, !PT ;  /* 0x0000000829ff7812 */ /* 0x000fc600078cc0ff */
[----:B0-----:R-:W2:Y:S01]  /*d4360*/  LDL.LU.64 R8, [R1+0xf38] ;  /* 0x000f380001087983 */ /* 0x001ea20000300a00 */
[----:B------:R-:W-:-:S09]  /*d4370*/  PRMT R39, R7, 0x7773, RZ ;  /* 0x0000777307277816 */ /* 0x000fd200000000ff */
[----:B------:R0:W-:Y:S04]  /*d4380*/  @P6 STG.E.U8 desc[UR40][R10.64], R39 ;  /* 0x000000270a006986 */ /* 0x0001e8000c101128 */
[----:B0-----:R-:W2:Y:S01]  /*d4390*/  LDL.LU.64 R10, [R1+0xf30] ;  /* 0x000f3000010a7983 */ /* 0x001ea20000300a00 */
[----:B------:R-:W-:Y:S02]  /*d43a0*/  LOP3.LUT P6, RZ, R41, 0x4, RZ, 0xc0, !PT ;  /* 0x0000000429ff7812 */ /* 0x000fe400078cc0ff */
[----:B------:R-:W-:Y:S01]  /*d43b0*/  PRMT R39, R6, 0x7770, RZ ;  /* 0x0000777006277816 */ /* 0x000fe200000000ff */
[----:B------:R-:W2:Y:S01]  /*d43c0*/  LDL.LU R7, [R1+0x17c] ;  /* 0x00017c0001077983 */ /* 0x000ea20000300800 */
[C---:B------:R-:W-:Y:S02]  /*d43d0*/  LOP3.LUT P0, RZ, R37.reuse, 0x10000, RZ, 0xc0, !PT ;  /* 0x0001000025ff7812 */ /* 0x040fe4000780c0ff */
[----:B------:R-:W-:-:S02]  /*d43e0*/  LOP3.LUT P1, RZ, R37, 0x20000, RZ, 0xc0, !PT ;  /* 0x0002000025ff7812 */ /* 0x000fc4000782c0ff */
[C---:B------:R-:W-:Y:S02]  /*d43f0*/  LOP3.LUT P4, RZ, R37.reuse, 0x40000, RZ, 0xc0, !PT ;  /* 0x0004000025ff7812 */ /* 0x040fe4000788c0ff */
[C---:B------:R-:W-:Y:S02]  /*d4400*/  LOP3.LUT P3, RZ, R37.reuse, 0x80000, RZ, 0xc0, !PT ;  /* 0x0008000025ff7812 */ /* 0x040fe4000786c0ff */
[----:B------:R-:W-:Y:S01]  /*d4410*/  LOP3.LUT P2, RZ, R37, 0x100000, RZ, 0xc0, !PT ;  /* 0x0010000025ff7812 */ /* 0x000fe2000784c0ff */
[----:B---3--:R0:W-:Y:S01]  /*d4420*/  @P6 STG.E.U8 desc[UR40][R34.64], R39 ;  /* 0x0000002722006986 */ /* 0x0081e2000c101128 */
[C---:B------:R-:W-:Y:S02]  /*d4430*/  LOP3.LUT P6, RZ, R41.reuse, 0x2, RZ, 0xc0, !PT ;  /* 0x0000000229ff7812 */ /* 0x040fe400078cc0ff */
        /* <DEDUP_REMOVED lines=17> */
[----:B--2---:R0:W-:Y:S02]  /*d4550*/  @P6 STG.E.U8 desc[UR40][R12.64], R39 ;  /* 0x000000270c006986 */ /* 0x0041e4000c101128 */
        /* <DEDUP_REMOVED lines=10> */
[----:B0-----:R-:W2:Y:S04]  /*d4600*/  LDL.LU.64 R48, [R1+0x3c70] ;  /* 0x003c700001307983 */ /* 0x001ea80000300a00 */
[----:B------:R-:W4:Y:S01]  /*d4610*/  LDL.LU.64 R32, [R1+0xf08] ;  /* 0x000f080001207983 */ /* 0x000f220000300a00 */
[----:B------:R-:W-:Y:S02]  /*d4620*/  LOP3.LUT P5, RZ, R37, 0x200000, RZ, 0xc0, !PT ;  /* 0x0020000025ff7812 */ /* 0x000fe400078ac0ff */
[----:B------:R-:W-:Y:S01]  /*d4630*/  PRMT R39, R7, 0x7770, RZ ;  /* 0x0000777007277816 */ /* 0x000fe200000000ff */
[----:B------:R-:W2:Y:S01]  /*d4640*/  LDL.LU.64 R4, [R1+0xf00] ;  /* 0x000f000001047983 */ /* 0x000ea20000300a00 */
[----:B------:R-:W-:-:S09]  /*d4650*/  LOP3.LUT P4, RZ, R37, 0x400000, RZ, 0xc0, !PT ;  /* 0x0040000025ff7812 */ /* 0x000fd2000788c0ff */
[----:B---3--:R0:W-:Y:S04]  /*d4660*/  @P5 STG.E.U8 desc[UR40][R34.64], R39 ;  /* 0x0000002722005986 */ /* 0x0081e8000c101128 */
[----:B0-----:R-:W3:Y:S04]  /*d4670*/  LDL.LU.64 R34, [R1+0xef8] ;  /* 0x000ef80001227983 */ /* 0x001ee80000300a00 */
[----:B------:R-:W3:Y:S04]  /*d4680*/  LDL.LU.64 R8, [R1+0xee8] ;  /* 0x000ee80001087983 */ /* 0x000ee80000300a00 */
[----:B------:R-:W3:Y:S04]  /*d4690*/  LDL.LU.64 R10, [R1+0xee0] ;  /* 0x000ee000010a7983 */ /* 0x000ee80000300a00 */
[----:B------:R-:W3:Y:S01]  /*d46a0*/  LDL.LU R16, [R1+0x160] ;  /* 0x0001600001107983 */ /* 0x000ee20000300800 */
[----:B------:R-:W-:-:S05]  /*d46b0*/  PRMT R39, R7, 0x7771, RZ ;  /* 0x0000777107277816 */ /* 0x000fca00000000ff */
[----:B----4-:R0:W-:Y:S04]  /*d46c0*/  @P4 STG.E.U8 desc[UR40][R32.64], R39 ;  /* 0x0000002720004986 */ /* 0x0101e8000c101128 */
[----:B0-----:R-:W4:Y:S01]  /*d46d0*/  LDL.LU.64 R32, [R1+0xed8] ;  /* 0x000ed80001207983 */ /* 0x001f220000300a00 */
[----:B--2---:R-:W-:Y:S02]  /*d46e0*/  LOP3.LUT P6, RZ, R48, 0x4, RZ, 0xc0, !PT ;  /* 0x0000000430ff7812 */ /* 0x004fe400078cc0ff */
[----:B------:R-:W-:Y:S01]  /*d46f0*/  LOP3.LUT R38, R38, 0xffefffff, RZ, 0xc0, !PT ;  /* 0xffefffff26267812 */ /* 0x000fe200078ec0ff */
[----:B------:R-:W2:Y:S04]  /*d4700*/  LDL.LU.64 R40, [R1+0xed0] ;  /* 0x000ed00001287983 */ /* 0x000ea80000300a00 */
[----:B------:R-:W2:Y:S04]  /*d4710*/  LDL.LU R17, [R1+0x150] ;  /* 0x0001500001117983 */ /* 0x000ea80000300800 */
[----:B------:R-:W2:Y:S02]  /*d4720*/  LDL.LU.64 R42, [R1+0xec0] ;  /* 0x000ec000012a7983 */ /* 0x000ea40000300a00 */
[----:B------:R-:W-:-:S02]  /*d4730*/  @P6 LOP3.LUT R38, R38, 0x100000, RZ, 0xfc, !PT ;  /* 0x0010000026266812 */ /* 0x000fc400078efcff */
[----:B------:R-:W-:Y:S01]  /*d4740*/  LOP3.LUT P6, RZ, R48, 0x2, RZ, 0xc0, !PT ;  /* 0x0000000230ff7812 */ /* 0x000fe200078cc0ff */
[----:B------:R-:W2:Y:S01]  /*d4750*/  LDL.LU.64 R44, [R1+0xeb8] ;  /* 0x000eb800012c7983 */ /* 0x000ea20000300a00 */
[----:B------:R-:W-:-:S03]  /*d4760*/  LOP3.LUT R38, R38, 0xffdfffff, RZ, 0xc0, !PT ;  /* 0xffdfffff26267812 */ /* 0x000fc600078ec0ff */
[----:B------:R-:W2:Y:S01]  /*d4770*/  LDL.LU.64 R20, [R1+0xeb0] ;  /* 0x000eb00001147983 */ /* 0x000ea20000300a00 */
[C---:B------:R-:W-:Y:S02]  /*d4780*/  LOP3.LUT P3, RZ, R37.reuse, 0x800000, RZ, 0xc0, !PT ;  /* 0x0080000025ff7812 */ /* 0x040fe4000786c0ff */
[----:B------:R-:W-:Y:S01]  /*d4790*/  LOP3.LUT P2, RZ, R37, 0x1000000, RZ, 0xc0, !PT ;  /* 0x0100000025ff7812 */ /* 0x000fe2000784c0ff */
[----:B------:R-:W2:Y:S04]  /*d47a0*/  LDL.LU.64 R14, [R1+0xea8] ;  /* 0x000ea800010e7983 */ /* 0x000ea80000300a00 */
        /* <DEDUP_REMOVED lines=18> */
[----:B---3--:R0:W-:Y:S06]  /*d48d0*/  @P2 STG.E.U8 desc[UR40][R34.64], R39 ;  /* 0x0000002722002986 */ /* 0x0081ec000c101128 */
[----:B------:R-:W-:Y:S02]  /*d48e0*/  @P6 LOP3.LUT R38, R38, 0x4000000, RZ, 0xfc, !PT ;  /* 0x0400000026266812 */ /* 0x000fe400078efcff */
[C---:B------:R-:W-:Y:S01]  /*d48f0*/  LOP3.LUT P6, RZ, R37.reuse, 0x8000000, RZ, 0xc0, !PT ;  /* 0x0800000025ff7812 */ /* 0x040fe200078cc0ff */
[----:B0-----:R-:W3:Y:S04]  /*d4900*/  LDL.LU R34, [R1+0x164] ;  /* 0x0001640001227983 */ /* 0x001ee80000300800 */
[----:B------:R-:W3:Y:S01]  /*d4910*/  LDL.LU.64 R12, [R1+0xe90] ;  /* 0x000e9000010c7983 */ /* 0x000ee20000300a00 */
[----:B------:R-:W-:-:S02]  /*d4920*/  LOP3.LUT P5, RZ, R37, 0x2000000, RZ, 0xc0, !PT ;  /* 0x0200000025ff7812 */ /* 0x000fc400078ac0ff */
[----:B------:R-:W-:Y:S01]  /*d4930*/  LOP3.LUT R38, R38, 0xf7ffffff, RZ, 0xc0, !PT ;  /* 0xf7ffffff26267812 */ /* 0x000fe200078ec0ff */
[----:B------:R-:W3:Y:S04]  /*d4940*/  LDL.LU.64 R2, [R1+0xe88] ;  /* 0x000e880001027983 */ /* 0x000ee80000300a00 */
[----:B------:R-:W-:Y:S01]  /*d4950*/  @P6 LOP3.LUT R38, R38, 0x8000000, RZ, 0xfc, !PT ;  /* 0x0800000026266812 */ /* 0x000fe200078efcff */
[----:B------:R-:W3:Y:S01]  /*d4960*/  LDL.LU.64 R4, [R1+0xe80] ;  /* 0x000e800001047983 */ /* 0x000ee20000300a00 */
[----:B------:R-:W-:Y:S02]  /*d4970*/  LOP3.LUT P6, RZ, R37, 0x4000000, RZ, 0xc0, !PT ;  /* 0x0400000025ff7812 */ /* 0x000fe400078cc0ff */
[C---:B------:R-:W-:Y:S01]  /*d4980*/  PRMT R39, R16.reuse, 0x7770, RZ ;  /* 0x0000777010277816 */ /* 0x040fe200000000ff */
[----:B------:R-:W3:Y:S04]  /*d4990*/  LDL.LU R35, [R1+0x154] ;  /* 0x0001540001237983 */ /* 0x000ee80000300800 */
[----:B------:R0:W-:Y:S04]  /*d49a0*/  @P5 STG.E.U8 desc[UR40][R8.64], R39 ;  /* 0x0000002708005986 */ /* 0x0001e8000c101128 */
[----:B------:R-:W3:Y:S01]  /*d49b0*/  LDL.LU.64 R6, [R1+0xe78] ;  /* 0x000e780001067983 */ /* 0x000ee20000300a00 */
[----:B0-----:R-:W-:-:S03]  /*d49c0*/  PRMT R39, R16, 0x7771, RZ ;  /* 0x0000777110277816 */ /* 0x001fc600000000ff */
[----:B------:R-:W3:Y:S04]  /*d49d0*/  LDL.LU.64 R8, [R1+0xe68] ;  /* 0x000e680001087983 */ /* 0x000ee80000300a00 */
[----:B------:R0:W-:Y:S01]  /*d49e0*/  @P6 STG.E.U8 desc[UR40][R10.64], R39 ;  /* 0x000000270a006986 */ /* 0x0001e2000c101128 */
[----:B------:R-:W-:-:S03]  /*d49f0*/  LOP3.LUT P6, RZ, R38, 0x8000000, RZ, 0xc0, !PT ;  /* 0x0800000026ff7812 */ /* 0x000fc600078cc0ff */
[----:B0-----:R-:W3:Y:S01]  /*d4a00*/  LDL.LU.64 R10, [R1+0xe60] ;  /* 0x000e6000010a7983 */ /* 0x001ee20000300a00 */
[----:B------:R-:W-:-:S09]  /*d4a10*/  PRMT R39, R16, 0x7772, RZ ;  /* 0x0000777210277816 */ /* 0x000fd200000000ff */
[----:B----4-:R0:W-:Y:S04]  /*d4a20*/  @P6 STG.E.U8 desc[UR40][R32.64], R39 ;  /* 0x0000002720006986 */ /* 0x0101e8000c101128 */
[----:B0-----:R-:W4:Y:S01]  /*d4a30*/  LDL.LU.64 R32, [R1+0xe58] ;  /* 0x000e580001207983 */ /* 0x001f220000300a00 */
[----:B------:R-:W-:Y:S02]  /*d4a40*/  LOP3.LUT P6, RZ, R38, 0x4000000, RZ, 0xc0, !PT ;  /* 0x0400000026ff7812 */ /* 0x000fe400078cc0ff */
[----:B------:R-:W-:-:S11]  /*d4a50*/  PRMT R39, R16, 0x7773, RZ ;  /* 0x0000777310277816 */ /* 0x000fd600000000ff */
[----:B--2---:R0:W-:Y:S01]  /*d4a60*/  @P6 STG.E.U8 desc[UR40][R40.64], R39 ;  /* 0x0000002728006986 */ /* 0x0041e2000c101128 */
        /* <DEDUP_REMOVED lines=16> */
[----:B------:R0:W-:Y:S01]  /*d4b70*/  @P6 STG.E.U8 desc[UR40][R12.64], R39 ;  /* 0x000000270c006986 */ /* 0x0001e2000c101128 */
[----:B------:R-:W-:Y:S02]  /*d4b80*/  LOP3.LUT P6, RZ, R38, 0x100000, RZ, 0xc0, !PT ;  /* 0x0010000026ff7812 */ /* 0x000fe400078cc0ff */
[----:B0-----:R-:W-:-:S11]  /*d4b90*/  PRMT R39, R34, 0x7771, RZ ;  /* 0x0000777122277816 */ /* 0x001fd600000000ff */
        /* <DEDUP_REMOVED lines=14> */
[----:B----4-:R0:W-:Y:S02]  /*d4c80*/  @P2 STG.E.U8 desc[UR40][R32.64], R39 ;  /* 0x0000002720002986 */ /* 0x0101e4000c101128 */
        /* <DEDUP_REMOVED lines=115> */
[----:B------:R-:W-:-:S03]  /*d53c0*/  LOP3.LUT P4, RZ, R51, 0x1000, RZ, 0xc0, !PT ;  /* 0x0000100033ff7812 */ /* 0x000fc6000788c0ff */
[----:B------:R-:W3:Y:S01]  /*d53d0*/  LDL.LU.64 R10, [R1+0xd40] ;  /* 0x000d4000010a7983 */ /* 0x000ee20000300a00 */
[----:B------:R-:W-:Y:S02]  /*d53e0*/  PRMT R39, R34, 0x7773, RZ ;  /* 0x0000777322277816 */ /* 0x000fe400000000ff */
        /* <DEDUP_REMOVED lines=25> */
[----:B------:R0:W-:Y:S04]  /*d5580*/  @P3 STG.E.U8 desc[UR40][R2.64], R39 ;  /* 0x0000002702003986 */ /* 0x0001e8000c101128 */
[----:B0-----:R-:W3:Y:S01]  /*d5590*/  LDL.LU.64 R2, [R1+0xce8] ;  /* 0x000ce80001027983 */ /* 0x001ee20000300a00 */
[----:B------:R-:W-:-:S04]  /*d55a0*/  LOP3.LUT R38, R38, 0xfffffeff, RZ, 0xc0, !PT ;  /* 0xfffffeff26267812 */ /* 0x000fc800078ec0ff */
        /* <DEDUP_REMOVED lines=9> */
[----:B------:R-:W-:Y:S02]  /*d5640*/  LOP3.LUT P5, RZ, R51, 0x8000, RZ, 0xc0, !PT ;  /* 0x0000800033ff7812 */ /* 0x000fe400078ac0ff */
[----:B------:R-:W-:Y:S02]  /*d5650*/  LOP3.LUT R38, R38, 0xfffff7ff, RZ, 0xc0, !PT ;  /* 0xfffff7ff26267812 */ /* 0x000fe400078ec0ff */
[----:B------:R-:W-:-:S05]  /*d5660*/  PRMT R39, R35, 0x7771, RZ ;  /* 0x0000777123277816 */ /* 0x000fca00000000ff */
[----:B----4-:R0:W-:Y:S02]  /*d5670*/  @P2 STG.E.U8 desc[UR40][R4.64], R39 ;  /* 0x0000002704002986 */ /* 0x0101e4000c101128 */
        /* <DEDUP_REMOVED lines=9> */
[----:B------:R-:W4:Y:S01]  /*d5710*/  LDL.LU R35, [R1+0x198] ;  /* 0x0001980001237983 */ /* 0x000f220000300800 */
[----:B0-----:R-:W-:-:S03]  /*d5720*/  PRMT R39, R14, 0x7770, RZ ;  /* 0x000077700e277816 */ /* 0x001fc600000000ff */
[----:B------:R-:W4:Y:S06]  /*d5730*/  LDL.LU.64 R8, [R1+0xcd0] ;  /* 0x000cd00001087983 */ /* 0x000f2c0000300a00 */
[----:B------:R0:W-:Y:S01]  /*d5740*/  @P6 STG.E.U8 desc[UR40][R10.64], R39 ;  /* 0x000000270a006986 */ /* 0x0001e2000c101128 */
[----:B------:R-:W-:Y:S02]  /*d5750*/  LOP3.LUT P6, RZ, R38, 0x400, RZ, 0xc0, !PT ;  /* 0x0000040026ff7812 */ /* 0x000fe400078cc0ff */
[----:B0-----:R-:W-:Y:S01]  /*d5760*/  PRMT R39, R14, 0x7771, RZ ;  /* 0x000077710e277816 */ /* 0x001fe200000000ff */
[----:B------:R-:W4:Y:S01]  /*d5770*/  LDL.LU.64 R10, [R1+0xcc0] ;  /* 0x000cc000010a7983 */ /* 0x000f220000300a00 */
[----:B------:R-:W-:-:S09]  /*d5780*/  LOP3.LUT P0, RZ, R51, 0x2000000, RZ, 0xc0, !PT ;  /* 0x0200000033ff7812 */ /* 0x000fd2000780c0ff */
[----:B--2---:R0:W-:Y:S01]  /*d5790*/  @P6 STG.E.U8 desc[UR40][R32.64], R39 ;  /* 0x0000002720006986 */ /* 0x0041e2000c101128 */
[----:B------:R-:W-:Y:S02]  /*d57a0*/  LOP3.LUT P6, RZ, R38, 0x200, RZ, 0xc0, !PT ;  /* 0x0000020026ff7812 */ /* 0x000fe400078cc0ff */
        /* <DEDUP_REMOVED lines=17> */
[----:B---3--:R0:W-:Y:S02]  /*d58c0*/  @P6 STG.E.U8 desc[UR40][R12.64], R39 ;  /* 0x000000270c006986 */ /* 0x0081e4000c101128 */
[----:B0-----:R-:W-:-:S05]  /*d58d0*/  PRMT R39, R34, 0x7770, RZ ;  /* 0x0000777022277816 */ /* 0x001fca00000000ff */
[----:B------:R0:W-:Y:S04]  /*d58e0*/  @P0 STG.E.U8 desc[UR40][R2.64], R39 ;  /* 0x0000002702000986 */ /* 0x0001e8000c101128 */
[----:B0-----:R-:W3:Y:S01]  /*d58f0*/  LDL.LU.64 R2, [R1+0xcb0] ;  /* 0x000cb00001027983 */ /* 0x001ee20000300a00 */
[C---:B------:R-:W-:Y:S02]  /*d5900*/  LOP3.LUT P1, RZ, R51.reuse, 0x4000000, RZ, 0xc0, !PT ;  /* 0x0400000033ff7812 */ /* 0x040fe4000782c0ff */
[C---:B------:R-:W-:Y:S02]  /*d5910*/  LOP3.LUT P4, RZ, R51.reuse, 0x8000000, RZ, 0xc0, !PT ;  /* 0x0800000033ff7812 */ /* 0x040fe4000788c0ff */
[----:B------:R-:W-:Y:S02]  /*d5920*/  PRMT R39, R34, 0x7771, RZ ;  /* 0x0000777122277816 */ /* 0x000fe400000000ff */
[----:B------:R-:W-:-:S02]  /*d5930*/  LOP3.LUT P3, RZ, R51, 0x10000000, RZ, 0xc0, !PT ;  /* 0x1000000033ff7812 */ /* 0x000fc4000786c0ff */
[----:B------:R-:W-:-:S05]  /*d5940*/  LOP3.LUT P2, RZ, R51, 0x20000000, RZ, 0xc0, !PT ;  /* 0x2000000033ff7812 */ /* 0x000fca000784c0ff */
[----:B----4-:R0:W-:Y:S02]  /*d5950*/  @P1 STG.E.U8 desc[UR40][R4.64], R39 ;  /* 0x0000002704001986 */ /* 0x0101e4000c101128 */
[----:B0-----:R-:W-:-:S05]  /*d5960*/  PRMT R39, R34, 0x7772, RZ ;  /* 0x0000777222277816 */ /* 0x001fca00000000ff */
        /* <DEDUP_REMOVED lines=11> */
[----:B------:R-:W-:Y:S02]  /*d5a20*/  PRMT R39, R35, 0x7771, RZ ;  /* 0x0000777123277816 */ /* 0x000fe400000000ff */
[----:B------:R-:W-:-:S09]  /*d5a30*/  LOP3.LUT P4, RZ, R51, 0x80000000, RZ, 0xc0, !PT ;  /* 0x8000000033ff7812 */ /* 0x000fd2000788c0ff */
[----:B--2---:R0:W-:Y:S04]  /*d5a40*/  @P5 STG.E.U8 desc[UR40][R32.64], R39 ;  /* 0x0000002720005986 */ /* 0x0041e8000c101128 */
[----:B0-----:R-:W2:Y:S01]  /*d5a50*/  LDL.LU.64 R32, [R1+0xc78] ;  /* 0x000c780001207983 */ /* 0x001ea20000300a00 */
[----:B------:R-:W-:-:S05]  /*d5a60*/  PRMT R39, R35, 0x7772, RZ ;  /* 0x0000777223277816 */ /* 0x000fca00000000ff */
[----:B---3--:R0:W-:Y:S04]  /*d5a70*/  @P4 STG.E.U8 desc[UR40][R2.64], R39 ;  /* 0x0000002702004986 */ /* 0x0081e8000c101128 */
[----:B0-----:R-:W3:Y:S01]  /*d5a80*/  LDL.LU R2, [R1+0x19c] ;  /* 0x00019c0001027983 */ /* 0x001ee20000300800 */
[----:B------:R-:W-:-:S03]  /*d5a90*/  PRMT R39, R35, 0x7773, RZ ;  /* 0x0000777323277816 */ /* 0x000fc600000000ff */
[----:B------:R-:W3:Y:S01]  /*d5aa0*/  LDL.LU.64 R34, [R1+0xc68] ;  /* 0x000c680001227983 */ /* 0x000ee20000300a00 */
[C---:B------:R-:W-:Y:S02]  /*d5ab0*/  LOP3.LUT P6, RZ, R36.reuse, 0x800, RZ, 0xc0, !PT ;  /* 0x0000080024ff7812 */ /* 0x040fe400078cc0ff */
[----:B------:R-:W-:Y:S01]  /*d5ac0*/  LOP3.LUT R37, R37, 0xefffffff, RZ, 0xc0, !PT ;  /* 0xefffffff25257812 */ /* 0x000fe200078ec0ff */
[----:B------:R-:W3:Y:S01]  /*d5ad0*/  LDL.LU.64 R40, [R1+0xc60] ;  /* 0x000c600001287983 */ /* 0x000ee20000300a00 */
[----:B------:R-:W-:-:S03]  /*d5ae0*/  LOP3.LUT P3, RZ, R36, 0x1, RZ, 0xc0, !PT ;  /* 0x0000000124ff7812 */ /* 0x000fc6000786c0ff */
[----:B------:R-:W3:Y:S06]  /*d5af0*/  LDL.LU.64 R42, [R1+0xc58] ;  /* 0x000c5800012a7983 */ /* 0x000eec0000300a00 */
        /* <DEDUP_REMOVED lines=14> */
[----:B------:R-:W-:Y:S01]  /*d5be0*/  LOP3.LUT P6, RZ, R36, 0x40, RZ, 0xc0, !PT ;  /* 0x0000004024ff7812 */ /* 0x000fe200078cc0ff */
[----:B0-----:R-:W4:Y:S01]  /*d5bf0*/  LDL.LU R10, [R1+0x380] ;  /* 0x00038000010a7983 */ /* 0x001f220000300800 */
[----:B------:R-:W-:-:S03]  /*d5c00*/  LOP3.LUT R38, R38, 0xfffffffd, RZ, 0xc0, !PT ;  /* 0xfffffffd26267812 */ /* 0x000fc600078ec0ff */
[----:B------:R-:W4:Y:S04]  /*d5c10*/  LDL.LU.64 R44, [R1+0xc50] ;  /* 0x000c5000012c7983 */ /* 0x000f280000300a00 */
[----:B------:R-:W4:Y:S04]  /*d5c20*/  LDL.LU.64 R20, [R1+0xc40] ;  /* 0x000c400001147983 */ /* 0x000f280000300a00 */
[----:B------:R-:W-:Y:S01]  /*d5c30*/  @P6 LOP3.LUT R38, R38, 0x2, RZ, 0xfc, !PT ;  /* 0x0000000226266812 */ /* 0x000fe200078efcff */
[----:B------:R-:W4:Y:S01]  /*d5c40*/  LDL.LU.64 R16, [R1+0xc38] ;  /* 0x000c380001107983 */ /* 0x000f220000300a00 */
[----:B------:R-:W-:-:S02]  /*d5c50*/  LOP3.LUT P6, RZ, R36, 0x20, RZ, 0xc0, !PT ;  /* 0x0000002024ff7812 */ /* 0x000fc400078cc0ff */
[----:B------:R-:W-:Y:S01]  /*d5c60*/  LOP3.LUT R38, R38, 0xfffffffb, RZ, 0xc0, !PT ;  /* 0xfffffffb26267812 */ /* 0x000fe200078ec0ff */
[----:B------:R-:W4:Y:S01]  /*d5c70*/  LDL.LU.64 R14, [R1+0xc30] ;  /* 0x000c3000010e7983 */ /* 0x000f220000300a00 */
[C---:B------:R-:W-:Y:S02]  /*d5c80*/  LOP3.LUT P2, RZ, R36.reuse, 0x2, RZ, 0xc0, !PT ;  /* 0x0000000224ff7812 */ /* 0x040fe4000784c0ff */
[----:B------:R-:W-:Y:S01]  /*d5c90*/  LOP3.LUT P5, RZ, R36, 0x4, RZ, 0xc0, !PT ;  /* 0x0000000424ff7812 */ /* 0x000fe200078ac0ff */
[----:B------:R-:W4:Y:S06]  /*d5ca0*/  LDL.LU R11, [R1+0x370] ;  /* 0x00037000010b7983 */ /* 0x000f2c0000300800 */
        /* <DEDUP_REMOVED lines=13> */
[C---:B------:R-:W-:Y:S02]  /*d5d80*/  LOP3.LUT P6, RZ, R38.reuse, 0x8, RZ, 0xc0, !PT ;  /* 0x0000000826ff7812 */ /* 0x040fe400078cc0ff */
[----:B0-----:R-:W-:Y:S01]  /*d5d90*/  PRMT R39, R9, 0x7773, RZ ;  /* 0x0000777309277816 */ /* 0x001fe200000000ff */
[----:B------:R-:W4:Y:S04]  /*d5da0*/  LDL.LU.64 R6, [R1+0xc08] ;  /* 0x000c080001067983 */ /* 0x000f280000300a00 */
[----:B------:R-:W4:Y:S06]  /*d5db0*/  LDL.LU.64 R8, [R1+0xc00] ;  /* 0x000c000001087983 */ /* 0x000f2c0000300a00 */
[----:B--2---:R0:W-:Y:S01]  /*d5dc0*/  @P6 STG.E.U8 desc[UR40][R32.64], R39 ;  /* 0x0000002720006986 */ /* 0x0041e2000c101128 */
[----:B------:R-:W-:-:S03]  /*d5dd0*/  LOP3.LUT P6, RZ, R38, 0x4, RZ, 0xc0, !PT ;  /* 0x0000000426ff7812 */ /* 0x000fc600078cc0ff */
[----:B0-----:R-:W2:Y:S04]  /*d5de0*/  LDL.LU.64 R32, [R1+0xbf8] ;  /* 0x000bf80001207983 */ /* 0x001ea80000300a00 */
[----:B------:R-:W2:Y:S01]  /*d5df0*/  LDL.LU R3, [R1+0x384] ;  /* 0x0003840001037983 */ /* 0x000ea20000300800 */
[----:B---3--:R-:W-:-:S05]  /*d5e00*/  PRMT R39, R2, 0x7770, RZ ;  /* 0x0000777002277816 */ /* 0x008fca00000000ff */
[----:B------:R0:W-:Y:S04]  /*d5e10*/  @P6 STG.E.U8 desc[UR40][R34.64], R39 ;  /* 0x0000002722006986 */ /* 0x0001e8000c101128 */
[----:B0-----:R-:W3:Y:S01]  /*d5e20*/  LDL.LU.64 R34, [R1+0x3c60] ;  /* 0x003c600001227983 */ /* 0x001ee20000300a00 */
[----:B------:R-:W-:Y:S02]  /*d5e30*/  LOP3.LUT P6, RZ, R38, 0x2, RZ, 0xc0, !PT ;  /* 0x0000000226ff7812 */ /* 0x000fe400078cc0ff */
[----:B------:R-:W-:-:S11]  /*d5e40*/  PRMT R39, R2, 0x7771, RZ ;  /* 0x0000777102277816 */ /* 0x000fd600000000ff */
        /* <DEDUP_REMOVED lines=33> */
[----:B---3--:R0:W-:Y:S04]  /*d6060*/  @P5 STG.E.U8 desc[UR40][R34.64], R38 ;  /* 0x0000002622005986 */ /* 0x0081e8000c101128 */
        /* <DEDUP_REMOVED lines=134> */
[C---:B------:R-:W-:Y:S02]  /*d68d0*/  LOP3.LUT P3, RZ, R35.reuse, 0x40, RZ, 0xc0, !PT ;  /* 0x0000004023ff7812 */ /* 0x040fe4000786c0ff */
[----:B------:R-:W-:-:S07]  /*d68e0*/  LOP3.LUT P2, RZ, R35, 0x80, RZ, 0xc0, !PT ;  /* 0x0000008023ff7812 */ /* 0x000fce000784c0ff */
[----:B------:R-:W-:Y:S02]  /*d68f0*/  @P6 LOP3.LUT R37, R37, 0x40000, RZ, 0xfc, !PT ;  /* 0x0004000025256812 */ /* 0x000fe400078efcff */
[C---:B------:R-:W-:Y:S02]  /*d6900*/  LOP3.LUT P6, RZ, R35.reuse, 0x400, RZ, 0xc0, !PT ;  /* 0x0000040023ff7812 */ /* 0x040fe400078cc0ff */
[----:B------:R-:W-:Y:S02]  /*d6910*/  LOP3.LUT P5, RZ, R35, 0x100, RZ, 0xc0, !PT ;  /* 0x0000010023ff7812 */ /* 0x000fe400078ac0ff */
[----:B------:R-:W-:-:S09]  /*d6920*/  LOP3.LUT R37, R37, 0xfff7ffff, RZ, 0xc0, !PT ;  /* 0xfff7ffff25257812 */ /* 0x000fd200078ec0ff */
[----:B------:R-:W-:Y:S02]  /*d6930*/  @P6 LOP3.LUT R37, R37, 0x80000, RZ, 0xfc, !PT ;  /* 0x0008000025256812 */ /* 0x000fe400078efcff */
[----:B------:R-:W-:Y:S02]  /*d6940*/  LOP3.LUT P6, RZ, R35, 0x200, RZ, 0xc0, !PT ;  /* 0x0000020023ff7812 */ /* 0x000fe400078cc0ff */
[----:B--2---:R-:W-:-:S05]  /*d6950*/  PRMT R36, R9, 0x7770, RZ ;  /* 0x0000777009247816 */ /* 0x004fca00000000ff */
[----:B------:R0:W-:Y:S04]  /*d6960*/  @P4 STG.E.U8 desc[UR40][R32.64], R36 ;  /* 0x0000002420004986 */ /* 0x0001e8000c101128 */
[----:B0-----:R-:W2:Y:S04]  /*d6970*/  LDL.LU.64 R32, [R1+0xad8] ;  /* 0x000ad80001207983 */ /* 0x001ea80000300a00 */
[----:B------:R-:W2:Y:S04]  /*d6980*/  LDL.LU R8, [R1+0x350] ;  /* 0x0003500001087983 */ /* 0x000ea80000300800 */
[----:B------:R-:W2:Y:S04]  /*d6990*/  LDL.LU.64 R40, [R1+0xad0] ;  /* 0x000ad00001287983 */ /* 0x000ea80000300a00 */
[----:B------:R-:W2:Y:S04]  /*d69a0*/  LDL.LU.64 R42, [R1+0xac0] ;  /* 0x000ac000012a7983 */ /* 0x000ea80000300a00 */
[----:B------:R-:W2:Y:S04]  /*d69b0*/  LDL.LU.64 R44, [R1+0xab8] ;  /* 0x000ab800012c7983 */ /* 0x000ea80000300a00 */
[----:B------:R-:W2:Y:S04]  /*d69c0*/  LDL.LU.64 R20, [R1+0xab0] ;  /* 0x000ab00001147983 */ /* 0x000ea80000300a00 */
[----:B------:R-:W2:Y:S01]  /*d69d0*/  LDL.LU.64 R16, [R1+0xaa8] ;  /* 0x000aa80001107983 */ /* 0x000ea20000300a00 */
[----:B------:R-:W-:-:S03]  /*d69e0*/  PRMT R36, R9, 0x7771, RZ ;  /* 0x0000777109247816 */ /* 0x000fc600000000ff */
[----:B------:R-:W2:Y:S04]  /*d69f0*/  LDL.LU.64 R14, [R1+0xa90] ;  /* 0x000a9000010e7983 */ /* 0x000ea80000300a00 */
[----:B---3--:R0:W-:Y:S02]  /*d6a00*/  @P3 STG.E.U8 desc[UR40][R12.64], R36 ;  /* 0x000000240c003986 */ /* 0x0081e4000c101128 */
[C---:B0-----:R-:W-:Y:S02]  /*d6a10*/  PRMT R36, R9.reuse, 0x7772, RZ ;  /* 0x0000777209247816 */ /* 0x041fe400000000ff */
[----:B------:R-:W3:Y:S04]  /*d6a20*/  LDL.LU.64 R12, [R1+0xa88] ;  /* 0x000a8800010c7983 */ /* 0x000ee80000300a00 */
[----:B----4-:R0:W-:Y:S02]  /*d6a30*/  @P2 STG.E.U8 desc[UR40][R2.64], R36 ;  /* 0x0000002402002986 */ /* 0x0101e4000c101128 */
[----:B0-----:R-:W-:-:S02]  /*d6a40*/  PRMT R36, R9, 0x7773, RZ ;  /* 0x0000777309247816 */ /* 0x001fc400000000ff */
[----:B------:R-:W4:Y:S04]  /*d6a50*/  LDL.LU.64 R2, [R1+0xa80] ;  /* 0x000a800001027983 */ /* 0x000f280000300a00 */
[----:B------:R0:W-:Y:S02]  /*d6a60*/  @P5 STG.E.U8 desc[UR40][R4.64], R36 ;  /* 0x0000002404005986 */ /* 0x0001e4000c101128 */
[----:B0-----:R-:W-:Y:S02]  /*d6a70*/  PRMT R36, R60, 0x7770, RZ ;  /* 0x000077703c247816 */ /* 0x001fe400000000ff */
[----:B------:R-:W3:Y:S04]  /*d6a80*/  LDL.LU.64 R4, [R1+0xa78] ;  /* 0x000a780001047983 */ /* 0x000ee80000300a00 */
[----:B------:R0:W-:Y:S01]  /*d6a90*/  @P6 STG.E.U8 desc[UR40][R6.64], R36 ;  /* 0x0000002406006986 */ /* 0x0001e2000c101128 */
[----:B------:R-:W-:-:S03]  /*d6aa0*/  LOP3.LUT P6, RZ, R37, 0x80000, RZ, 0xc0, !PT ;  /* 0x0008000025ff7812 */ /* 0x000fc600078cc0ff */
[----:B------:R-:W3:Y:S01]  /*d6ab0*/  LDL.LU R9, [R1+0x354] ;  /* 0x0003540001097983 */ /* 0x000ee20000300800 */
[----:B0-----:R-:W-:-:S03]  /*d6ac0*/  PRMT R36, R60, 0x7771, RZ ;  /* 0x000077713c247816 */ /* 0x001fc600000000ff */
[----:B------:R-:W3:Y:S06]  /*d6ad0*/  LDL.LU.64 R6, [R1+0xa68] ;  /* 0x000a680001067983 */ /* 0x000eec0000300a00 */
[----:B------:R0:W-:Y:S04]  /*d6ae0*/  @P6 STG.E.U8 desc[UR40][R10.64], R36 ;  /* 0x000000240a006986 */ /* 0x0001e8000c101128 */
[----:B0-----:R-:W3:Y:S01]  /*d6af0*/  LDL.LU.64 R10, [R1+0xa60] ;  /* 0x000a6000010a7983 */ /* 0x001ee20000300a00 */
[----:B------:R-:W-:-:S02]  /*d6b00*/  LOP3.LUT P6, RZ, R37, 0x40000, RZ, 0xc0, !PT ;  /* 0x0004000025ff7812 */ /* 0x000fc400078cc0ff */
[----:B------:R-:W-:Y:S02]  /*d6b10*/  PRMT R36, R60, 0x7772, RZ ;  /* 0x000077723c247816 */ /* 0x000fe400000000ff */
        /* <DEDUP_REMOVED lines=26> */
[----:B---3--:R0:W-:Y:S02]  /*d6cc0*/  @P0 STG.E.U8 desc[UR40][R12.64], R36 ;  /* 0x000000240c000986 */ /* 0x0081e4000c101128 */
[----:B0-----:R-:W-:-:S05]  /*d6cd0*/  PRMT R36, R34, 0x7772, RZ ;  /* 0x0000777222247816 */ /* 0x001fca00000000ff */
[----:B----4-:R0:W-:Y:S02]  /*d6ce0*/  @P1 STG.E.U8 desc[UR40][R2.64], R36 ;  /* 0x0000002402001986 */ /* 0x0101e4000c101128 */
[----:B0-----:R-:W-:Y:S02]  /*d6cf0*/  PRMT R36, R34, 0x7773, RZ ;  /* 0x0000777322247816 */ /* 0x001fe400000000ff */
[----:B------:R-:W3:Y:S04]  /*d6d00*/  LDL.LU R34, [R1+0x3c50] ;  /* 0x003c500001227983 */ /* 0x000ee80000300800 */
[----:B------:R0:W-:Y:S02]  /*d6d10*/  @P4 STG.E.U8 desc[UR40][R4.64], R36 ;  /* 0x0000002404004986 */ /* 0x0001e4000c101128 */
[----:B0-----:R-:W-:-:S05]  /*d6d20*/  PRMT R36, R9, 0x7770, RZ ;  /* 0x0000777009247816 */ /* 0x001fca00000000ff */
[----:B------:R0:W-:Y:S02]  /*d6d30*/  @P3 STG.E.U8 desc[UR40][R6.64], R36 ;  /* 0x0000002406003986 */ /* 0x0001e4000c101128 */
[----:B0-----:R-:W-:-:S05]  /*d6d40*/  PRMT R36, R9, 0x7771, RZ ;  /* 0x0000777109247816 */ /* 0x001fca00000000ff */
[----:B------:R0:W-:Y:S04]  /*d6d50*/  @P2 STG.E.U8 desc[UR40][R10.64], R36 ;  /* 0x000000240a002986 */ /* 0x0001e8000c101128 */
[----:B0-----:R-:W4:Y:S01]  /*d6d60*/  LDL.LU.64 R10, [R1+0xa50] ;  /* 0x000a5000010a7983 */ /* 0x001f220000300a00 */
[----:B------:R-:W-:Y:S02]  /*d6d70*/  LOP3.LUT P5, RZ, R35, 0x800000, RZ, 0xc0, !PT ;  /* 0x0080000023ff7812 */ /* 0x000fe400078ac0ff */
[----:B------:R-:W-:Y:S02]  /*d6d80*/  PRMT R36, R9, 0x7772, RZ ;  /* 0x0000777209247816 */ /* 0x000fe400000000ff */
[----:B------:R-:W-:-:S09]  /*d6d90*/  LOP3.LUT P4, RZ, R35, 0x1000000, RZ, 0xc0, !PT ;  /* 0x0100000023ff7812 */ /* 0x000fd2000788c0ff */
[----:B--2---:R0:W-:Y:S04]  /*d6da0*/  @P5 STG.E.U8 desc[UR40][R32.64], R36 ;  /* 0x0000002420005986 */ /* 0x0041e8000c101128 */
[----:B0-----:R-:W2:Y:S04]  /*d6db0*/  LDL.LU.64 R32, [R1+0xa40] ;  /* 0x000a400001207983 */ /* 0x001ea80000300a00 */
[----:B------:R-:W2:Y:S04]  /*d6dc0*/  LDL.LU.64 R14, [R1+0xa38] ;  /* 0x000a3800010e7983 */ /* 0x000ea80000300a00 */
[----:B------:R-:W2:Y:S04]  /*d6dd0*/  LDL.LU.64 R12, [R1+0xa30] ;  /* 0x000a3000010c7983 */ /* 0x000ea80000300a00 */
[----:B------:R-:W2:Y:S04]  /*d6de0*/  LDL.LU R3, [R1+0x368] ;  /* 0x0003680001037983 */ /* 0x000ea80000300800 */
[----:B------:R-:W2:Y:S04]  /*d6df0*/  LDL.LU.64 R6, [R1+0xa28] ;  /* 0x000a280001067983 */ /* 0x000ea80000300a00 */
[----:B------:R-:W2:Y:S01]  /*d6e00*/  LDL.LU R16, [R1+0x358] ;  /* 0x0003580001107983 */ /* 0x000ea20000300800 */
[----:B------:R-:W-:-:S03]  /*d6e10*/  PRMT R36, R9, 0x7773, RZ ;  /* 0x0000777309247816 */ /* 0x000fc600000000ff */
[----:B------:R-:W2:Y:S04]  /*d6e20*/  LDL.LU.64 R8, [R1+0xa10] ;  /* 0x000a100001087983 */ /* 0x000ea80000300a00 */
[----:B----4-:R0:W-:Y:S04]  /*d6e30*/  @P4 STG.E.U8 desc[UR40][R10.64], R36 ;  /* 0x000000240a004986 */ /* 0x0101e8000c101128 */
[----:B0-----:R-:W4:Y:S01]  /*d6e40*/  LDL.LU.64 R10, [R1+0xa08] ;  /* 0x000a0800010a7983 */ /* 0x001f220000300a00 */
[----:B---3--:R-:W-:Y:S02]  /*d6e50*/  LOP3.LUT P6, RZ, R34, 0x10, RZ, 0xc0, !PT ;  /* 0x0000001022ff7812 */ /* 0x008fe400078cc0ff */
[----:B------:R-:W-:-:S11]  /*d6e60*/  LOP3.LUT R37, R37, 0xffffffef, RZ, 0xc0, !PT ;  /* 0xffffffef25257812 */ /* 0x000fd600078ec0ff */
        /* <DEDUP_REMOVED lines=19> */
[----:B------:R-:W3:Y:S04]  /*d6fa0*/  LDL.LU.64 R38, [R1+0x9f8] ;  /* 0x0009f80001267983 */ /* 0x000ee80000300a00 */
[----:B------:R-:W3:Y:S04]  /*d6fb0*/  LDL.LU R4, [R1+0x36c] ;  /* 0x00036c0001047983 */ /* 0x000ee80000300800 */
[----:B------:R-:W3:Y:S01]  /*d6fc0*/  LDL.LU.64 R40, [R1+0x9e8] ;  /* 0x0009e80001287983 */ /* 0x000ee20000300a00 */
[----:B------:R-:W-:-:S02]  /*d6fd0*/  @P6 LOP3.LUT R37, R37, 0x200, RZ, 0xfc, !PT ;  /* 0x0000020025256812 */ /* 0x000fc400078efcff */
[----:B------:R-:W-:Y:S01]  /*d6fe0*/  LOP3.LUT P6, RZ, R35, 0x40000000, RZ, 0xc0, !PT ;  /* 0x4000000023ff7812 */ /* 0x000fe200078cc0ff */
[----:B------:R-:W3:Y:S01]  /*d6ff0*/  LDL.LU.64 R42, [R1+0x9e0] ;  /* 0x0009e000012a7983 */ /* 0x000ee20000300a00 */
[----:B------:R-:W-:Y:S02]  /*d7000*/  LOP3.LUT R37, R37, 0xfffffbff, RZ, 0xc0, !PT ;  /* 0xfffffbff25257812 */ /* 0x000fe400078ec0ff */
[C---:B------:R-:W-:Y:S01]  /*d7010*/  LOP3.LUT P2, RZ, R35.reuse, 0x4000000, RZ, 0xc0, !PT ;  /* 0x0400000023ff7812 */ /* 0x040fe2000784c0ff */
[----:B------:R-:W3:Y:S01]  /*d7020*/  LDL.LU.64 R44, [R1+0x9d8] ;  /* 0x0009d800012c7983 */ /* 0x000ee20000300a00 */
[----:B------:R-:W-:Y:S02]  /*d7030*/  LOP3.LUT P5, RZ, R35, 0x8000000, RZ, 0xc0, !PT ;  /* 0x0800000023ff7812 */ /* 0x000fe400078ac0ff */
[----:B------:R-:W-:Y:S01]  /*d7040*/  PRMT R36, R3, 0x7771, RZ ;  /* 0x0000777103247816 */ /* 0x000fe200000000ff */
[----:B------:R-:W3:Y:S04]  /*d7050*/  LDL.LU R5, [R1+0x35c] ;  /* 0x00035c0001057983 */ /* 0x000ee80000300800 */
[----:B------:R-:W-:Y:S01]  /*d7060*/  @P6 LOP3.LUT R37, R37, 0x400, RZ, 0xfc, !PT ;  /* 0x0000040025256812 */ /* 0x000fe200078efcff */
[----:B------:R-:W3:Y:S01]  /*d7070*/  LDL.LU.64 R20, [R1+0x9d0] ;  /* 0x0009d00001147983 */ /* 0x000ee20000300a00 */
[----:B------:R-:W-:-:S02]  /*d7080*/  LOP3.LUT P6, RZ, R35, 0x20000000, RZ, 0xc0, !PT ;  /* 0x2000000023ff7812 */ /* 0x000fc400078cc0ff */
[----:B------:R-:W-:Y:S01]  /*d7090*/  LOP3.LUT R37, R37, 0xfffff7ff, RZ, 0xc0, !PT ;  /* 0xfffff7ff25257812 */ /* 0x000fe200078ec0ff */
[----:B------:R0:W-:Y:S10]  /*d70a0*/  @P2 STG.E.U8 desc[UR40][R14.64], R36 ;  /* 0x000000240e002986 */ /* 0x0001f4000c101128 */
[----:B------:R-:W-:-:S02]  /*d70b0*/  @P6 LOP3.LUT R37, R37, 0x800, RZ, 0xfc, !PT ;  /* 0x0000080025256812 */ /* 0x000fc400078efcff */
[----:B------:R-:W-:Y:S01]  /*d70c0*/  LOP3.LUT P6, RZ, R35, 0x10000000, RZ, 0xc0, !PT ;  /* 0x1000000023ff7812 */ /* 0x000fe200078cc0ff */
[----:B0-----:R-:W3:Y:S01]  /*d70d0*/  LDL.LU.64 R14, [R1+0x9c0] ;  /* 0x0009c000010e7983 */ /* 0x001ee20000300a00 */
[----:B------:R-:W-:-:S05]  /*d70e0*/  PRMT R36, R3, 0x7772, RZ ;  /* 0x0000777203247816 */ /* 0x000fca00000000ff */
[----:B------:R0:W-:Y:S02]  /*d70f0*/  @P5 STG.E.U8 desc[UR40][R12.64], R36 ;  /* 0x000000240c005986 */ /* 0x0001e4000c101128 */
[----:B0-----:R-:W-:Y:S02]  /*d7100*/  PRMT R36, R3, 0x7773, RZ ;  /* 0x0000777303247816 */ /* 0x001fe400000000ff */
[----:B------:R-:W3:Y:S04]  /*d7110*/  LDL.LU.64 R12, [R1+0x9b8] ;  /* 0x0009b800010c7983 */ /* 0x000ee80000300a00 */
[----:B------:R0:W-:Y:S01]  /*d7120*/  @P6 STG.E.U8 desc[UR40][R6.64], R36 ;  /* 0x0000002406006986 */ /* 0x0001e2000c101128 */
[----:B------:R-:W-:-:S03]  /*d7130*/  LOP3.LUT P6, RZ, R37, 0x800, RZ, 0xc0, !PT ;  /* 0x0000080025ff7812 */ /* 0x000fc600078cc0ff */
[----:B------:R-:W3:Y:S04]  /*d7140*/  LDL.LU.64 R2, [R1+0x9b0] ;  /* 0x0009b00001027983 */ /* 0x000ee80000300a00 */
[----:B------:R-:W3:Y:S01]  /*d7150*/  LDL.LU R17, [R1+0x340] ;  /* 0x0003400001117983 */ /* 0x000ee20000300800 */
        /* <DEDUP_REMOVED lines=20> */
[----:B---3--:R0:W-:Y:S01]  /*d72a0*/  @P6 STG.E.U8 desc[UR40][R38.64], R36 ;  /* 0x0000002426006986 */ /* 0x0081e2000c101128 */
        /* <DEDUP_REMOVED lines=23> */
[----:B----4-:R0:W-:Y:S04]  /*d7420*/  @P5 STG.E.U8 desc[UR40][R10.64], R36 ;  /* 0x000000240a005986 */ /* 0x0101e8000c101128 */
        /* <DEDUP_REMOVED lines=125> */
[----:B------:R-:W-:-:S03]  /*d7c00*/  LOP3.LUT R35, R35, 0xffdfffff, RZ, 0xc0, !PT ;  /* 0xffdfffff23237812 */ /* 0x000fc600078ec0ff */
[----:B------:R-:W2:Y:S08]  /*d7c10*/  LDL.LU.64 R44, [R1+0x850] ;  /* 0x00085000012c7983 */ /* 0x000eb00000300a00 */
        /* <DEDUP_REMOVED lines=14> */
[----:B------:R-:W-:Y:S02]  /*d7d00*/  LOP3.LUT P6, RZ, R33, 0x10, RZ, 0xc0, !PT ;  /* 0x0000001021ff7812 */ /* 0x000fe400078cc0ff */
[----:B------:R-:W-:Y:S01]  /*d7d10*/  LOP3.LUT R35, R35, 0xfbffffff, RZ, 0xc0, !PT ;  /* 0xfbffffff23237812 */ /* 0x000fe200078ec0ff */
[----:B----4-:R0:W-:Y:S01]  /*d7d20*/  @P3 STG.E.U8 desc[UR40][R14.64], R34 ;  /* 0x000000220e003986 */ /* 0x0101e2000c101128 */
[----:B------:R-:W-:-:S09]  /*d7d30*/  LOP3.LUT P2, RZ, R33, 0x1, RZ, 0xc0, !PT ;  /* 0x0000000121ff7812 */ /* 0x000fd2000784c0ff */
[----:B------:R-:W-:Y:S02]  /*d7d40*/  @P6 LOP3.LUT R35, R35, 0x4000000, RZ, 0xfc, !PT ;  /* 0x0400000023236812 */ /* 0x000fe400078efcff */
[----:B------:R-:W-:Y:S02]  /*d7d50*/  LOP3.LUT P6, RZ, R33, 0x8, RZ, 0xc0, !PT ;  /* 0x0000000821ff7812 */ /* 0x000fe400078cc0ff */
[----:B0-----:R-:W-:Y:S02]  /*d7d60*/  PRMT R34, R13, 0x7773, RZ ;  /* 0x000077730d227816 */ /* 0x001fe400000000ff */
[----:B------:R-:W4:Y:S01]  /*d7d70*/  LDL.LU R13, [R1+0x320] ;  /* 0x00032000010d7983 */ /* 0x000f220000300800 */
[----:B------:R-:W-:-:S03]  /*d7d80*/  LOP3.LUT P5, RZ, R33, 0x2, RZ, 0xc0, !PT ;  /* 0x0000000221ff7812 */ /* 0x000fc600078ac0ff */
[----:B------:R-:W4:Y:S01]  /*d7d90*/  LDL.LU.64 R20, [R1+0x840] ;  /* 0x0008400001147983 */ /* 0x000f220000300a00 */
[----:B------:R-:W-:-:S03]  /*d7da0*/  LOP3.LUT R35, R35, 0xf7ffffff, RZ, 0xc0, !PT ;  /* 0xf7ffffff23237812 */ /* 0x000fc600078ec0ff */
[----:B------:R0:W-:Y:S01]  /*d7db0*/  @P2 STG.E.U8 desc[UR40][R2.64], R34 ;  /* 0x0000002202002986 */ /* 0x0001e2000c101128 */
[----:B------:R-:W-:Y:S02]  /*d7dc0*/  @P6 LOP3.LUT R35, R35, 0x8000000, RZ, 0xfc, !PT ;  /* 0x0800000023236812 */ /* 0x000fe400078efcff */
[----:B------:R-:W-:Y:S01]  /*d7dd0*/  LOP3.LUT P6, RZ, R33, 0x4, RZ, 0xc0, !PT ;  /* 0x0000000421ff7812 */ /* 0x000fe200078cc0ff */
[----:B------:R-:W4:Y:S04]  /*d7de0*/  LDL.LU.64 R16, [R1+0x838] ;  /* 0x0008380001107983 */ /* 0x000f280000300a00 */
[----:B------:R-:W4:Y:S01]  /*d7df0*/  LDL.LU.64 R14, [R1+0x830] ;  /* 0x00083000010e7983 */ /* 0x000f220000300a00 */
[----:B0-----:R-:W-:-:S03]  /*d7e00*/  PRMT R34, R60, 0x7770, RZ ;  /* 0x000077703c227816 */ /* 0x001fc600000000ff */
[----:B------:R-:W4:Y:S04]  /*d7e10*/  LDL.LU.64 R2, [R1+0x828] ;  /* 0x0008280001027983 */ /* 0x000f280000300a00 */
[----:B------:R0:W-:Y:S02]  /*d7e20*/  @P5 STG.E.U8 desc[UR40][R4.64], R34 ;  /* 0x0000002204005986 */ /* 0x0001e4000c101128 */
[----:B0-----:R-:W-:Y:S02]  /*d7e30*/  PRMT R34, R60, 0x7771, RZ ;  /* 0x000077713c227816 */ /* 0x001fe400000000ff */
[----:B------:R-:W4:Y:S04]  /*d7e40*/  LDL.LU.64 R4, [R1+0x810] ;  /* 0x0008100001047983 */ /* 0x000f280000300a00 */
[----:B------:R0:W-:Y:S01]  /*d7e50*/  @P6 STG.E.U8 desc[UR40][R6.64], R34 ;  /* 0x0000002206006986 */ /* 0x0001e2000c101128 */
[----:B------:R-:W-:-:S02]  /*d7e60*/  LOP3.LUT P6, RZ, R35, 0x8000000, RZ, 0xc0, !PT ;  /* 0x0800000023ff7812 */ /* 0x000fc400078cc0ff */
        /* <DEDUP_REMOVED lines=23> */
[----:B------:R-:W-:Y:S02]  /*d7fe0*/  LOP3.LUT P4, RZ, R33, 0x2000, RZ, 0xc0, !PT ;  /* 0x0000200021ff7812 */ /* 0x000fe4000788c0ff */
[----:B----4-:R-:W-:-:S05]  /*d7ff0*/  PRMT R34, R13, 0x7770, RZ ;  /* 0x000077700d227816 */ /* 0x010fca00000000ff */
        /* <DEDUP_REMOVED lines=17> */
[----:B0-----:R-:W-:Y:S02]  /*d8110*/  PRMT R34, R32, 0x7773, RZ ;  /* 0x0000777320227816 */ /* 0x001fe400000000ff */
[----:B------:R-:W2:Y:S04]  /*d8120*/  LDL.LU R32, [R1+0x3c38] ;  /* 0x003c380001207983 */ /* 0x000ea80000300800 */
[----:B---3--:R0:W-:Y:S04]  /*d8130*/  @P5 STG.E.U8 desc[UR40][R10.64], R34 ;  /* 0x000000220a005986 */ /* 0x0081e8000c101128 */
[----:B0-----:R-:W3:Y:S04]  /*d8140*/  LDL.LU.64 R10, [R1+0x7e8] ;  /* 0x0007e800010a7983 */ /* 0x001ee80000300a00 */
        /* <DEDUP_REMOVED lines=23> */
[----:B---3--:R0:W-:Y:S04]  /*d82c0*/  @P4 STG.E.U8 desc[UR40][R10.64], R34 ;  /* 0x000000220a004986 */ /* 0x0081e8000c101128 */
[----:B0-----:R-:W2:Y:S04]  /*d82d0*/  LDL.LU.64 R10, [R1+0x7b0] ;  /* 0x0007b000010a7983 */ /* 0x001ea80000300a00 */
[----:B------:R-:W3:Y:S04]  /*d82e0*/  LDL.LU.64 R38, [R1+0x7a8] ;  /* 0x0007a80001267983 */ /* 0x000ee80000300a00 */
[----:B------:R-:W3:Y:S04]  /*d82f0*/  LDL.LU.64 R40, [R1+0x790] ;  /* 0x0007900001287983 */ /* 0x000ee80000300a00 */
[----:B------:R-:W3:Y:S01]  /*d8300*/  LDL.LU R60, [R1+0x328] ;  /* 0x00032800013c7983 */ /* 0x000ee20000300800 */
        /* <DEDUP_REMOVED lines=8> */
[----:B------:R-:W3:Y:S04]  /*d8390*/  LDL.LU.64 R20, [R1+0x778] ;  /* 0x0007780001147983 */ /* 0x000ee80000300a00 */
[----:B------:R-:W-:-:S02]  /*d83a0*/  @P6 LOP3.LUT R35, R35, 0x20000, RZ, 0xfc, !PT ;  /* 0x0002000023236812 */ /* 0x000fc400078efcff */
[----:B------:R-:W-:Y:S02]  /*d83b0*/  LOP3.LUT P6, RZ, R33, 0x800000, RZ, 0xc0, !PT ;  /* 0x0080000021ff7812 */ /* 0x000fe400078cc0ff */
[----:B------:R-:W-:Y:S01]  /*d83c0*/  LOP3.LUT R35, R35, 0xfffbffff, RZ, 0xc0, !PT ;  /* 0xfffbffff23237812 */ /* 0x000fe200078ec0ff */
[----:B----4-:R0:W-:Y:S01]  /*d83d0*/  @P3 STG.E.U8 desc[UR40][R14.64], R34 ;  /* 0x000000220e003986 */ /* 0x0101e2000c101128 */
[----:B------:R-:W-:-:S09]  /*d83e0*/  LOP3.LUT P5, RZ, R33, 0x100000, RZ, 0xc0, !PT ;  /* 0x0010000021ff7812 */ /* 0x000fd200078ac0ff */
[----:B------:R-:W-:Y:S02]  /*d83f0*/  @P6 LOP3.LUT R35, R35, 0x40000, RZ, 0xfc, !PT ;  /* 0x0004000023236812 */ /* 0x000fe400078efcff */
        /* <DEDUP_REMOVED lines=43> */
[----:B----4-:R-:W-:-:S07]  /*d86b0*/  PRMT R34, R8, 0x7770, RZ ;  /* 0x0000777008227816 */ /* 0x010fce00000000ff */
        /* <DEDUP_REMOVED lines=23> */
[----:B------:R-:W4:Y:S01]  /*d8830*/  LDL.LU R13, [R1+0x300] ;  /* 0x00030000010d7983 */ /* 0x000f220000300800 */
[----:B------:R-:W-:-:S02]  /*d8840*/  PRMT R34, R9, 0x7773, RZ ;  /* 0x0000777309227816 */ /* 0x000fc400000000ff */
[C---:B------:R-:W-:Y:S01]  /*d8850*/  LOP3.LUT P4, RZ, R32.reuse, 0x10, RZ, 0xc0, !PT ;  /* 0x0000001020ff7812 */ /* 0x040fe2000788c0ff */
[----:B------:R-:W4:Y:S01]  /*d8860*/  LDL.LU.64 R8, [R1+0x6e8] ;  /* 0x0006e80001087983 */ /* 0x000f220000300a00 */
        /* <DEDUP_REMOVED lines=16> */
[----:B------:R-:W2:Y:S01]  /*d8970*/  LDL.LU.64 R36, [R1+0x6d8] ;  /* 0x0006d80001247983 */ /* 0x000ea20000300a00 */
[----:B------:R-:W-:-:S03]  /*d8980*/  LOP3.LUT R35, R35, 0xfffffeff, RZ, 0xc0, !PT ;  /* 0xfffffeff23237812 */ /* 0x000fc600078ec0ff */
[----:B------:R-:W2:Y:S01]  /*d8990*/  LDL.LU.64 R38, [R1+0x6d0] ;  /* 0x0006d00001267983 */ /* 0x000ea20000300a00 */
[----:B---3--:R-:W-:Y:S02]  /*d89a0*/  PRMT R34, R3, 0x7770, RZ ;  /* 0x0000777003227816 */ /* 0x008fe400000000ff */
[----:B------:R-:W-:Y:S02]  /*d89b0*/  @P6 LOP3.LUT R35, R35, 0x100, RZ, 0xfc, !PT ;  /* 0x0000010023236812 */ /* 0x000fe400078efcff */
[----:B------:R-:W-:Y:S01]  /*d89c0*/  LOP3.LUT P6, RZ, R32, 0x800, RZ, 0xc0, !PT ;  /* 0x0000080020ff7812 */ /* 0x000fe200078cc0ff */
[----:B------:R0:W-:Y:S01]  /*d89d0*/  @P3 STG.E.U8 desc[UR40][R4.64], R34 ;  /* 0x0000002204003986 */ /* 0x0001e2000c101128 */
[----:B------:R-:W-:-:S03]  /*d89e0*/  LOP3.LUT R35, R35, 0xfffffdff, RZ, 0xc0, !PT ;  /* 0xfffffdff23237812 */ /* 0x000fc600078ec0ff */
[----:B0-----:R-:W3:Y:S04]  /*d89f0*/  LDL.LU R4, [R1+0x2f0] ;  /* 0x0002f00001047983 */ /* 0x001ee80000300800 */
[----:B------:R-:W3:Y:S04]  /*d8a00*/  LDL.LU.64 R40, [R1+0x6c0] ;  /* 0x0006c00001287983 */ /* 0x000ee80000300a00 */
[----:B------:R-:W-:Y:S02]  /*d8a10*/  @P6 LOP3.LUT R35, R35, 0x200, RZ, 0xfc, !PT ;  /* 0x0000020023236812 */ /* 0x000fe400078efcff */
[----:B------:R-:W-:Y:S01]  /*d8a20*/  LOP3.LUT P6, RZ, R32, 0x400, RZ, 0xc0, !PT ;  /* 0x0000040020ff7812 */ /* 0x000fe200078cc0ff */
[----:B------:R-:W3:Y:S01]  /*d8a30*/  LDL.LU.64 R42, [R1+0x6b8] ;  /* 0x0006b800012a7983 */ /* 0x000ee20000300a00 */
[----:B------:R-:W-:-:S02]  /*d8a40*/  LOP3.LUT R35, R35, 0xfffffbff, RZ, 0xc0, !PT ;  /* 0xfffffbff23237812 */ /* 0x000fc400078ec0ff */
[C---:B------:R-:W-:Y:S01]  /*d8a50*/  LOP3.LUT P2, RZ, R32.reuse, 0x40, RZ, 0xc0, !PT ;  /* 0x0000004020ff7812 */ /* 0x040fe2000784c0ff */
[----:B------:R-:W3:Y:S01]  /*d8a60*/  LDL.LU.64 R44, [R1+0x6b0] ;  /* 0x0006b000012c7983 */ /* 0x000ee20000300a00 */
[C---:B------:R-:W-:Y:S02]  /*d8a70*/  LOP3.LUT P5, RZ, R32.reuse, 0x80, RZ, 0xc0, !PT ;  /* 0x0000008020ff7812 */ /* 0x040fe400078ac0ff */
[----:B------:R-:W-:Y:S01]  /*d8a80*/  PRMT R34, R3, 0x7771, RZ ;  /* 0x0000777103227816 */ /* 0x000fe200000000ff */
[----:B------:R-:W3:Y:S04]  /*d8a90*/  LDL.LU R5, [R1+0x304] ;  /* 0x0003040001057983 */ /* 0x000ee80000300800 */
[----:B------:R-:W-:Y:S01]  /*d8aa0*/  @P6 LOP3.LUT R35, R35, 0x400, RZ, 0xfc, !PT ;  /* 0x0000040023236812 */ /* 0x000fe200078efcff */
[----:B------:R-:W3:Y:S01]  /*d8ab0*/  LDL.LU.64 R20, [R1+0x6a8] ;  /* 0x0006a80001147983 */ /* 0x000ee20000300a00 */
[----:B------:R-:W-:-:S02]  /*d8ac0*/  LOP3.LUT P6, RZ, R32, 0x200, RZ, 0xc0, !PT ;  /* 0x0000020020ff7812 */ /* 0x000fc400078cc0ff */
[----:B------:R-:W-:Y:S01]  /*d8ad0*/  LOP3.LUT R35, R35, 0xfffff7ff, RZ, 0xc0, !PT ;  /* 0xfffff7ff23237812 */ /* 0x000fe200078ec0ff */
[----:B----4-:R0:W-:Y:S10]  /*d8ae0*/  @P2 STG.E.U8 desc[UR40][R16.64], R34 ;  /* 0x0000002210002986 */ /* 0x0101f4000c101128 */
[----:B------:R-:W-:-:S02]  /*d8af0*/  @P6 LOP3.LUT R35, R35, 0x800, RZ, 0xfc, !PT ;  /* 0x0000080023236812 */ /* 0x000fc400078efcff */
[----:B------:R-:W-:Y:S01]  /*d8b00*/  LOP3.LUT P6, RZ, R32, 0x100, RZ, 0xc0, !PT ;  /* 0x0000010020ff7812 */ /* 0x000fe200078cc0ff */
[----:B0-----:R-:W4:Y:S01]  /*d8b10*/  LDL.LU.64 R16, [R1+0x690] ;  /* 0x0006900001107983 */ /* 0x001f220000300a00 */
[----:B------:R-:W-:-:S05]  /*d8b20*/  PRMT R34, R3, 0x7772, RZ ;  /* 0x0000777203227816 */ /* 0x000fca00000000ff */
[----:B------:R0:W-:Y:S02]  /*d8b30*/  @P5 STG.E.U8 desc[UR40][R14.64], R34 ;  /* 0x000000220e005986 */ /* 0x0001e4000c101128 */
[----:B0-----:R-:W-:Y:S02]  /*d8b40*/  PRMT R34, R3, 0x7773, RZ ;  /* 0x0000777303227816 */ /* 0x001fe400000000ff */
        /* <DEDUP_REMOVED lines=8> */
[----:B------:R-:W4:Y:S04]  /*d8bd0*/  LDL.LU R12, [R1+0x2f4] ;  /* 0x0002f400010c7983 */ /* 0x000f280000300800 */
        /* <DEDUP_REMOVED lines=11> */
[----:B---3--:R-:W-:-:S11]  /*d8c90*/  PRMT R34, R4, 0x7770, RZ ;  /* 0x0000777004227816 */ /* 0x008fd600000000ff */
        /* <DEDUP_REMOVED lines=30> */
[----:B------:R-:W4:Y:S01]  /*d8e80*/  LDL.LU.64 R8, [R1+0x650] ;  /* 0x0006500001087983 */ /* 0x000f220000300a00 */
[----:B------:R-:W-:-:S02]  /*d8e90*/  LOP3.LUT R33, R33, 0xefffffff, RZ, 0xc0, !PT ;  /* 0xefffffff21217812 */ /* 0x000fc400078ec0ff */
[----:B------:R-:W-:Y:S01]  /*d8ea0*/  LOP3.LUT R35, R35, 0xfffffffe, RZ, 0xc0, !PT ;  /* 0xfffffffe23237812 */ /* 0x000fe200078ec0ff */
[----:B------:R-:W3:Y:S04]  /*d8eb0*/  LDL.LU.64 R2, [R1+0x640] ;  /* 0x0006400001027983 */ /* 0x000ee80000300a00 */
[----:B------:R-:W3:Y:S04]  /*d8ec0*/  LDL.LU.64 R20, [R1+0x638] ;  /* 0x0006380001147983 */ /* 0x000ee80000300a00 */
[----:B------:R-:W3:Y:S04]  /*d8ed0*/  LDL.LU.64 R14, [R1+0x630] ;  /* 0x00063000010e7983 */ /* 0x000ee80000300a00 */
[----:B------:R-:W3:Y:S01]  /*d8ee0*/  LDL.LU R13, [R1+0x308] ;  /* 0x00030800010d7983 */ /* 0x000ee20000300800 */
[----:B------:R-:W-:-:S02]  /*d8ef0*/  LOP3.LUT P4, RZ, R32, 0x800000, RZ, 0xc0, !PT ;  /* 0x0080000020ff7812 */ /* 0x000fc4000788c0ff */
[C---:B------:R-:W-:Y:S01]  /*d8f00*/  LOP3.LUT P3, RZ, R32.reuse, 0x1000000, RZ, 0xc0, !PT ;  /* 0x0100000020ff7812 */ /* 0x040fe2000786c0ff */
[----:B------:R-:W3:Y:S01]  /*d8f10*/  LDL.LU.64 R4, [R1+0x628] ;  /* 0x0006280001047983 */ /* 0x000ee20000300a00 */
        /* <DEDUP_REMOVED lines=27> */
[----:B0-----:R-:W2:Y:S04]  /*d90d0*/  LDL.LU.64 R6, [R1+0x610] ;  /* 0x0006100001067983 */ /* 0x001ea80000300a00 */
[----:B------:R-:W3:Y:S01]  /*d90e0*/  LDL.LU R16, [R1+0x2f8] ;  /* 0x0002f80001107983 */ /* 0x000ee20000300800 */
[----:B------:R-:W-:-:S05]  /*d90f0*/  PRMT R32, R12, 0x7773, RZ ;  /* 0x000077730c207816 */ /* 0x000fca00000000ff */
[----:B----4-:R0:W-:Y:S04]  /*d9100*/  @P3 STG.E.U8 desc[UR40][R8.64], R32 ;  /* 0x0000002008003986 */ /* 0x0101e8000c101128 */
[----:B0-----:R-:W4:Y:S01]  /*d9110*/  LDL.LU.64 R8, [R1+0x608] ;  /* 0x0006080001087983 */ /* 0x001f220000300a00 */
[----:B------:R-:W-:-:S03]  /*d9120*/  PRMT R32, R13, 0x7770, RZ ;  /* 0x000077700d207816 */ /* 0x000fc600000000ff */
[----:B------:R-:W4:Y:S04]  /*d9130*/  LDL.LU.64 R36, [R1+0x5f8] ;  /* 0x0005f80001247983 */ /* 0x000f280000300a00 */
[----:B------:R0:W-:Y:S02]  /*d9140*/  @P2 STG.E.U8 desc[UR40][R2.64], R32 ;  /* 0x0000002002002986 */ /* 0x0001e4000c101128 */
[C---:B0-----:R-:W-:Y:S02]  /*d9150*/  PRMT R32, R13.reuse, 0x7771, RZ ;  /* 0x000077710d207816 */ /* 0x041fe400000000ff */
[----:B------:R-:W4:Y:S04]  /*d9160*/  LDL.LU R2, [R1+0x30c] ;  /* 0x00030c0001027983 */ /* 0x000f280000300800 */
[----:B------:R0:W-:Y:S04]  /*d9170*/  @P5 STG.E.U8 desc[UR40][R20.64], R32 ;  /* 0x0000002014005986 */ /* 0x0001e8000c101128 */
[----:B------:R-:W4:Y:S04]  /*d9180*/  LDL.LU.64 R38, [R1+0x5e8] ;  /* 0x0005e80001267983 */ /* 0x000f280000300a00 */
[----:B------:R-:W4:Y:S01]  /*d9190*/  LDL.LU.64 R40, [R1+0x5e0] ;  /* 0x0005e00001287983 */ /* 0x000f220000300a00 */
[----:B0-----:R-:W-:-:S03]  /*d91a0*/  PRMT R32, R13, 0x7772, RZ ;  /* 0x000077720d207816 */ /* 0x001fc600000000ff */
[----:B------:R-:W4:Y:S04]  /*d91b0*/  LDL.LU R3, [R1+0x2fc] ;  /* 0x0002fc0001037983 */ /* 0x000f280000300800 */
[----:B------:R0:W-:Y:S01]  /*d91c0*/  @P6 STG.E.U8 desc[UR40][R14.64], R32 ;  /* 0x000000200e006986 */ /* 0x0001e2000c101128 */
[----:B------:R-:W-:-:S03]  /*d91d0*/  LOP3.LUT P6, RZ, R35, 0x8, RZ, 0xc0, !PT ;  /* 0x0000000823ff7812 */ /* 0x000fc600078cc0ff */
[----:B------:R-:W4:Y:S04]  /*d91e0*/  LDL.LU.64 R42, [R1+0x5d8] ;  /* 0x0005d800012a7983 */ /* 0x000f280000300a00 */
[----:B------:R-:W4:Y:S01]  /*d91f0*/  LDL.LU.64 R44, [R1+0x5d0] ;  /* 0x0005d000012c7983 */ /* 0x000f220000300a00 */
[----:B0-----:R-:W-:-:S03]  /*d9200*/  PRMT R32, R13, 0x7773, RZ ;  /* 0x000077730d207816 */ /* 0x001fc600000000ff */
[----:B------:R-:W4:Y:S04]  /*d9210*/  LDL.LU.64 R20, [R1+0x5c0] ;  /* 0x0005c00001147983 */ /* 0x000f280000300a00 */
[----:B------:R0:W-:Y:S01]  /*d9220*/  @P6 STG.E.U8 desc[UR40][R4.64], R32 ;  /* 0x0000002004006986 */ /* 0x0001e2000c101128 */
[----:B------:R-:W-:-:S03]  /*d9230*/  LOP3.LUT P6, RZ, R35, 0x4, RZ, 0xc0, !PT ;  /* 0x0000000423ff7812 */ /* 0x000fc600078cc0ff */
[----:B------:R-:W4:Y:S04]  /*d9240*/  LDL.LU.64 R14, [R1+0x5b8] ;  /* 0x0005b800010e7983 */ /* 0x000f280000300a00 */
[----:B------:R-:W4:Y:S04]  /*d9250*/  LDL.LU.64 R12, [R1+0x5b0] ;  /* 0x0005b000010c7983 */ /* 0x000f280000300a00 */
[----:B0-----:R-:W4:Y:S04]  /*d9260*/  LDL.LU.64 R4, [R1+0x5a8] ;  /* 0x0005a80001047983 */ /* 0x001f280000300a00 */
[----:B------:R-:W4:Y:S01]  /*d9270*/  LDL.LU R17, [R1+0x2e0] ;  /* 0x0002e00001117983 */ /* 0x000f220000300800 */
[----:B---3--:R-:W-:-:S05]  /*d9280*/  PRMT R32, R16, 0x7770, RZ ;  /* 0x0000777010207816 */ /* 0x008fca00000000ff */
[----:B--2---:R0:W-:Y:S01]  /*d9290*/  @P6 STG.E.U8 desc[UR40][R6.64], R32 ;  /* 0x0000002006006986 */ /* 0x0041e2000c101128 */
[C---:B------:R-:W-:Y:S02]  /*d92a0*/  LOP3.LUT P6, RZ, R35.reuse, 0x2, RZ, 0xc0, !PT ;  /* 0x0000000223ff7812 */ /* 0x040fe400078cc0ff */
[----:B0-----:R-:W-:Y:S01]  /*d92b0*/  PRMT R32, R16, 0x7771, RZ ;  /* 0x0000777110207816 */ /* 0x001fe200000000ff */
[----:B------:R-:W2:Y:S10]  /*d92c0*/  LDL.LU.64 R6, [R1+0x590] ;  /* 0x0005900001067983 */ /* 0x000eb40000300a00 */
[----:B----4-:R0:W-:Y:S01]  /*d92d0*/  @P6 STG.E.U8 desc[UR40][R8.64], R32 ;  /* 0x0000002008006986 */ /* 0x0101e2000c101128 */
[----:B------:R-:W-:-:S03]  /*d92e0*/  LOP3.LUT P6, RZ, R35, 0x1, RZ, 0xc0, !PT ;  /* 0x0000000123ff7812 */ /* 0x000fc600078cc0ff */
[----:B0-----:R-:W3:Y:S04]  /*d92f0*/  LDL.LU.64 R8, [R1+0x3c20] ;  /* 0x003c200001087983 */ /* 0x001ee80000300a00 */
[----:B------:R-:W4:Y:S01]  /*d9300*/  LDL.LU.64 R34, [R1+0x600] ;  /* 0x0006000001227983 */ /* 0x000f220000300a00 */
[----:B------:R-:W-:Y:S02]  /*d9310*/  PRMT R32, R16, 0x7772, RZ ;  /* 0x0000777210207816 */ /* 0x000fe400000000ff */
[C---:B------:R-:W-:Y:S02]  /*d9320*/  LOP3.LUT P0, RZ, R11.reuse, 0x10, RZ, 0xc0, !PT ;  /* 0x000000100bff7812 */ /* 0x040fe4000780c0ff */
[C---:B------:R-:W-:Y:S02]  /*d9330*/  LOP3.LUT P1, RZ, R11.reuse, 0x20, RZ, 0xc0, !PT ;  /* 0x000000200bff7812 */ /* 0x040fe4000782c0ff */
[----:B------:R-:W-:-:S02]  /*d9340*/  LOP3.LUT P4, RZ, R11, 0x40, RZ, 0xc0, !PT ;  /* 0x000000400bff7812 */ /* 0x000fc4000788c0ff */
[C---:B------:R-:W-:Y:S02]  /*d9350*/  LOP3.LUT P3, RZ, R11.reuse, 0x80, RZ, 0xc0, !PT ;  /* 0x000000800bff7812 */ /* 0x040fe4000786c0ff */
[C---:B------:R-:W-:Y:S02]  /*d9360*/  LOP3.LUT P2, RZ, R11.reuse, 0x100, RZ, 0xc0, !PT ;  /* 0x000001000bff7812 */ /* 0x040fe4000784c0ff */
[----:B------:R-:W-:Y:S01]  /*d9370*/  LOP3.LUT P5, RZ, R11, 0x200, RZ, 0xc0, !PT ;  /* 0x000002000bff7812 */ /* 0x000fe200078ac0ff */
        /* <DEDUP_REMOVED lines=30> */
[----:B------:R-:W3:Y:S01]  /*d9560*/  LDL.LU.64 R4, [R1+0x558] ;  /* 0x0005580001047983 */ /* 0x000ee20000300a00 */
        /* <DEDUP_REMOVED lines=16> */
[----:B--2---:R0:W-:Y:S04]  /*d9670*/  @P4 STG.E.U8 desc[UR40][R6.64], R32 ;  /* 0x0000002006004986 */ /* 0x0041e8000c101128 */
[----:B0-----:R-:W2:Y:S04]  /*d9680*/  LDL.LU.64 R6, [R1+0x550] ;  /* 0x0005500001067983 */ /* 0x001ea80000300a00 */
[----:B------:R-:W2:Y:S04]  /*d9690*/  LDL.LU R16, [R1+0x2e4] ;  /* 0x0002e40001107983 */ /* 0x000ea80000300800 */
[----:B------:R-:W2:Y:S01]  /*d96a0*/  LDL.LU.64 R34, [R1+0x540] ;  /* 0x0005400001227983 */ /* 0x000ea20000300a00 */
        /* <DEDUP_REMOVED lines=10> */
[----:B------:R-:W-:Y:S02]  /*d9750*/  LOP3.LUT R33, R33, 0xfbffffff, RZ, 0xc0, !PT ;  /* 0xfbffffff21217812 */ /* 0x000fe400078ec0ff */
[----:B------:R-:W-:-:S09]  /*d9760*/  PRMT R32, R17, 0x7772, RZ ;  /* 0x0000777211207816 */ /* 0x000fd200000000ff */
[----:B------:R-:W-:Y:S02]  /*d9770*/  @P6 LOP3.LUT R33, R33, 0x4000000, RZ, 0xfc, !PT ;  /* 0x0400000021216812 */ /* 0x000fe400078efcff */
[C---:B------:R-:W-:Y:S01]  /*d9780*/  LOP3.LUT P6, RZ, R11.reuse, 0x8000, RZ, 0xc0, !PT ;  /* 0x000080000bff7812 */ /* 0x040fe200078cc0ff */
[----:B----4-:R0:W-:Y:S01]  /*d9790*/  @P3 STG.E.U8 desc[UR40][R20.64], R32 ;  /* 0x0000002014003986 */ /* 0x0101e2000c101128 */
[----:B------:R-:W-:Y:S02]  /*d97a0*/  LOP3.LUT P5, RZ, R11, 0x2000, RZ, 0xc0, !PT ;  /* 0x000020000bff7812 */ /* 0x000fe400078ac0ff */
[----:B------:R-:W-:Y:S02]  /*d97b0*/  LOP3.LUT R33, R33, 0xf7ffffff, RZ, 0xc0, !PT ;  /* 0xf7ffffff21217812 */ /* 0x000fe400078ec0ff */
[----:B0-----:R-:W-:Y:S02]  /*d97c0*/  PRMT R32, R17, 0x7773, RZ ;  /* 0x0000777311207816 */ /* 0x001fe400000000ff */
[----:B------:R-:W4:Y:S05]  /*d97d0*/  LDL.LU R17, [R1+0x2d4] ;  /* 0x0002d40001117983 */ /* 0x000f2a0000300800 */
[----:B------:R-:W-:-:S02]  /*d97e0*/  @P6 LOP3.LUT R33, R33, 0x8000000, RZ, 0xfc, !PT ;  /* 0x0800000021216812 */ /* 0x000fc400078efcff */
[----:B------:R-:W-:Y:S01]  /*d97f0*/  LOP3.LUT P6, RZ, R11, 0x4000, RZ, 0xc0, !PT ;  /* 0x000040000bff7812 */ /* 0x000fe200078cc0ff */
[----:B---3--:R0:W-:Y:S04]  /*d9800*/  @P2 STG.E.U8 desc[UR40][R14.64], R32 ;  /* 0x000000200e002986 */ /* 0x0081e8000c101128 */
[----:B------:R-:W3:Y:S04]  /*d9810*/  LDL.LU.64 R42, [R1+0x510] ;  /* 0x00051000012a7983 */ /* 0x000ee80000300a00 */
[----:B------:R-:W3:Y:S01]  /*d9820*/  LDL.LU.64 R44, [R1+0x508] ;  /* 0x00050800012c7983 */ /* 0x000ee20000300a00 */
[----:B0-----:R-:W-:-:S03]  /*d9830*/  PRMT R32, R10, 0x7770, RZ ;  /* 0x000077700a207816 */ /* 0x001fc600000000ff */
[----:B------:R-:W3:Y:S04]  /*d9840*/  LDL.LU.64 R20, [R1+0x500] ;  /* 0x0005000001147983 */ /* 0x000ee80000300a00 */
[----:B------:R0:W-:Y:S04]  /*d9850*/  @P5 STG.E.U8 desc[UR40][R12.64], R32 ;  /* 0x000000200c005986 */ /* 0x0001e8000c101128 */
[----:B------:R-:W3:Y:S01]  /*d9860*/  LDL.LU.64 R14, [R1+0x4f8] ;  /* 0x0004f800010e7983 */ /* 0x000ee20000300a00 */
[----:B0-----:R-:W-:-:S03]  /*d9870*/  PRMT R32, R10, 0x7771, RZ ;  /* 0x000077710a207816 */ /* 0x001fc600000000ff */
[----:B------:R-:W3:Y:S04]  /*d9880*/  LDL.LU.64 R12, [R1+0x4e8] ;  /* 0x0004e800010c7983 */ /* 0x000ee80000300a00 */
[----:B------:R0:W-:Y:S01]  /*d9890*/  @P6 STG.E.U8 desc[UR40][R2.64], R32 ;  /* 0x0000002002006986 */ /* 0x0001e2000c101128 */
[C---:B------:R-:W-:Y:S02]  /*d98a0*/  LOP3.LUT P6, RZ, R33.reuse, 0x8000000, RZ, 0xc0, !PT ;  /* 0x0800000021ff7812 */ /* 0x040fe400078cc0ff */
[----:B0-----:R-:W-:Y:S01]  /*d98b0*/  PRMT R32, R10, 0x7772, RZ ;  /* 0x000077720a207816 */ /* 0x001fe200000000ff */
[----:B------:R-:W3:Y:S10]  /*d98c0*/  LDL.LU.64 R2, [R1+0x4e0] ;  /* 0x0004e00001027983 */ /* 0x000ef40000300a00 */
        /* <DEDUP_REMOVED lines=20> */
[----:B----4-:R-:W-:-:S11]  /*d9a10*/  PRMT R32, R17, 0x7770, RZ ;  /* 0x0000777011207816 */ /* 0x010fd600000000ff */
[----:B---3--:R0:W-:Y:S01]  /*d9a20*/  @P6 STG.E.U8 desc[UR40][R42.64], R32 ;  /* 0x000000202a006986 */ /* 0x0081e2000c101128 */
        /* <DEDUP_REMOVED lines=20> */
[----:B------:R-:W3:Y:S04]  /*d9b70*/  LDL.LU R10, [R1+0x3c18] ;  /* 0x003c1800010a7983 */ /* 0x000ee80000300800 */
[----:B--2---:R0:W-:Y:S04]  /*d9b80*/  @P5 STG.E.U8 desc[UR40][R6.64], R32 ;  /* 0x0000002006005986 */ /* 0x0041e8000c101128 */
[----:B0-----:R-:W2:Y:S04]  /*d9b90*/  LDL.LU.64 R6, [R1+0x4c0] ;  /* 0x0004c00001067983 */ /* 0x001ea80000300a00 */
[----:B------:R-:W4:Y:S04]  /*d9ba0*/  LDL.LU.64 R44, [R1+0x4b8] ;  /* 0x0004b800012c7983 */ /* 0x000f280000300a00 */
[----:B------:R-:W2:Y:S04]  /*d9bb0*/  LDL.LU.64 R20, [R1+0x4b0] ;  /* 0x0004b00001147983 */ /* 0x000ea80000300a00 */
[----:B------:R-:W2:Y:S04]  /*d9bc0*/  LDL.LU R17, [R1+0x2d8] ;  /* 0x0002d80001117983 */ /* 0x000ea80000300800 */
[----:B------:R-:W3:Y:S04]  /*d9bd0*/  LDL.LU.64 R12, [R1+0x4a8] ;  /* 0x0004a800010c7983 */ /* 0x000ee80000300a00 */
[----:B------:R-:W3:Y:S04]  /*d9be0*/  LDL.LU.64 R2, [R1+0x490] ;  /* 0x0004900001027983 */ /* 0x000ee80000300a00 */
[----:B------:R-:W3:Y:S04]  /*d9bf0*/  LDL.LU.64 R4, [R1+0x488] ;  /* 0x0004880001047983 */ /* 0x000ee80000300a00 */
[----:B------:R-:W3:Y:S01]  /*d9c00*/  LDL.LU R60, [R1+0x2ec] ;  /* 0x0002ec00013c7983 */ /* 0x000ee20000300800 */
[----:B------:R-:W-:-:S02]  /*d9c10*/  LOP3.LUT P4, RZ, R11, 0x20000000, RZ, 0xc0, !PT ;  /* 0x200000000bff7812 */ /* 0x000fc4000788c0ff */
[C---:B------:R-:W-:Y:S02]  /*d9c20*/  LOP3.LUT P3, RZ, R11.reuse, 0x40000000, RZ, 0xc0, !PT ;  /* 0x400000000bff7812 */ /* 0x040fe4000786c0ff */
[----:B------:R-:W-:Y:S02]  /*d9c30*/  LOP3.LUT P2, RZ, R11, 0x80000000, RZ, 0xc0, !PT ;  /* 0x800000000bff7812 */ /* 0x000fe4000784c0ff */
[----:B------:R-:W-:Y:S02]  /*d9c40*/  LOP3.LUT R33, R33, 0xffffefff, RZ, 0xc0, !PT ;  /* 0xffffefff21217812 */ /* 0x000fe400078ec0ff */
[----:B--2---:R-:W-:-:S05]  /*d9c50*/  PRMT R11, R17, 0x7770, RZ ;  /* 0x00007770110b7816 */ /* 0x004fca00000000ff */
[----:B------:R0:W-:Y:S04]  /*d9c60*/  @P4 STG.E.U8 desc[UR40][R6.64], R11 ;  /* 0x0000000b06004986 */ /* 0x0001e8000c101128 */
[----:B0-----:R-:W2:Y:S04]  /*d9c70*/  LDL.LU.64 R6, [R1+0x480] ;  /* 0x0004800001067983 */ /* 0x001ea80000300a00 */
[----:B------:R-:W2:Y:S04]  /*d9c80*/  LDL.LU.64 R36, [R1+0x478] ;  /* 0x0004780001247983 */ /* 0x000ea80000300a00 */
[----:B------:R-:W2:Y:S04]  /*d9c90*/  LDL.LU R14, [R1+0x2dc] ;  /* 0x0002dc00010e7983 */ /* 0x000ea80000300800 */
[----:B------:R-:W2:Y:S04]  /*d9ca0*/  LDL.LU.64 R38, [R1+0x468] ;  /* 0x0004680001267983 */ /* 0x000ea80000300a00 */
[----:B------:R-:W2:Y:S01]  /*d9cb0*/  LDL.LU.64 R40, [R1+0x460] ;  /* 0x0004600001287983 */ /* 0x000ea20000300a00 */
[----:B---3--:R-:W-:-:S02]  /*d9cc0*/  LOP3.LUT P6, RZ, R10, 0x200, RZ, 0xc0, !PT ;  /* 0x000002000aff7812 */ /* 0x008fc400078cc0ff */
[----:B------:R-:W-:Y:S01]  /*d9cd0*/  PRMT R11, R17, 0x7771, RZ ;  /* 0x00007771110b7816 */ /* 0x000fe200000000ff */
[----:B------:R-:W3:Y:S10]  /*d9ce0*/  LDL.LU R15, [R1+0x2c0] ;  /* 0x0002c000010f7983 */ /* 0x000ef40000300800 */
[----:B------:R-:W-:Y:S01]  /*d9cf0*/  @P6 LOP3.LUT R33, R33, 0x1000, RZ, 0xfc, !PT ;  /* 0x0000100021216812 */ /* 0x000fe200078efcff */
[----:B----4-:R0:W-:Y:S01]  /*d9d00*/  @P3 STG.E.U8 desc[UR40][R44.64], R11 ;  /* 0x0000000b2c003986 */ /* 0x0101e2000c101128 */
[----:B------:R-:W-:-:S02]  /*d9d10*/  LOP3.LUT P6, RZ, R10, 0x100, RZ, 0xc0, !PT ;  /* 0x000001000aff7812 */ /* 0x000fc400078cc0ff */
[----:B------:R-:W-:Y:S01]  /*d9d20*/  LOP3.LUT R33, R33, 0xffffdfff, RZ, 0xc0, !PT ;  /* 0xffffdfff21217812 */ /* 0x000fe200078ec0ff */
[----:B------:R-:W4:Y:S01]  /*d9d30*/  LDL.LU.64 R42, [R1+0x450] ;  /* 0x00045000012a7983 */ /* 0x000f220000300a00 */
[----:B------:R-:W-:Y:S02]  /*d9d40*/  LOP3.LUT P5, RZ, R10, 0x1, RZ, 0xc0, !PT ;  /* 0x000000010aff7812 */ /* 0x000fe400078ac0ff */
[----:B0-----:R-:W-:Y:S01]  /*d9d50*/  PRMT R11, R17, 0x7772, RZ ;  /* 0x00007772110b7816 */ /* 0x001fe200000000ff */
[----:B------:R-:W3:Y:S06]  /*d9d60*/  LDL.LU.64 R44, [R1+0x440] ;  /* 0x00044000012c7983 */ /* 0x000eec0000300a00 */
        /* <DEDUP_REMOVED lines=18> */
[----:B------:R0:W-:Y:S10]  /*d9e90*/  @P2 STG.E.U8 desc[UR40][R20.64], R11 ;  /* 0x0000000b14002986 */ /* 0x0001f4000c101128 */
[----:B------:R-:W-:-:S02]  /*d9ea0*/  @P6 LOP3.LUT R33, R33, 0x80000, RZ, 0xfc, !PT ;  /* 0x0008000021216812 */ /* 0x000fc400078efcff */
[----:B------:R-:W-:Y:S01]  /*d9eb0*/  LOP3.LUT P6, RZ, R10, 0x2, RZ, 0xc0, !PT ;  /* 0x000000020aff7812 */ /* 0x000fe200078cc0ff */
[----:B0-----:R-:W3:Y:S01]  /*d9ec0*/  LDL.LU.64 R20, [R1+0x438] ;  /* 0x0004380001147983 */ /* 0x001ee20000300a00 */
[----:B------:R-:W-:-:S03]  /*d9ed0*/  PRMT R11, R17, 0x7773, RZ ;  /* 0x00007773110b7816 */ /* 0x000fc600000000ff */
[----:B------:R-:W3:Y:S04]  /*d9ee0*/  LDL.LU.64 R16, [R1+0x430] ;  /* 0x0004300001107983 */ /* 0x000ee80000300a00 */
[----:B------:R0:W-:Y:S02]  /*d9ef0*/  @P5 STG.E.U8 desc[UR40][R12.64], R11 ;  /* 0x0000000b0c005986 */ /* 0x0001e4000c101128 */
[----:B0-----:R-:W-:Y:S02]  /*d9f00*/  PRMT R11, R60, 0x7770, RZ ;  /* 0x000077703c0b7816 */ /* 0x001fe400000000ff */
[----:B------:R-:W3:Y:S04]  /*d9f10*/  LDL.LU.64 R12, [R1+0x428] ;  /* 0x00042800010c7983 */ /* 0x000ee80000300a00 */
[----:B------:R0:W-:Y:S01]  /*d9f20*/  @P6 STG.E.U8 desc[UR40][R2.64], R11 ;  /* 0x0000000b02006986 */ /* 0x0001e2000c101128 */
[----:B------:R-:W-:-:S02]  /*d9f30*/  LOP3.LUT P6, RZ, R33, 0x80000, RZ, 0xc0, !PT ;  /* 0x0008000021ff7812 */ /* 0x000fc400078cc0ff */
[----:B0-----:R-:W-:Y:S01]  /*d9f40*/  PRMT R11, R60, 0x7771, RZ ;  /* 0x000077713c0b7816 */ /* 0x001fe200000000ff */
[----:B------:R-:W3:Y:S10]  /*d9f50*/  LDL.LU.64 R2, [R1+0x410] ;  /* 0x0004100001027983 */ /* 0x000ef40000300a00 */
[----:B------:R0:W-:Y:S01]  /*d9f60*/  @P6 STG.E.U8 desc[UR40][R4.64], R11 ;  /* 0x0000000b04006986 */ /* 0x0001e2000c101128 */
[----:B------:R-:W-:-:S02]  /*d9f70*/  LOP3.LUT P6, RZ, R33, 0x40000, RZ, 0xc0, !PT ;  /* 0x0004000021ff7812 */ /* 0x000fc400078cc0ff */
[----:B0-----:R-:W-:Y:S01]  /*d9f80*/  PRMT R11, R60, 0x7772, RZ ;  /* 0x000077723c0b7816 */ /* 0x001fe200000000ff */
[----:B------:R-:W3:Y:S10]  /*d9f90*/  LDL.LU.64 R4, [R1+0x408] ;  /* 0x0004080001047983 */ /* 0x000ef40000300a00 */
[----:B--2---:R0:W-:Y:S01]  /*d9fa0*/  @P6 STG.E.U8 desc[UR40][R6.64], R11 ;  /* 0x0000000b06006986 */ /* 0x0041e2000c101128 */
[----:B------:R-:W-:-:S02]  /*d9fb0*/  LOP3.LUT P6, RZ, R33, 0x20000, RZ, 0xc0, !PT ;  /* 0x0002000021ff7812 */ /* 0x000fc400078cc0ff */
        /* <DEDUP_REMOVED lines=11> */
[----:B------:R0:W-:Y:S04]  /*da070*/  @P6 STG.E.U8 desc[UR40][R8.64], R11 ;  /* 0x0000000b08006986 */ /* 0x0001e8000c101128 */
[----:B0-----:R-:W2:Y:S01]  /*da080*/  LDL.LU.64 R8, [R1+0x3c10] ;  /* 0x003c100001087983 */ /* 0x001ea20000300a00 */
[----:B------:R-:W-:Y:S02]  /*da090*/  LOP3.LUT P6, RZ, R33, 0x2000, RZ, 0xc0, !PT ;  /* 0x0000200021ff7812 */ /* 0x000fe400078cc0ff */
[----:B------:R-:W-:Y:S02]  /*da0a0*/  PRMT R11, R14, 0x7773, RZ ;  /* 0x000077730e0b7816 */ /* 0x000fe400000000ff */
[----:B------:R-:W-:-:S09]  /*da0b0*/  LOP3.LUT P0, RZ, R10, 0x400, RZ, 0xc0, !PT ;  /* 0x000004000aff7812 */ /* 0x000fd2000780c0ff */
[----:B----4-:R3:W-:Y:S01]  /*da0c0*/  @P6 STG.E.U8 desc[UR40][R42.64], R11 ;  /* 0x0000000b2a006986 */ /* 0x0107e2000c101128 */
[----:B------:R-:W-:Y:S02]  /*da0d0*/  LOP3.LUT P6, RZ, R33, 0x1000, RZ, 0xc0, !PT ;  /* 0x0000100021ff7812 */ /* 0x000fe400078cc0ff */
[----:B------:R-:W-:Y:S02]  /*da0e0*/  LOP3.LUT P1, RZ, R10, 0x800, RZ, 0xc0, !PT ;  /* 0x000008000aff7812 */ /* 0x000fe4000782c0ff */
[----:B---3--:R-:W-:-:S09]  /*da0f0*/  PRMT R11, R15, 0x7770, RZ ;  /* 0x000077700f0b7816 */ /* 0x008fd200000000ff */
[----:B------:R0:W-:Y:S01]  /*da100*/  @P6 STG.E.U8 desc[UR40][R44.64], R11 ;  /* 0x0000000b2c006986 */ /* 0x0001e2000c101128 */
[C---:B------:R-:W-:Y:S02]  /*da110*/  LOP3.LUT P4, RZ, R10.reuse, 0x1000, RZ, 0xc0, !PT ;  /* 0x000010000aff7812 */ /* 0x040fe4000788c0ff */
[C---:B0-----:R-:W-:Y:S02]  /*da120*/  PRMT R11, R15.reuse, 0x7771, RZ ;  /* 0x000077710f0b7816 */ /* 0x041fe400000000ff */
[C---:B------:R-:W-:Y:S02]  /*da130*/  LOP3.LUT P3, RZ, R10.reuse, 0x2000, RZ, 0xc0, !PT ;  /* 0x000020000aff7812 */ /* 0x040fe4000786c0ff */
[----:B------:R-:W-:Y:S01]  /*da140*/  LOP3.LUT P2, RZ, R10, 0x4000, RZ, 0xc0, !PT ;  /* 0x000040000aff7812 */ /* 0x000fe2000784c0ff */
[----:B------:R0:W-:Y:S02]  /*da150*/  @P0 STG.E.U8 desc[UR40][R20.64], R11 ;  /* 0x0000000b14000986 */ /* 0x0001e4000c101128 */
[----:B0-----:R-:W-:-:S05]  /*da160*/  PRMT R11, R15, 0x7772, RZ ;  /* 0x000077720f0b7816 */ /* 0x001fca00000000ff */
[----:B------:R0:W-:Y:S01]  /*da170*/  @P1 STG.E.U8 desc[UR40][R16.64], R11 ;  /* 0x0000000b10001986 */ /* 0x0001e2000c101128 */
[----:B------:R-:W-:Y:S02]  /*da180*/  LOP3.LUT P5, RZ, R10, 0x8000, RZ, 0xc0, !PT ;  /* 0x000080000aff7812 */ /* 0x000fe400078ac0ff */
[----:B0-----:R-:W-:-:S05]  /*da190*/  PRMT R11, R15, 0x7773, RZ ;  /* 0x000077730f0b7816 */ /* 0x001fca00000000ff */
[----:B------:R2:W-:Y:S02]  /*da1a0*/  @P4 STG.E.U8 desc[UR40][R12.64], R11 ;  /* 0x0000000b0c004986 */ /* 0x0005e4000c101128 */
[----:B--2---:R-:W-:-:S05]  /*da1b0*/  PRMT R11, R9, 0x7770, RZ ;  /* 0x00007770090b7816 */ /* 0x004fca00000000ff */
[----:B------:R0:W-:Y:S02]  /*da1c0*/  @P3 STG.E.U8 desc[UR40][R2.64], R11 ;  /* 0x0000000b02003986 */ /* 0x0001e4000c101128 */
[----:B0-----:R-:W-:-:S05]  /*da1d0*/  PRMT R11, R9, 0x7771, RZ ;  /* 0x00007771090b7816 */ /* 0x001fca00000000ff */
[----:B------:R0:W-:Y:S02]  /*da1e0*/  @P2 STG.E.U8 desc[UR40][R4.64], R11 ;  /* 0x0000000b04002986 */ /* 0x0001e4000c101128 */
[----:B0-----:R-:W-:-:S05]  /*da1f0*/  PRMT R11, R9, 0x7772, RZ ;  /* 0x00007772090b7816 */ /* 0x001fca00000000ff */
[----:B------:R0:W-:Y:S04]  /*da200*/  @P5 STG.E.U8 desc[UR40][R6.64], R11 ;  /* 0x0000000b06005986 */ /* 0x0001e8000c101128 */
[----:B0-----:R-:W2:Y:S04]  /*da210*/  LDL.LU.64 R6, [R1+0x3f8] ;  /* 0x0003f80001067983 */ /* 0x001ea80000300a00 */
[----:B------:R-:W3:Y:S04]  /*da220*/  LDL.LU.64 R20, [R1+0x3e8] ;  /* 0x0003e80001147983 */ /* 0x000ee80000300a00 */
[----:B------:R-:W4:Y:S04]  /*da230*/  LDL.LU.64 R16, [R1+0x3e0] ;  /* 0x0003e00001107983 */ /* 0x000f280000300a00 */
[----:B------:R-:W3:Y:S04]  /*da240*/  LDL.LU.64 R14, [R1+0x3d8] ;  /* 0x0003d800010e7983 */ /* 0x000ee80000300a00 */
[----:B------:R-:W3:Y:S04]  /*da250*/  LDL.LU R2, [R1+0x2c4] ;  /* 0x0002c40001027983 */ /* 0x000ee80000300800 */
[----:B------:R-:W3:Y:S01]  /*da260*/  LDL.LU.64 R12, [R1+0x3d0] ;  /* 0x0003d000010c7983 */ /* 0x000ee20000300a00 */
[----:B------:R-:W-:-:S03]  /*da270*/  PRMT R11, R9, 0x7773, RZ ;  /* 0x00007773090b7816 */ /* 0x000fc600000000ff */
[----:B------:R-:W3:Y:S01]  /*da280*/  LDL.LU R53, [R1+0x2b4] ;  /* 0x0002b40001357983 */ /* 0x000ee20000300800 */
[----:B------:R-:W-:-:S03]  /*da290*/  LOP3.LUT P4, RZ, R10, 0x10000, RZ, 0xc0, !PT ;  /* 0x000100000aff7812 */ /* 0x000fc6000788c0ff */
[----:B------:R-:W3:Y:S04]  /*da2a0*/  LDL.LU R9, [R1+0x3c08] ;  /* 0x003c080001097983 */ /* 0x000ee80000300800 */
[----:B------:R-:W3:Y:S01]  /*da2b0*/  LDL.LU.64 R4, [R1+0x3c0] ;  /* 0x0003c00001047983 */ /* 0x000ee20000300a00 */
        /* <DEDUP_REMOVED lines=15> */
[----:B------:R-:W2:Y:S01]  /*da3b0*/  LDL.LU.64 R34, [R1+0x3b0] ;  /* 0x0003b00001227983 */ /* 0x000ea20000300a00 */
[----:B------:R-:W-:-:S03]  /*da3c0*/  LOP3.LUT R33, R33, 0xfffffeff, RZ, 0xc0, !PT ;  /* 0xfffffeff21217812 */ /* 0x000fc600078ec0ff */
[----:B------:R-:W2:Y:S01]  /*da3d0*/  LDL.LU.64 R36, [R1+0x3a8] ;  /* 0x0003a80001247983 */ /* 0x000ea20000300a00 */
[----:B------:R-:W-:Y:S02]  /*da3e0*/  @P6 LOP3.LUT R33, R33, 0x100, RZ, 0xfc, !PT ;  /* 0x0000010021216812 */ /* 0x000fe400078efcff */
[----:B------:R-:W-:Y:S01]  /*da3f0*/  LOP3.LUT P6, RZ, R10, 0x800000, RZ, 0xc0, !PT ;  /* 0x008000000aff7812 */ /* 0x000fe200078cc0ff */
[----:B------:R-:W2:Y:S01]  /*da400*/  LDL.LU R60, [R1+0x2c8] ;  /* 0x0002c800013c7983 */ /* 0x000ea20000300800 */
[----:B------:R-:W-:-:S03]  /*da410*/  LOP3.LUT R33, R33, 0xfffffdff, RZ, 0xc0, !PT ;  /* 0xfffffdff21217812 */ /* 0x000fc600078ec0ff */
[----:B------:R-:W2:Y:S04]  /*da420*/  LDL.LU.64 R38, [R1+0x3a0] ;  /* 0x0003a00001267983 */ /* 0x000ea80000300a00 */
[----:B------:R-:W2:Y:S04]  /*da430*/  LDL.LU.64 R40, [R1+0x3c8] ;  /* 0x0003c80001287983 */ /* 0x000ea80000300a00 */
[----:B------:R-:W-:Y:S01]  /*da440*/  @P6 LOP3.LUT R33, R33, 0x200, RZ, 0xfc, !PT ;  /* 0x0000020021216812 */ /* 0x000fe200078efcff */
[----:B------:R-:W2:Y:S01]  /*da450*/  LDL.LU.64 R42, [R1+0x3f0] ;  /* 0x0003f000012a7983 */ /* 0x000ea20000300a00 */
[----:B------:R-:W-:-:S02]  /*da460*/  LOP3.LUT P6, RZ, R10, 0x400000, RZ, 0xc0, !PT ;  /* 0x004000000aff7812 */ /* 0x000fc400078cc0ff */
[----:B------:R-:W-:Y:S01]  /*da470*/  LOP3.LUT R33, R33, 0xfffffbff, RZ, 0xc0, !PT ;  /* 0xfffffbff21217812 */ /* 0x000fe200078ec0ff */
[----:B------:R-:W2:Y:S01]  /*da480*/  LDL.LU R3, [R1+0x2b8] ;  /* 0x0002b80001037983 */ /* 0x000ea20000300800 */
[C---:B------:R-:W-:Y:S02]  /*da490*/  LOP3.LUT P3, RZ, R10.reuse, 0x20000, RZ, 0xc0, !PT ;  /* 0x000200000aff7812 */ /* 0x040fe4000786c0ff */
[----:B------:R-:W-:Y:S01]  /*da4a0*/  LOP3.LUT P2, RZ, R10, 0x40000, RZ, 0xc0, !PT ;  /* 0x000400000aff7812 */ /* 0x000fe2000784c0ff */
[----:B------:R-:W2:Y:S01]  /*da4b0*/  LDL.LU.64 R44, [R1+0x420] ;  /* 0x00042000012c7983 */ /* 0x000ea20000300a00 */
[----:B---3--:R-:W-:-:S05]  /*da4c0*/  PRMT R11, R2, 0x7770, RZ ;  /* 0x00007770020b7816 */ /* 0x008fca00000000ff */
[----:B------:R-:W-:Y:S02]  /*da4d0*/  @P6 LOP3.LUT R33, R33, 0x400, RZ, 0xfc, !PT ;  /* 0x0000040021216812 */ /* 0x000fe400078efcff */
[C---:B------:R-:W-:Y:S02]  /*da4e0*/  LOP3.LUT P6, RZ, R10.reuse, 0x200000, RZ, 0xc0, !PT ;  /* 0x002000000aff7812 */ /* 0x040fe400078cc0ff */
[----:B------:R-:W-:Y:S01]  /*da4f0*/  LOP3.LUT P5, RZ, R10, 0x80000, RZ, 0xc0, !PT ;  /* 0x000800000aff7812 */ /* 0x000fe200078ac0ff */
[----:B------:R0:W-:Y:S01]  /*da500*/  @P3 STG.E.U8 desc[UR40][R20.64], R11 ;  /* 0x0000000b14003986 */ /* 0x0001e2000c101128 */
[----:B------:R-:W-:Y:S02]  /*da510*/  LOP3.LUT R33, R33, 0xfffff7ff, RZ, 0xc0, !PT ;  /* 0xfffff7ff21217812 */ /* 0x000fe400078ec0ff */
[----:B0-----:R-:W-:Y:S01]  /*da520*/  PRMT R11, R2, 0x7771, RZ ;  /* 0x00007771020b7816 */ /* 0x001fe200000000ff */
[----:B------:R-:W3:Y:S06]  /*da530*/  LDL.LU.64 R20, [R1+0x418] ;  /* 0x0004180001147983 */ /* 0x000eec0000300a00 */
[----:B------:R-:W-:-:S02]  /*da540*/  @P6 LOP3.LUT R33, R33, 0x800, RZ, 0xfc, !PT ;  /* 0x0000080021216812 */ /* 0x000fc400078efcff */
[----:B------:R-:W-:Y:S01]  /*da550*/  LOP3.LUT P6, RZ, R10, 0x100000, RZ, 0xc0, !PT ;  /* 0x001000000aff7812 */ /* 0x000fe200078cc0ff */
[----:B----4-:R0:W-:Y:S02]  /*da560*/  @P2 STG.E.U8 desc[UR40][R16.64], R11 ;  /* 0x0000000b10002986 */ /* 0x0101e4000c101128 */
[C---:B0-----:R-:W-:Y:S02]  /*da570*/  PRMT R11, R2.reuse, 0x7772, RZ ;  /* 0x00007772020b7816 */ /* 0x041fe400000000ff */
[----:B------:R-:W4:Y:S04]  /*da580*/  LDL.LU.64 R16, [R1+0x448] ;  /* 0x0004480001107983 */ /* 0x000f280000300a00 */
[----:B------:R0:W-:Y:S02]  /*da590*/  @P5 STG.E.U8 desc[UR40][R14.64], R11 ;  /* 0x0000000b0e005986 */ /* 0x0001e4000c101128 */
[----:B0-----:R-:W-:-:S02]  /*da5a0*/  PRMT R11, R2, 0x7773, RZ ;  /* 0x00007773020b7816 */ /* 0x001fc400000000ff */
[----:B------:R-:W3:Y:S04]  /*da5b0*/  LDL.LU.64 R14, [R1+0x470] ;  /* 0x00047000010e7983 */ /* 0x000ee80000300a00 */
[----:B------:R0:W-:Y:S01]  /*da5c0*/  @P6 STG.E.U8 desc[UR40][R12.64], R11 ;  /* 0x0000000b0c006986 */ /* 0x0001e2000c101128 */
[----:B------:R-:W-:-:S03]  /*da5d0*/  LOP3.LUT P6, RZ, R33, 0x800, RZ, 0xc0, !PT ;  /* 0x0000080021ff7812 */ /* 0x000fc600078cc0ff */
[----:B------:R-:W3:Y:S01]  /*da5e0*/  LDL.LU R2, [R1+0x2cc] ;  /* 0x0002cc0001027983 */ /* 0x000ee20000300800 */
[----:B0-----:R-:W-:-:S03]  /*da5f0*/  PRMT R11, R53, 0x7770, RZ ;  /* 0x00007770350b7816 */ /* 0x001fc600000000ff */
[----:B------:R-:W3:Y:S06]  /*da600*/  LDL.LU.64 R12, [R1+0x4a0] ;  /* 0x0004a000010c7983 */ /* 0x000eec0000300a00 */
        /* <DEDUP_REMOVED lines=46> */
[----:B------:R-:W3:Y:S04]  /*da8f0*/  LDL.LU.64 R12, [R1+0x570] ;  /* 0x00057000010c7983 */ /* 0x000ee80000300a00 */
[----:B------:R-:W3:Y:S01]  /*da900*/  LDL.LU R3, [R1+0x2bc] ;  /* 0x0002bc0001037983 */ /* 0x000ee20000300800 */
[----:B------:R-:W-:-:S03]  /*da910*/  LOP3.LUT P4, RZ, R9, 0x8, RZ, 0xc0, !PT ;  /* 0x0000000809ff7812 */ /* 0x000fc6000788c0ff */
[----:B------:R-:W3:Y:S01]  /*da920*/  LDL.LU.64 R4, [R1+0x5a0] ;  /* 0x0005a00001047983 */ /* 0x000ee20000300a00 */
[----:B------:R-:W-:-:S03]  /*da930*/  PRMT R11, R2, 0x7772, RZ ;  /* 0x00007772020b7816 */ /* 0x000fc600000000ff */
[----:B------:R-:W4:Y:S01]  /*da940*/  LDL.LU R60, [R1+0x2a0] ;  /* 0x0002a000013c7983 */ /* 0x000f220000300800 */
        /* <DEDUP_REMOVED lines=25> */
[----:B------:R-:W-:Y:S01]  /*daae0*/  LOP3.LUT R33, R33, 0xfffffff7, RZ, 0xc0, !PT ;  /* 0xfffffff721217812 */ /* 0x000fe200078ec0ff */
[----:B--2---:R0:W-:Y:S04]  /*daaf0*/  @P4 STG.E.U8 desc[UR40][R6.64], R11 ;  /* 0x0000000b06004986 */ /* 0x0041e8000c101128 */
[----:B0-----:R-:W2:Y:S04]  /*dab00*/  LDL.LU.64 R6, [R1+0x598] ;  /* 0x0005980001067983 */ /* 0x001ea80000300a00 */
[----:B------:R-:W2:Y:S04]  /*dab10*/  LDL.LU.64 R20, [R1+0x5c8] ;  /* 0x0005c80001147983 */ /* 0x000ea80000300a00 */
[----:B------:R-:W2:Y:S01]  /*dab20*/  LDL.LU.64 R34, [R1+0x5f0] ;  /* 0x0005f00001227983 */ /* 0x000ea20000300a00 */
[----:B------:R-:W-:-:S05]  /*dab30*/  PRMT R11, R2, 0x7773, RZ ;  /* 0x00007773020b7816 */ /* 0x000fca00000000ff */
[----:B---3--:R0:W-:Y:S04]  /*dab40*/  @P3 STG.E.U8 desc[UR40][R16.64], R11 ;  /* 0x0000000b10003986 */ /* 0x0081e8000c101128 */
[----:B0-----:R-:W3:Y:S04]  /*dab50*/  LDL.LU R16, [R1+0x290] ;  /* 0x0002900001107983 */ /* 0x001ee80000300800 */
[----:B------:R-:W3:Y:S04]  /*dab60*/  LDL.LU.64 R36, [R1+0x620] ;  /* 0x0006200001247983 */ /* 0x000ee80000300a00 */
[----:B------:R-:W3:Y:S04]  /*dab70*/  LDL.LU.64 R38, [R1+0x618] ;  /* 0x0006180001267983 */ /* 0x000ee80000300a00 */
[----:B------:R-:W3:Y:S01]  /*dab80*/  LDL.LU.64 R40, [R1+0x648] ;  /* 0x0006480001287983 */ /* 0x000ee20000300a00 */
[----:B------:R-:W-:-:S03]  /*dab90*/  PRMT R11, R3, 0x7770, RZ ;  /* 0x00007770030b7816 */ /* 0x000fc600000000ff */
[----:B------:R-:W3:Y:S01]  /*daba0*/  LDL.LU.64 R42, [R1+0x670] ;  /* 0x00067000012a7983 */ /* 0x000ee20000300a00 */
[----:B------:R-:W-:Y:S02]  /*dabb0*/  @P6 LOP3.LUT R33, R33, 0x8, RZ, 0xfc, !PT ;  /* 0x0000000821216812 */ /* 0x000fe400078efcff */
[----:B------:R-:W-:Y:S01]  /*dabc0*/  LOP3.LUT P6, RZ, R9, 0x80, RZ, 0xc0, !PT ;  /* 0x0000008009ff7812 */ /* 0x000fe200078cc0ff */
[----:B----4-:R0:W-:Y:S02]  /*dabd0*/  @P2 STG.E.U8 desc[UR40][R44.64], R11 ;  /* 0x0000000b2c002986 */ /* 0x0101e4000c101128 */
[C---:B0-----:R-:W-:Y:S02]  /*dabe0*/  PRMT R11, R3.reuse, 0x7771, RZ ;  /* 0x00007771030b7816 */ /* 0x041fe400000000ff */
[----:B------:R-:W4:Y:S04]  /*dabf0*/  LDL.LU.64 R44, [R1+0x6a0] ;  /* 0x0006a000012c7983 */ /* 0x000f280000300a00 */
[----:B------:R0:W-:Y:S02]  /*dac00*/  @P5 STG.E.U8 desc[UR40][R14.64], R11 ;  /* 0x0000000b0e005986 */ /* 0x0001e4000c101128 */
[----:B0-----:R-:W-:-:S02]  /*dac10*/  PRMT R11, R3, 0x7772, RZ ;  /* 0x00007772030b7816 */ /* 0x001fc400000000ff */
[----:B------:R-:W4:Y:S04]  /*dac20*/  LDL.LU.64 R14, [R1+0x698] ;  /* 0x00069800010e7983 */ /* 0x000f280000300a00 */
[----:B------:R0:W-:Y:S04]  /*dac30*/  @P6 STG.E.U8 desc[UR40][R12.64], R11 ;  /* 0x0000000b0c006986 */ /* 0x0001e8000c101128 */
[----:B0-----:R-:W4:Y:S01]  /*dac40*/  LDL.LU.64 R12, [R1+0x6c8] ;  /* 0x0006c800010c7983 */ /* 0x001f220000300a00 */
[----:B------:R-:W-:-:S03]  /*dac50*/  PRMT R11, R3, 0x7773, RZ ;  /* 0x00007773030b7816 */ /* 0x000fc600000000ff */
[----:B------:R-:W4:Y:S01]  /*dac60*/  LDL.LU.64 R2, [R1+0x6f0] ;  /* 0x0006f00001027983 */ /* 0x000f220000300a00 */
[----:B------:R-:W-:-:S13]  /*dac70*/  LOP3.LUT P6, RZ, R33, 0x8, RZ, 0xc0, !PT ;  /* 0x0000000821ff7812 */ /* 0x000fda00078cc0ff */
[----:B------:R0:W-:Y:S01]  /*dac80*/  @P6 STG.E.U8 desc[UR40][R4.64], R11 ;  /* 0x0000000b04006986 */ /* 0x0001e2000c101128 */
[----:B------:R-:W-:-:S03]  /*dac90*/  LOP3.LUT P6, RZ, R33, 0x4, RZ, 0xc0, !PT ;  /* 0x0000000421ff7812 */ /* 0x000fc600078cc0ff */
[----:B0-----:R-:W4:Y:S01]  /*daca0*/  LDL.LU.64 R4, [R1+0x720] ;  /* 0x0007200001047983 */ /* 0x001f220000300a00 */
[----:B------:R-:W-:-:S03]  /*dacb0*/  PRMT R11, R60, 0x7770, RZ ;  /* 0x000077703c0b7816 */ /* 0x000fc600000000ff */
[----:B------:R-:W4:Y:S01]  /*dacc0*/  LDL.LU R17, [R1+0x294] ;  /* 0x0002940001117983 */ /* 0x000f220000300800 */
[C---:B------:R-:W-:Y:S02]  /*dacd0*/  LOP3.LUT P0, RZ, R9.reuse, 0x10000, RZ, 0xc0, !PT ;  /* 0x0001000009ff7812 */ /* 0x040fe4000780c0ff */
[C---:B------:R-:W-:Y:S02]  /*dace0*/  LOP3.LUT P1, RZ, R9.reuse, 0x20000, RZ, 0xc0, !PT ;  /* 0x0002000009ff7812 */ /* 0x040fe4000782c0ff */
[----:B------:R-:W-:Y:S01]  /*dacf0*/  LOP3.LUT P4, RZ, R9, 0x40000, RZ, 0xc0, !PT ;  /* 0x0004000009ff7812 */ /* 0x000fe2000788c0ff */
[----:B--2---:R0:W-:Y:S04]  /*dad00*/  @P6 STG.E.U8 desc[UR40][R6.64], R11 ;  /* 0x0000000b06006986 */ /* 0x0041e8000c101128 */
[----:B0-----:R-:W2:Y:S01]  /*dad10*/  LDL.LU.64 R6, [R1+0x718] ;  /* 0x0007180001067983 */ /* 0x001ea20000300a00 */
[----:B------:R-:W-:-:S02]  /*dad20*/  LOP3.LUT P6, RZ, R33, 0x2, RZ, 0xc0, !PT ;  /* 0x0000000221ff7812 */ /* 0x000fc400078cc0ff */
[----:B------:R-:W-:-:S11]  /*dad30*/  PRMT R11, R60, 0x7771, RZ ;  /* 0x000077713c0b7816 */ /* 0x000fd600000000ff */
[----:B------:R0:W-:Y:S01]  /*dad40*/  @P6 STG.E.U8 desc[UR40][R20.64], R11 ;  /* 0x0000000b14006986 */ /* 0x0001e2000c101128 */
[----:B------:R-:W-:Y:S02]  /*dad50*/  LOP3.LUT P6, RZ, R33, 0x1, RZ, 0xc0, !PT ;  /* 0x0000000121ff7812 */ /* 0x000fe400078cc0ff */
[----:B0-----:R-:W-:Y:S01]  /*dad60*/  PRMT R11, R60, 0x7772, RZ ;  /* 0x000077723c0b7816 */ /* 0x001fe200000000ff */
[----:B------:R-:W2:Y:S10]  /*dad70*/  LDL.LU.64 R20, [R1+0x3c00] ;  /* 0x003c000001147983 */ /* 0x000eb40000300a00 */
[----:B------:R0:W-:Y:S01]  /*dad80*/  @P6 STG.E.U8 desc[UR40][R34.64], R11 ;  /* 0x0000000b22006986 */ /* 0x0001e2000c101128 */
[----:B------:R-:W-:-:S02]  /*dad90*/  LOP3.LUT P6, RZ, R10, 0x80000000, RZ, 0xc0, !PT ;  /* 0x800000000aff7812 */ /* 0x000fc400078cc0ff */
[----:B0-----:R-:W-:-:S11]  /*dada0*/  PRMT R11, R60, 0x7773, RZ ;  /* 0x000077733c0b7816 */ /* 0x001fd600000000ff */
        /* <DEDUP_REMOVED lines=19> */
[----:B0-----:R-:W-:Y:S02]  /*daee0*/  PRMT R11, R8, 0x7773, RZ ;  /* 0x00007773080b7816 */ /* 0x001fe400000000ff */
[----:B------:R-:W3:Y:S01]  /*daef0*/  LDL.LU R8, [R1+0x3bfc] ;  /* 0x003bfc0001087983 */ /* 0x000ee20000300800 */
[C---:B------:R-:W-:Y:S02]  /*daf00*/  LOP3.LUT P2, RZ, R9.reuse, 0x100000, RZ, 0xc0, !PT ;  /* 0x0010000009ff7812 */ /* 0x040fe4000784c0ff */
[----:B------:R-:W-:-:S11]  /*daf10*/  LOP3.LUT P5, RZ, R9, 0x200000, RZ, 0xc0, !PT ;  /* 0x0020000009ff7812 */ /* 0x000fd600078ac0ff */
[----:B------:R0:W-:Y:S02]  /*daf20*/  @P2 STG.E.U8 desc[UR40][R4.64], R11 ;  /* 0x0000000b04002986 */ /* 0x0001e4000c101128 */
[----:B0-----:R-:W-:-:S05]  /*daf30*/  PRMT R11, R17, 0x7770, RZ ;  /* 0x00007770110b7816 */ /* 0x001fca00000000ff */
[----:B--2---:R0:W-:Y:S04]  /*daf40*/  @P5 STG.E.U8 desc[UR40][R6.64], R11 ;  /* 0x0000000b06005986 */ /* 0x0041e8000c101128 */
[----:B0-----:R-:W2:Y:S01]  /*daf50*/  LDL.LU.64 R6, [R1+0x748] ;  /* 0x0007480001067983 */ /* 0x001ea20000300a00 */
[----:B------:R-:W-:-:S03]  /*daf60*/  LOP3.LUT R10, R10, 0xffefffff, RZ, 0xc0, !PT ;  /* 0xffefffff0a0a7812 */ /* 0x000fc600078ec0ff */
[----:B------:R-:W4:Y:S04]  /*daf70*/  LDL.LU.64 R44, [R1+0x770] ;  /* 0x00077000012c7983 */ /* 0x000f280000300a00 */
[----:B------:R-:W4:Y:S04]  /*daf80*/  LDL.LU.64 R4, [R1+0x7a0] ;  /* 0x0007a00001047983 */ /* 0x000f280000300a00 */
[----:B------:R-:W4:Y:S04]  /*daf90*/  LDL.LU.64 R14, [R1+0x798] ;  /* 0x00079800010e7983 */ /* 0x000f280000300a00 */
[----:B------:R-:W4:Y:S04]  /*dafa0*/  LDL.LU.64 R12, [R1+0x7c8] ;  /* 0x0007c800010c7983 */ /* 0x000f280000300a00 */
[----:B------:R-:W4:Y:S04]  /*dafb0*/  LDL.LU.64 R2, [R1+0x7f0] ;  /* 0x0007f00001027983 */ /* 0x000f280000300a00 */
[----:B------:R-:W4:Y:S01]  /*dafc0*/  LDL.LU R53, [R1+0x2a8] ;  /* 0x0002a80001357983 */ /* 0x000f220000300800 */
[----:B------:R-:W-:-:S02]  /*dafd0*/  LOP3.LUT P4, RZ, R9, 0x400000, RZ, 0xc0, !PT ;  /* 0x0040000009ff7812 */ /* 0x000fc4000788c0ff */
[C---:B------:R-:W-:Y:S02]  /*dafe0*/  LOP3.LUT P3, RZ, R9.reuse, 0x800000, RZ, 0xc0, !PT ;  /* 0x0080000009ff7812 */ /* 0x040fe4000786c0ff */
[C---:B------:R-:W-:Y:S02]  /*daff0*/  LOP3.LUT P2, RZ, R9.reuse, 0x1000000, RZ, 0xc0, !PT ;  /* 0x0100000009ff7812 */ /* 0x040fe4000784c0ff */
[----:B------:R-:W-:Y:S02]  /*db000*/  LOP3.LUT P5, RZ, R9, 0x2000000, RZ, 0xc0, !PT ;  /* 0x0200000009ff7812 */ /* 0x000fe400078ac0ff */
[----:B---3--:R-:W-:-:S13]  /*db010*/  LOP3.LUT P6, RZ, R8, 0x4, RZ, 0xc0, !PT ;  /* 0x0000000408ff7812 */ /* 0x008fda00078cc0ff */
        /* <DEDUP_REMOVED lines=24> */
[----:B--2---:R0:W-:Y:S04]  /*db1a0*/  @P4 STG.E.U8 desc[UR40][R6.64], R9 ;  /* 0x0000000906004986 */ /* 0x0041e8000c101128 */
[----:B0-----:R-:W2:Y:S04]  /*db1b0*/  LDL.LU.64 R6, [R1+0x820] ;  /* 0x0008200001067983 */ /* 0x001ea80000300a00 */
[----:B------:R-:W3:Y:S04]  /*db1c0*/  LDL.LU R60, [R1+0x298] ;  /* 0x00029800013c7983 */ /* 0x000ee80000300800 */
[----:B------:R-:W3:Y:S04]  /*db1d0*/  LDL.LU.64 R32, [R1+0x818] ;  /* 0x0008180001207983 */ /* 0x000ee80000300a00 */
[----:B------:R-:W3:Y:S04]  /*db1e0*/  LDL.LU.64 R34, [R1+0x848] ;  /* 0x0008480001227983 */ /* 0x000ee80000300a00 */
[----:B------:R-:W3:Y:S01]  /*db1f0*/  LDL.LU.64 R36, [R1+0x870] ;  /* 0x0008700001247983 */ /* 0x000ee20000300a00 */
[----:B------:R-:W-:-:S03]  /*db200*/  PRMT R9, R17, 0x7772, RZ ;  /* 0x0000777211097816 */ /* 0x000fc600000000ff */
[----:B------:R-:W3:Y:S04]  /*db210*/  LDL.LU.64 R38, [R1+0x8a0] ;  /* 0x0008a00001267983 */ /* 0x000ee80000300a00 */
[----:B----4-:R0:W-:Y:S02]  /*db220*/  @P3 STG.E.U8 desc[UR40][R44.64], R9 ;  /* 0x000000092c003986 */ /* 0x0101e4000c101128 */
[----:B0-----:R-:W-:-:S05]  /*db230*/  PRMT R9, R17, 0x7773, RZ ;  /* 0x0000777311097816 */ /* 0x001fca00000000ff */
[----:B------:R0:W-:Y:S04]  /*db240*/  @P2 STG.E.U8 desc[UR40][R4.64], R9 ;  /* 0x0000000904002986 */ /* 0x0001e8000c101128 */
[----:B0-----:R-:W4:Y:S04]  /*db250*/  LDL.LU R4, [R1+0x2ac] ;  /* 0x0002ac0001047983 */ /* 0x001f280000300800 */
[----:B------:R-:W4:Y:S01]  /*db260*/  LDL.LU.64 R40, [R1+0x898] ;  /* 0x0008980001287983 */ /* 0x000f220000300a00 */
[----:B------:R-:W-:-:S03]  /*db270*/  PRMT R9, R53, 0x7770, RZ ;  /* 0x0000777035097816 */ /* 0x000fc600000000ff */
[----:B------:R-:W4:Y:S04]  /*db280*/  LDL.LU.64 R42, [R1+0x8c8] ;  /* 0x0008c800012a7983 */ /* 0x000f280000300a00 */
        /* <DEDUP_REMOVED lines=14> */
[----:B--2---:R0:W-:Y:S04]  /*db370*/  @P6 STG.E.U8 desc[UR40][R6.64], R9 ;  /* 0x0000000906006986 */ /* 0x0041e8000c101128 */
[----:B0-----:R-:W2:Y:S01]  /*db380*/  LDL.LU.64 R6, [R1+0x9a0] ;  /* 0x0009a00001067983 */ /* 0x001ea20000300a00 */
        /* <DEDUP_REMOVED lines=62> */
[----:B------:R-:W2:Y:S04]  /*db770*/  LDL.LU R4, [R1+0x284] ;  /* 0x0002840001047983 */ /* 0x000ea80000300800 */
[----:B------:R-:W2:Y:S04]  /*db780*/  LDL.LU.64 R32, [R1+0xaa0] ;  /* 0x000aa00001207983 */ /* 0x000ea80000300a00 */
        /* <DEDUP_REMOVED lines=9> */
[----:B------:R-:W-:Y:S01]  /*db820*/  @P6 LOP3.LUT R10, R10, 0x20000, RZ, 0xfc, !PT ;  /* 0x000200000a0a6812 */ /* 0x000fe200078efcff */
[----:B------:R-:W2:Y:S01]  /*db830*/  LDL.LU.64 R42, [R1+0xb18] ;  /* 0x000b1800012a7983 */ /* 0x000ea20000300a00 */
[----:B------:R-:W-:-:S02]  /*db840*/  LOP3.LUT P6, RZ, R8, 0x8000, RZ, 0xc0, !PT ;  /* 0x0000800008ff7812 */ /* 0x000fc400078cc0ff */
[----:B------:R-:W-:Y:S02]  /*db850*/  LOP3.LUT R10, R10, 0xfffbffff, RZ, 0xc0, !PT ;  /* 0xfffbffff0a0a7812 */ /* 0x000fe400078ec0ff */
[----:B------:R-:W-:-:S09]  /*db860*/  PRMT R9, R5, 0x7771, RZ ;  /* 0x0000777105097816 */ /* 0x000fd200000000ff */
[----:B------:R-:W-:Y:S02]  /*db870*/  @P6 LOP3.LUT R10, R10, 0x40000, RZ, 0xfc, !PT ;  /* 0x000400000a0a6812 */ /* 0x000fe400078efcff */
[C---:B------:R-:W-:Y:S01]  /*db880*/  LOP3.LUT P6, RZ, R8.reuse, 0x4000, RZ, 0xc0, !PT ;  /* 0x0000400008ff7812 */ /* 0x040fe200078cc0ff */
[----:B---3--:R0:W-:Y:S01]  /*db890*/  @P3 STG.E.U8 desc[UR40][R44.64], R9 ;  /* 0x000000092c003986 */ /* 0x0081e2000c101128 */
[----:B------:R-:W-:Y:S02]  /*db8a0*/  LOP3.LUT P5, RZ, R8, 0x1000, RZ, 0xc0, !PT ;  /* 0x0000100008ff7812 */ /* 0x000fe400078ac0ff */
[----:B------:R-:W-:Y:S02]  /*db8b0*/  LOP3.LUT R10, R10, 0xfff7ffff, RZ, 0xc0, !PT ;  /* 0xfff7ffff0a0a7812 */ /* 0x000fe400078ec0ff */
[----:B0-----:R-:W-:Y:S01]  /*db8c0*/  PRMT R9, R5, 0x7772, RZ ;  /* 0x0000777205097816 */ /* 0x001fe200000000ff */
[----:B------:R-:W3:Y:S06]  /*db8d0*/  LDL.LU.64 R44, [R1+0xb48] ;  /* 0x000b4800012c7983 */ /* 0x000eec0000300a00 */
[----:B------:R-:W-:-:S02]  /*db8e0*/  @P6 LOP3.LUT R10, R10, 0x80000, RZ, 0xfc, !PT ;  /* 0x000800000a0a6812 */ /* 0x000fc400078efcff */
[----:B------:R-:W-:Y:S01]  /*db8f0*/  LOP3.LUT P6, RZ, R8, 0x2000, RZ, 0xc0, !PT ;  /* 0x0000200008ff7812 */ /* 0x000fe200078cc0ff */
[----:B----4-:R0:W-:Y:S02]  /*db900*/  @P2 STG.E.U8 desc[UR40][R16.64], R9 ;  /* 0x0000000910002986 */ /* 0x0101e4000c101128 */
[----:B0-----:R-:W-:Y:S02]  /*db910*/  PRMT R9, R5, 0x7773, RZ ;  /* 0x0000777305097816 */ /* 0x001fe400000000ff */
        /* <DEDUP_REMOVED lines=42> */
[----:B0-----:R-:W-:Y:S02]  /*dbbc0*/  PRMT R9, R50, 0x7773, RZ ;  /* 0x0000777332097816 */ /* 0x001fe400000000ff */
[----:B------:R-:W-:Y:S01]  /*dbbd0*/  LOP3.LUT P5, RZ, R8, 0x8000000, RZ, 0xc0, !PT ;  /* 0x0800000008ff7812 */ /* 0x000fe200078ac0ff */
[----:B------:R-:W3:Y:S04]  /*dbbe0*/  LDL.LU R50, [R1+0x3bf8] ;  /* 0x003bf80001327983 */ /* 0x000ee80000300800 */
        /* <DEDUP_REMOVED lines=9> */
[----:B------:R-:W4:Y:S04]  /*dbc80*/  LDL.LU.64 R16, [R1+0xc48] ;  /* 0x000c480001107983 */ /* 0x000f280000300a00 */
[----:B------:R-:W4:Y:S04]  /*dbc90*/  LDL.LU.64 R14, [R1+0xc70] ;  /* 0x000c7000010e7983 */ /* 0x000f280000300a00 */
[----:B------:R-:W4:Y:S04]  /*dbca0*/  LDL.LU R13, [R1+0x278] ;  /* 0x00027800010d7983 */ /* 0x000f280000300800 */
[----:B------:R-:W4:Y:S04]  /*dbcb0*/  LDL.LU.64 R2, [R1+0xca0] ;  /* 0x000ca00001027983 */ /* 0x000f280000300a00 */
[----:B------:R-:W4:Y:S01]  /*dbcc0*/  LDL.LU R53, [R1+0x28c] ;  /* 0x00028c0001357983 */ /* 0x000f220000300800 */
[----:B------:R-:W-:-:S03]  /*dbcd0*/  PRMT R9, R5, 0x7773, RZ ;  /* 0x0000777305097816 */ /* 0x000fc600000000ff */
[----:B------:R-:W4:Y:S01]  /*dbce0*/  LDL.LU.64 R4, [R1+0xc98] ;  /* 0x000c980001047983 */ /* 0x000f220000300a00 */
[----:B------:R-:W-:Y:S02]  /*dbcf0*/  LOP3.LUT P4, RZ, R8, 0x10000000, RZ, 0xc0, !PT ;  /* 0x1000000008ff7812 */ /* 0x000fe4000788c0ff */
[----:B------:R-:W-:Y:S02]  /*dbd00*/  LOP3.LUT R10, R10, 0xffffffef, RZ, 0xc0, !PT ;  /* 0xffffffef0a0a7812 */ /* 0x000fe400078ec0ff */
[C---:B------:R-:W-:Y:S02]  /*dbd10*/  LOP3.LUT P3, RZ, R8.reuse, 0x20000000, RZ, 0xc0, !PT ;  /* 0x2000000008ff7812 */ /* 0x040fe4000786c0ff */
[----:B------:R-:W-:Y:S02]  /*dbd20*/  LOP3.LUT P2, RZ, R8, 0x40000000, RZ, 0xc0, !PT ;  /* 0x4000000008ff7812 */ /* 0x000fe4000784c0ff */
[----:B---3--:R-:W-:-:S05]  /*dbd30*/  LOP3.LUT P6, RZ, R50, 0x100, RZ, 0xc0, !PT ;  /* 0x0000010032ff7812 */ /* 0x008fca00078cc0ff */
[----:B--2---:R0:W-:Y:S04]  /*dbd40*/  @P4 STG.E.U8 desc[UR40][R6.64], R9 ;  /* 0x0000000906004986 */ /* 0x0041e8000c101128 */
[----:B0-----:R-:W2:Y:S04]  /*dbd50*/  LDL.LU.64 R6, [R1+0xcc8] ;  /* 0x000cc80001067983 */ /* 0x001ea80000300a00 */
[----:B------:R-:W-:Y:S02]  /*dbd60*/  @P6 LOP3.LUT R10, R10, 0x10, RZ, 0xfc, !PT ;  /* 0x000000100a0a6812 */ /* 0x000fe400078efcff */
[----:B------:R-:W-:Y:S01]  /*dbd70*/  LOP3.LUT P6, RZ, R50, 0x80, RZ, 0xc0, !PT ;  /* 0x0000008032ff7812 */ /* 0x000fe200078cc0ff */
[----:B------:R-:W3:Y:S01]  /*dbd80*/  LDL.LU.64 R32, [R1+0xcf0] ;  /* 0x000cf00001207983 */ /* 0x000ee20000300a00 */
[----:B------:R-:W-:-:S03]  /*dbd90*/  LOP3.LUT R10, R10, 0xffffffdf, RZ, 0xc0, !PT ;  /* 0xffffffdf0a0a7812 */ /* 0x000fc600078ec0ff */
[----:B------:R-:W3:Y:S04]  /*dbda0*/  LDL.LU.64 R34, [R1+0xd20] ;  /* 0x000d200001227983 */ /* 0x000ee80000300a00 */
[----:B------:R-:W3:Y:S04]  /*dbdb0*/  LDL.LU R60, [R1+0x27c] ;  /* 0x00027c00013c7983 */ /* 0x000ee80000300800 */
[----:B------:R-:W-:Y:S01]  /*dbdc0*/  @P6 LOP3.LUT R10, R10, 0x20, RZ, 0xfc, !PT ;  /* 0x000000200a0a6812 */ /* 0x000fe200078efcff */
[----:B------:R-:W3:Y:S01]  /*dbdd0*/  LDL.LU.64 R36, [R1+0xd18] ;  /* 0x000d180001247983 */ /* 0x000ee20000300a00 */
[----:B------:R-:W-:-:S02]  /*dbde0*/  LOP3.LUT P6, RZ, R50, 0x40, RZ, 0xc0, !PT ;  /* 0x0000004032ff7812 */ /* 0x000fc400078cc0ff */
[----:B------:R-:W-:Y:S01]  /*dbdf0*/  LOP3.LUT R10, R10, 0xffffffbf, RZ, 0xc0, !PT ;  /* 0xffffffbf0a0a7812 */ /* 0x000fe200078ec0ff */
[----:B------:R-:W3:Y:S04]  /*dbe00*/  LDL.LU.64 R38, [R1+0xd48] ;  /* 0x000d480001267983 */ /* 0x000ee80000300a00 */
[----:B------:R-:W3:Y:S01]  /*dbe10*/  LDL.LU.64 R40, [R1+0xd70] ;  /* 0x000d700001287983 */ /* 0x000ee20000300a00 */
[----:B----4-:R-:W-:Y:S02]  /*dbe20*/  PRMT R9, R13, 0x7770, RZ ;  /* 0x000077700d097816 */ /* 0x010fe400000000ff */
[----:B------:R-:W-:Y:S01]  /*dbe30*/  LOP3.LUT P5, RZ, R8, 0x80000000, RZ, 0xc0, !PT ;  /* 0x8000000008ff7812 */ /* 0x000fe200078ac0ff */
[----:B------:R-:W4:Y:S02]  /*dbe40*/  LDL.LU R12, [R1+0x260] ;  /* 0x00026000010c7983 */ /* 0x000f240000300800 */
[----:B------:R-:W-:-:S02]  /*dbe50*/  @P6 LOP3.LUT R10, R10, 0x40, RZ, 0xfc, !PT ;  /* 0x000000400a0a6812 */ /* 0x000fc400078efcff */
[----:B------:R-:W-:Y:S01]  /*dbe60*/  LOP3.LUT P6, RZ, R50, 0x20, RZ, 0xc0, !PT ;  /* 0x0000002032ff7812 */ /* 0x000fe200078cc0ff */
[----:B------:R0:W-:Y:S01]  /*dbe70*/  @P3 STG.E.U8 desc[UR40][R44.64], R9 ;  /* 0x000000092c003986 */ /* 0x0001e2000c101128 */
[----:B------:R-:W-:-:S03]  /*dbe80*/  LOP3.LUT R10, R10, 0xffffff7f, RZ, 0xc0, !PT ;  /* 0xffffff7f0a0a7812 */ /* 0x000fc600078ec0ff */
[----:B------:R-:W4:Y:S08]  /*dbe90*/  LDL.LU.64 R42, [R1+0xda0] ;  /* 0x000da000012a7983 */ /* 0x000f300000300a00 */
[----:B------:R-:W-:Y:S01]  /*dbea0*/  @P6 LOP3.LUT R10, R10, 0x80, RZ, 0xfc, !PT ;  /* 0x000000800a0a6812 */ /* 0x000fe200078efcff */
[----:B0-----:R-:W4:Y:S01]  /*dbeb0*/  LDL.LU.64 R44, [R1+0xd98] ;  /* 0x000d9800012c7983 */ /* 0x001f220000300a00 */
        /* <DEDUP_REMOVED lines=63> */
[----:B------:R0:W-:Y:S01]  /*dc2b0*/  @P2 STG.E.U8 desc[UR40][R4.64], R9 ;  /* 0x0000000904002986 */ /* 0x0001e2000c101128 */
[----:B------:R-:W-:-:S03]  /*dc2c0*/  LOP3.LUT P5, RZ, R50, 0x4000, RZ, 0xc0, !PT ;  /* 0x0000400032ff7812 */ /* 0x000fc600078ac0ff */
[----:B0-----:R-:W3:Y:S01]  /*dc2d0*/  LDL.LU.64 R4, [R1+0xe70] ;  /* 0x000e700001047983 */ /* 0x001ee20000300a00 */
[----:B------:R-:W-:-:S09]  /*dc2e0*/  PRMT R9, R13, 0x7771, RZ ;  /* 0x000077710d097816 */ /* 0x000fd200000000ff */
[----:B--2---:R0:W-:Y:S04]  /*dc2f0*/  @P5 STG.E.U8 desc[UR40][R6.64], R9 ;  /* 0x0000000906005986 */ /* 0x0041e8000c101128 */
[----:B0-----:R-:W2:Y:S04]  /*dc300*/  LDL.LU.64 R6, [R1+0xea0] ;  /* 0x000ea00001067983 */ /* 0x001ea80000300a00 */
[----:B------:R-:W4:Y:S04]  /*dc310*/  LDL.LU.64 R42, [R1+0xe98] ;  /* 0x000e9800012a7983 */ /* 0x000f280000300a00 */
[----:B------:R-:W4:Y:S04]  /*dc320*/  LDL.LU.64 R44, [R1+0xec8] ;  /* 0x000ec800012c7983 */ /* 0x000f280000300a00 */
[----:B------:R-:W4:Y:S04]  /*dc330*/  LDL.LU.64 R16, [R1+0xef0] ;  /* 0x000ef00001107983 */ /* 0x000f280000300a00 */
[----:B------:R-:W4:Y:S01]  /*dc340*/  LDL.LU R15, [R1+0x264] ;  /* 0x00026400010f7983 */ /* 0x000f220000300800 */
[----:B------:R-:W-:-:S03]  /*dc350*/  LOP3.LUT P4, RZ, R50, 0x8000, RZ, 0xc0, !PT ;  /* 0x0000800032ff7812 */ /* 0x000fc6000788c0ff */
[----:B------:R-:W4:Y:S01]  /*dc360*/  LDL.LU.64 R2, [R1+0xf20] ;  /* 0x000f200001027983 */ /* 0x000f220000300a00 */
[----:B------:R-:W-:Y:S02]  /*dc370*/  PRMT R9, R13, 0x7772, RZ ;  /* 0x000077720d097816 */ /* 0x000fe400000000ff */
[----:B------:R-:W-:Y:S02]  /*dc380*/  LOP3.LUT P3, RZ, R50, 0x10000, RZ, 0xc0, !PT ;  /* 0x0001000032ff7812 */ /* 0x000fe4000786c0ff */
[----:B------:R-:W-:-:S05]  /*dc390*/  LOP3.LUT P6, RZ, R48, 0x10000000, RZ, 0xc0, !PT ;  /* 0x1000000030ff7812 */ /* 0x000fca00078cc0ff */
[----:B---3--:R0:W-:Y:S04]  /*dc3a0*/  @P4 STG.E.U8 desc[UR40][R4.64], R9 ;  /* 0x0000000904004986 */ /* 0x0081e8000c101128 */
[----:B0-----:R-:W3:Y:S04]  /*dc3b0*/  LDL.LU.64 R4, [R1+0xf18] ;  /* 0x000f180001047983 */ /* 0x001ee80000300a00 */
[----:B------:R-:W3:Y:S01]  /*dc3c0*/  LDL.LU R60, [R1+0x254] ;  /* 0x00025400013c7983 */ /* 0x000ee20000300800 */
[----:B------:R-:W-:-:S05]  /*dc3d0*/  PRMT R9, R13, 0x7773, RZ ;  /* 0x000077730d097816 */ /* 0x000fca00000000ff */
[----:B--2---:R0:W-:Y:S04]  /*dc3e0*/  @P3 STG.E.U8 desc[UR40][R6.64], R9 ;  /* 0x0000000906003986 */ /* 0x0041e8000c101128 */
[----:B0-----:R-:W2:Y:S01]  /*dc3f0*/  LDL.LU.64 R6, [R1+0xf48] ;  /* 0x000f480001067983 */ /* 0x001ea20000300a00 */
[----:B------:R-:W-:Y:S02]  /*dc400*/  LOP3.LUT R8, R8, 0xefffffff, RZ, 0xc0, !PT ;  /* 0xefffffff08087812 */ /* 0x000fe400078ec0ff */
[----:B------:R-:W-:Y:S01]  /*dc410*/  LOP3.LUT R10, R10, 0xfffffffe, RZ, 0xc0, !PT ;  /* 0xfffffffe0a0a7812 */ /* 0x000fe200078ec0ff */
[----:B------:R-:W2:Y:S01]  /*dc420*/  LDL.LU R12, [R1+0x268] ;  /* 0x00026800010c7983 */ /* 0x000ea20000300800 */
[----:B------:R-:W-:Y:S02]  /*dc430*/  @P6 LOP3.LUT R8, R8, 0x10000000, RZ, 0xfc, !PT ;  /* 0x1000000008086812 */ /* 0x000fe400078efcff */
[----:B------:R-:W-:Y:S01]  /*dc440*/  LOP3.LUT P6, RZ, R51, 0x800, RZ, 0xc0, !PT ;  /* 0x0000080033ff7812 */ /* 0x000fe200078cc0ff */
[----:B------:R-:W2:Y:S01]  /*dc450*/  LDL.LU.64 R32, [R1+0xfa0] ;  /* 0x000fa00001207983 */ /* 0x000ea20000300a00 */
[----:B------:R-:W-:-:S02]  /*dc460*/  LOP3.LUT R8, R8, 0xdfffffff, RZ, 0xc0, !PT ;  /* 0xdfffffff08087812 */ /* 0x000fc400078ec0ff */
[C---:B------:R-:W-:Y:S01]  /*dc470*/  LOP3.LUT P2, RZ, R50.reuse, 0x20000, RZ, 0xc0, !PT ;  /* 0x0002000032ff7812 */ /* 0x040fe2000784c0ff */
[----:B------:R-:W2:Y:S01]  /*dc480*/  LDL.LU.64 R34, [R1+0xf98] ;  /* 0x000f980001227983 */ /* 0x000ea20000300a00 */
[----:B------:R-:W-:Y:S02]  /*dc490*/  LOP3.LUT P5, RZ, R50, 0x40000, RZ, 0xc0, !PT ;  /* 0x0004000032ff7812 */ /* 0x000fe400078ac0ff */
[----:B----4-:R-:W-:Y:S01]  /*dc4a0*/  PRMT R9, R15, 0x7770, RZ ;  /* 0x000077700f097816 */ /* 0x010fe200000000ff */
[----:B------:R-:W4:Y:S04]  /*dc4b0*/  LDL.LU.64 R36, [R1+0xfb0] ;  /* 0x000fb00001247983 */ /* 0x000f280000300a00 */
[----:B------:R-:W-:Y:S01]  /*dc4c0*/  @P6 LOP3.LUT R8, R8, 0x20000000, RZ, 0xfc, !PT ;  /* 0x2000000008086812 */ /* 0x000fe200078efcff */
[----:B------:R-:W4:Y:S01]  /*dc4d0*/  LDL.LU.64 R38, [R1+0xfb8] ;  /* 0x000fb80001267983 */ /* 0x000f220000300a00 */
[----:B------:R-:W-:-:S02]  /*dc4e0*/  LOP3.LUT P6, RZ, R51, 0x400, RZ, 0xc0, !PT ;  /* 0x0000040033ff7812 */ /* 0x000fc400078cc0ff */
[----:B------:R-:W-:Y:S01]  /*dc4f0*/  LOP3.LUT R8, R8, 0xbfffffff, RZ, 0xc0, !PT ;  /* 0xbfffffff08087812 */ /* 0x000fe200078ec0ff */
[----:B------:R0:W-:Y:S04]  /*dc500*/  @P2 STG.E.U8 desc[UR40][R42.64], R9 ;  /* 0x000000092a002986 */ /* 0x0001e8000c101128 */
[----:B------:R-:W4:Y:S04]  /*dc510*/  LDL.LU R13, [R1+0x258] ;  /* 0x00025800010d7983 */ /* 0x000f280000300800 */
[----:B------:R-:W4:Y:S02]  /*dc520*/  LDL.LU.64 R40, [R1+0xfc8] ;  /* 0x000fc80001287983 */ /* 0x000f240000300a00 */
[----:B------:R-:W-:-:S02]  /*dc530*/  @P6 LOP3.LUT R8, R8, 0x40000000, RZ, 0xfc, !PT ;  /* 0x4000000008086812 */ /* 0x000fc400078efcff */
        /* <DEDUP_REMOVED lines=13> */
[----:B0-----:R-:W-:-:S09]  /*dc610*/  PRMT R9, R15, 0x7771, RZ ;  /* 0x000077710f097816 */ /* 0x001fd200000000ff */
[----:B------:R-:W-:Y:S02]  /*dc620*/  @P6 LOP3.LUT R10, R10, 0x8, RZ, 0xfc, !PT ;  /* 0x000000080a0a6812 */ /* 0x000fe400078efcff */
[----:B------:R-:W-:Y:S01]  /*dc630*/  LOP3.LUT P6, RZ, R50, 0x80000, RZ, 0xc0, !PT ;  /* 0x0008000032ff7812 */ /* 0x000fe200078cc0ff */
[----:B------:R0:W-:Y:S02]  /*dc640*/  @P5 STG.E.U8 desc[UR40][R44.64], R9 ;  /* 0x000000092c005986 */ /* 0x0001e4000c101128 */
[----:B0-----:R-:W-:Y:S02]  /*dc650*/  PRMT R9, R15, 0x7772, RZ ;  /* 0x000077720f097816 */ /* 0x001fe400000000ff */
[----:B------:R-:W4:Y:S08]  /*dc660*/  LDL.LU.64 R44, [R1+0xfc0] ;  /* 0x000fc000012c7983 */ /* 0x000f300000300a00 */
[----:B------:R0:W-:Y:S01]  /*dc670*/  @P6 STG.E.U8 desc[UR40][R16.64], R9 ;  /* 0x0000000910006986 */ /* 0x0001e2000c101128 */
[----:B------:R-:W-:-:S02]  /*dc680*/  LOP3.LUT P6, RZ, R10, 0x8, RZ, 0xc0, !PT ;  /* 0x000000080aff7812 */ /* 0x000fc400078cc0ff */
[----:B0-----:R-:W-:Y:S01]  /*dc690*/  PRMT R9, R15, 0x7773, RZ ;  /* 0x000077730f097816 */ /* 0x001fe200000000ff */
[----:B------:R-:W4:Y:S10]  /*dc6a0*/  LDL.LU.64 R16, [R1+0xfd0] ;  /* 0x000fd00001107983 */ /* 0x000f340000300a00 */
[----:B------:R0:W-:Y:S01]  /*dc6b0*/  @P6 STG.E.U8 desc[UR40][R2.64], R9 ;  /* 0x0000000902006986 */ /* 0x0001e2000c101128 */
[----:B------:R-:W-:-:S03]  /*dc6c0*/  LOP3.LUT P6, RZ, R10, 0x4, RZ, 0xc0, !PT ;  /* 0x000000040aff7812 */ /* 0x000fc600078cc0ff */
[----:B------:R-:W4:Y:S04]  /*dc6d0*/  LDL.LU.64 R14, [R1+0xfd8] ;  /* 0x000fd800010e7983 */ /* 0x000f280000300a00 */
[----:B0-----:R-:W4:Y:S04]  /*dc6e0*/  LDL.LU.64 R2, [R1+0xfe8] ;  /* 0x000fe80001027983 */ /* 0x001f280000300a00 */
[----:B------:R-:W4:Y:S01]  /*dc6f0*/  LDL.LU R42, [R1+0x26c] ;  /* 0x00026c00012a7983 */ /* 0x000f220000300800 */
[----:B---3--:R-:W-:-:S05]  /*dc700*/  PRMT R9, R60, 0x7770, RZ ;  /* 0x000077703c097816 */ /* 0x008fca00000000ff */
[----:B------:R0:W-:Y:S01]  /*dc710*/  @P6 STG.E.U8 desc[UR40][R4.64], R9 ;  /* 0x0000000904006986 */ /* 0x0001e2000c101128 */
[----:B------:R-:W-:Y:S02]  /*dc720*/  LOP3.LUT P6, RZ, R10, 0x2, RZ, 0xc0, !PT ;  /* 0x000000020aff7812 */ /* 0x000fe400078cc0ff */
[----:B0-----:R-:W-:Y:S01]  /*dc730*/  PRMT R9, R60, 0x7771, RZ ;  /* 0x000077713c097816 */ /* 0x001fe200000000ff */
[----:B------:R-:W3:Y:S10]  /*dc740*/  LDL.LU.64 R4, [R1+0x3bf0] ;  /* 0x003bf00001047983 */ /* 0x000ef40000300a00 */
[----:B--2---:R0:W-:Y:S01]  /*dc750*/  @P6 STG.E.U8 desc[UR40][R6.64], R9 ;  /* 0x0000000906006986 */ /* 0x0041e2000c101128 */
[----:B------:R-:W-:-:S03]  /*dc760*/  LOP3.LUT P6, RZ, R10, 0x1, RZ, 0xc0, !PT ;  /* 0x000000010aff7812 */ /* 0x000fc600078cc0ff */
[----:B0-----:R-:W2:Y:S04]  /*dc770*/  LDL.LU.64 R6, [R1+0x3be8] ;  /* 0x003be80001067983 */ /* 0x001ea80000300a00 */
[----:B------:R-:W2:Y:S01]  /*dc780*/  LDL.LU.64 R10, [R1+0xf70] ;  /* 0x000f7000010a7983 */ /* 0x000ea20000300a00 */
[----:B------:R-:W-:Y:S02]  /*dc790*/  PRMT R9, R60, 0x7772, RZ ;  /* 0x000077723c097816 */ /* 0x000fe400000000ff */
[C---:B------:R-:W-:Y:S02]  /*dc7a0*/  LOP3.LUT P0, RZ, R48.reuse, 0x8000000, RZ, 0xc0, !PT ;  /* 0x0800000030ff7812 */ /* 0x040fe4000780c0ff */
[C---:B------:R-:W-:Y:S02]  /*dc7b0*/  LOP3.LUT P1, RZ, R48.reuse, 0x4000000, RZ, 0xc0, !PT ;  /* 0x0400000030ff7812 */ /* 0x040fe4000782c0ff */
[----:B------:R-:W-:-:S02]  /*dc7c0*/  LOP3.LUT P4, RZ, R48, 0x2000000, RZ, 0xc0, !PT ;  /* 0x0200000030ff7812 */ /* 0x000fc4000788c0ff */
[C---:B------:R-:W-:Y:S02]  /*dc7d0*/  LOP3.LUT P3, RZ, R48.reuse, 0x1000000, RZ, 0xc0, !PT ;  /* 0x0100000030ff7812 */ /* 0x040fe4000786c0ff */
[C---:B------:R-:W-:Y:S02]  /*dc7e0*/  LOP3.LUT P2, RZ, R48.reuse, 0x800000, RZ, 0xc0, !PT ;  /* 0x0080000030ff7812 */ /* 0x040fe4000784c0ff */
[----:B------:R-:W-:Y:S01]  /*dc7f0*/  LOP3.LUT P5, RZ, R48, 0x400000, RZ, 0xc0, !PT ;  /* 0x0040000030ff7812 */ /* 0x000fe200078ac0ff */
        /* <DEDUP_REMOVED lines=26> */
[----:B------:R-:W4:Y:S04]  /*dc9a0*/  LDL.LU.64 R2, [R1+0xff0] ;  /* 0x000ff00001027983 */ /* 0x000f280000300a00 */
[----:B------:R-:W2:Y:S04]  /*dc9b0*/  LDL.LU.64 R40, [R1+0xff8] ;  /* 0x000ff80001287983 */ /* 0x000ea80000300a00 */
[----:B------:R-:W2:Y:S04]  /*dc9c0*/  LDL.LU.64 R12, [R1+0x1008] ;  /* 0x00100800010c7983 */ /* 0x000ea80000300a00 */
[----:B------:R-:W2:Y:S04]  /*dc9d0*/  LDL.LU.64 R44, [R1+0x1000] ;  /* 0x00100000012c7983 */ /* 0x000ea80000300a00 */
[----:B------:R-:W3:Y:S04]  /*dc9e0*/  LDL.LU.64 R16, [R1+0x1010] ;  /* 0x0010100001107983 */ /* 0x000ee80000300a00 */
[----:B------:R-:W3:Y:S04]  /*dc9f0*/  LDL.LU.64 R14, [R1+0x1018] ;  /* 0x00101800010e7983 */ /* 0x000ee80000300a00 */
[----:B------:R-:W3:Y:S01]  /*dca00*/  LDL.LU R53, [R1+0x25c] ;  /* 0x00025c0001357983 */ /* 0x000ee20000300800 */
[----:B------:R-:W-:-:S02]  /*dca10*/  LOP3.LUT P4, RZ, R48, 0x200000, RZ, 0xc0, !PT ;  /* 0x0020000030ff7812 */ /* 0x000fc4000788c0ff */
[----:B------:R-:W-:Y:S02]  /*dca20*/  PRMT R9, R42, 0x7771, RZ ;  /* 0x000077712a097816 */ /* 0x000fe400000000ff */
[----:B------:R-:W-:Y:S02]  /*dca30*/  LOP3.LUT R8, R8, 0xffefffff, RZ, 0xc0, !PT ;  /* 0xffefffff08087812 */ /* 0x000fe400078ec0ff */
[C---:B------:R-:W-:Y:S02]  /*dca40*/  LOP3.LUT P2, RZ, R47.reuse, 0x100, RZ, 0xc0, !PT ;  /* 0x000001002fff7812 */ /* 0x040fe4000784c0ff */
[----:B------:R-:W-:Y:S02]  /*dca50*/  LOP3.LUT P5, RZ, R47, 0x8, RZ, 0xc0, !PT ;  /* 0x000000082fff7812 */ /* 0x000fe400078ac0ff */
[----:B------:R-:W-:-:S03]  /*dca60*/  LOP3.LUT P3, RZ, R48, 0x100000, RZ, 0xc0, !PT ;  /* 0x0010000030ff7812 */ /* 0x000fc6000786c0ff */
[----:B----4-:R0:W-:Y:S04]  /*dca70*/  @P4 STG.E.U8 desc[UR40][R2.64], R9 ;  /* 0x0000000902004986 */ /* 0x0101e8000c101128 */
[----:B0-----:R-:W4:Y:S01]  /*dca80*/  LDL.LU.64 R2, [R1+0x1028] ;  /* 0x0010280001027983 */ /* 0x001f220000300a00 */
[----:B--2---:R-:W-:-:S03]  /*dca90*/  LOP3.LUT P6, RZ, R7, 0x4000000, RZ, 0xc0, !PT ;  /* 0x0400000007ff7812 */ /* 0x004fc600078cc0ff */
[----:B------:R-:W2:Y:S10]  /*dcaa0*/  LDL.LU R60, [R1+0x240] ;  /* 0x00024000013c7983 */ /* 0x000eb40000300800 */
        /* <DEDUP_REMOVED lines=23> */
[----:B------:R-:W2:Y:S04]  /*dcc20*/  LDL.LU.64 R46, [R1+0x1020] ;  /* 0x00102000012e7983 */ /* 0x000ea80000300a00 */
[----:B------:R-:W2:Y:S04]  /*dcc30*/  LDL.LU.64 R10, [R1+0x1030] ;  /* 0x00103000010a7983 */ /* 0x000ea80000300a00 */
[----:B------:R-:W2:Y:S01]  /*dcc40*/  LDL.LU.64 R32, [R1+0x1038] ;  /* 0x0010380001207983 */ /* 0x000ea20000300a00 */
[----:B------:R-:W-:-:S03]  /*dcc50*/  PRMT R9, R42, 0x7772, RZ ;  /* 0x000077722a097816 */ /* 0x000fc600000000ff */
[----:B------:R-:W2:Y:S04]  /*dcc60*/  LDL.LU.64 R34, [R1+0x1048] ;  /* 0x0010480001227983 */ /* 0x000ea80000300a00 */
[----:B------:R0:W-:Y:S02]  /*dcc70*/  @P3 STG.E.U8 desc[UR40][R40.64], R9 ;  /* 0x0000000928003986 */ /* 0x0001e4000c101128 */
[----:B0-----:R-:W-:-:S05]  /*dcc80*/  PRMT R9, R42, 0x7773, RZ ;  /* 0x000077732a097816 */ /* 0x001fca00000000ff */
[----:B------:R0:W-:Y:S04]  /*dcc90*/  @P2 STG.E.U8 desc[UR40][R12.64], R9 ;  /* 0x000000090c002986 */ /* 0x0001e8000c101128 */
[----:B0-----:R-:W2:Y:S04]  /*dcca0*/  LDL.LU R12, [R1+0x230] ;  /* 0x00023000010c7983 */ /* 0x001ea80000300800 */
[----:B------:R-:W2:Y:S01]  /*dccb0*/  LDL.LU.64 R36, [R1+0x1040] ;  /* 0x0010400001247983 */ /* 0x000ea20000300a00 */
[----:B---3--:R-:W-:-:S03]  /*dccc0*/  PRMT R9, R53, 0x7770, RZ ;  /* 0x0000777035097816 */ /* 0x008fc600000000ff */
[----:B------:R-:W3:Y:S04]  /*dccd0*/  LDL.LU.64 R38, [R1+0x1050] ;  /* 0x0010500001267983 */ /* 0x000ee80000300a00 */
[----:B------:R0:W-:Y:S04]  /*dcce0*/  @P5 STG.E.U8 desc[UR40][R44.64], R9 ;  /* 0x000000092c005986 */ /* 0x0001e8000c101128 */
[----:B------:R-:W3:Y:S04]  /*dccf0*/  LDL.LU R13, [R1+0x244] ;  /* 0x00024400010d7983 */ /* 0x000ee80000300800 */
[----:B------:R-:W3:Y:S01]  /*dcd00*/  LDL.LU.64 R40, [R1+0x1058] ;  /* 0x0010580001287983 */ /* 0x000ee20000300a00 */
[----:B0-----:R-:W-:-:S03]  /*dcd10*/  PRMT R9, R53, 0x7771, RZ ;  /* 0x0000777135097816 */ /* 0x001fc600000000ff */
[----:B------:R-:W3:Y:S04]  /*dcd20*/  LDL.LU.64 R42, [R1+0x1068] ;  /* 0x00106800012a7983 */ /* 0x000ee80000300a00 */
[----:B------:R0:W-:Y:S01]  /*dcd30*/  @P6 STG.E.U8 desc[UR40][R16.64], R9 ;  /* 0x0000000910006986 */ /* 0x0001e2000c101128 */
[----:B------:R-:W-:-:S03]  /*dcd40*/  LOP3.LUT P6, RZ, R8, 0x8000000, RZ, 0xc0, !PT ;  /* 0x0800000008ff7812 */ /* 0x000fc600078cc0ff */
[----:B------:R-:W3:Y:S01]  /*dcd50*/  LDL.LU.64 R44, [R1+0x1060] ;  /* 0x00106000012c7983 */ /* 0x000ee20000300a00 */
[----:B0-----:R-:W-:-:S03]  /*dcd60*/  PRMT R9, R53, 0x7772, RZ ;  /* 0x0000777235097816 */ /* 0x001fc600000000ff */
[----:B------:R-:W3:Y:S06]  /*dcd70*/  LDL.LU.64 R16, [R1+0x1070] ;  /* 0x0010700001107983 */ /* 0x000eec0000300a00 */
[----:B------:R0:W-:Y:S01]  /*dcd80*/  @P6 STG.E.U8 desc[UR40][R14.64], R9 ;  /* 0x000000090e006986 */ /* 0x0001e2000c101128 */
[----:B------:R-:W-:-:S03]  /*dcd90*/  LOP3.LUT P6, RZ, R8, 0x4000000, RZ, 0xc0, !PT ;  /* 0x0400000008ff7812 */ /* 0x000fc600078cc0ff */
[----:B0-----:R-:W3:Y:S01]  /*dcda0*/  LDL.LU.64 R14, [R1+0x1078] ;  /* 0x00107800010e7983 */ /* 0x001ee20000300a00 */
[----:B------:R-:W-:-:S09]  /*dcdb0*/  PRMT R9, R53, 0x7773, RZ ;  /* 0x0000777335097816 */ /* 0x000fd200000000ff */
[----:B----4-:R0:W-:Y:S04]  /*dcdc0*/  @P6 STG.E.U8 desc[UR40][R2.64], R9 ;  /* 0x0000000902006986 */ /* 0x0101e8000c101128 */
[----:B0-----:R-:W4:Y:S01]  /*dcdd0*/  LDL.LU.64 R2, [R1+0x1088] ;  /* 0x0010880001027983 */ /* 0x001f220000300a00 */
[----:B------:R-:W-:Y:S02]  /*dcde0*/  LOP3.LUT P6, RZ, R8, 0x2000000, RZ, 0xc0, !PT ;  /* 0x0200000008ff7812 */ /* 0x000fe400078cc0ff */
[----:B--2---:R-:W-:Y:S02]  /*dcdf0*/  PRMT R9, R60, 0x7770, RZ ;  /* 0x000077703c097816 */ /* 0x004fe400000000ff */
[C---:B------:R-:W-:Y:S02]  /*dce00*/  LOP3.LUT P0, RZ, R7.reuse, 0x2000000, RZ, 0xc0, !PT ;  /* 0x0200000007ff7812 */ /* 0x040fe4000780c0ff */
[----:B------:R-:W-:-:S02]  /*dce10*/  LOP3.LUT P1, RZ, R7, 0x1000000, RZ, 0xc0, !PT ;  /* 0x0100000007ff7812 */ /* 0x000fc4000782c0ff */
[C---:B------:R-:W-:Y:S02]  /*dce20*/  LOP3.LUT P4, RZ, R7.reuse, 0x800000, RZ, 0xc0, !PT ;  /* 0x0080000007ff7812 */ /* 0x040fe4000788c0ff */
[C---:B------:R-:W-:Y:S02]  /*dce30*/  LOP3.LUT P3, RZ, R7.reuse, 0x400000, RZ, 0xc0, !PT ;  /* 0x0040000007ff7812 */ /* 0x040fe4000786c0ff */
[C---:B------:R-:W-:Y:S02]  /*dce40*/  LOP3.LUT P2, RZ, R7.reuse, 0x200000, RZ, 0xc0, !PT ;  /* 0x0020000007ff7812 */ /* 0x040fe4000784c0ff */
[----:B------:R-:W-:Y:S01]  /*dce50*/  LOP3.LUT P5, RZ, R7, 0x100000, RZ, 0xc0, !PT ;  /* 0x0010000007ff7812 */ /* 0x000fe200078ac0ff */
        /* <DEDUP_REMOVED lines=28> */
[----:B0-----:R-:W2:Y:S04]  /*dd020*/  LDL.LU.64 R2, [R1+0x1080] ;  /* 0x0010800001027983 */ /* 0x001ea80000300a00 */
[----:B------:R-:W3:Y:S04]  /*dd030*/  LDL.LU.64 R40, [R1+0x1090] ;  /* 0x0010900001287983 */ /* 0x000ee80000300a00 */
[----:B------:R-:W4:Y:S04]  /*dd040*/  LDL.LU.64 R42, [R1+0x1098] ;  /* 0x00109800012a7983 */ /* 0x000f280000300a00 */
        /* <DEDUP_REMOVED lines=25> */
[C---:B------:R-:W-:Y:S02]  /*dd1e0*/  LOP3.LUT P3, RZ, R7.reuse, 0x40000, RZ, 0xc0, !PT ;  /* 0x0004000007ff7812 */ /* 0x040fe4000786c0ff */
[----:B------:R-:W-:Y:S01]  /*dd1f0*/  @P6 LOP3.LUT R8, R8, 0x10000, RZ, 0xfc, !PT ;  /* 0x0001000008086812 */ /* 0x000fe200078efcff */
[----:B------:R-:W2:Y:S01]  /*dd200*/  LDL.LU.64 R32, [R1+0x10d0] ;  /* 0x0010d00001207983 */ /* 0x000ea20000300a00 */
[C---:B------:R-:W-:Y:S02]  /*dd210*/  LOP3.LUT P6, RZ, R7.reuse, 0x1000, RZ, 0xc0, !PT ;  /* 0x0000100007ff7812 */ /* 0x040fe400078cc0ff */
[----:B------:R-:W-:Y:S02]  /*dd220*/  LOP3.LUT P2, RZ, R7, 0x20000, RZ, 0xc0, !PT ;  /* 0x0002000007ff7812 */ /* 0x000fe4000784c0ff */
[----:B------:R-:W-:Y:S02]  /*dd230*/  PRMT R9, R6, 0x7771, RZ ;  /* 0x0000777106097816 */ /* 0x000fe400000000ff */
[----:B------:R-:W-:-:S03]  /*dd240*/  LOP3.LUT R8, R8, 0xfffdffff, RZ, 0xc0, !PT ;  /* 0xfffdffff08087812 */ /* 0x000fc600078ec0ff */
[----:B---3--:R0:W-:Y:S04]  /*dd250*/  @P3 STG.E.U8 desc[UR40][R40.64], R9 ;  /* 0x0000000928003986 */ /* 0x0081e8000c101128 */
[----:B------:R-:W-:Y:S02]  /*dd260*/  @P6 LOP3.LUT R8, R8, 0x20000, RZ, 0xfc, !PT ;  /* 0x0002000008086812 */ /* 0x000fe400078efcff */
[----:B------:R-:W-:Y:S02]  /*dd270*/  LOP3.LUT P6, RZ, R7, 0x2000, RZ, 0xc0, !PT ;  /* 0x0000200007ff7812 */ /* 0x000fe400078cc0ff */
[----:B0-----:R-:W-:-:S05]  /*dd280*/  PRMT R9, R6, 0x7772, RZ ;  /* 0x0000777206097816 */ /* 0x001fca00000000ff */
[----:B----4-:R0:W-:Y:S01]  /*dd290*/  @P2 STG.E.U8 desc[UR40][R42.64], R9 ;  /* 0x000000092a002986 */ /* 0x0101e2000c101128 */
[----:B------:R-:W-:Y:S02]  /*dd2a0*/  LOP3.LUT R8, R8, 0xfffbffff, RZ, 0xc0, !PT ;  /* 0xfffbffff08087812 */ /* 0x000fe400078ec0ff */
[----:B0-----:R-:W-:Y:S02]  /*dd2b0*/  PRMT R9, R6, 0x7773, RZ ;  /* 0x0000777306097816 */ /* 0x001fe400000000ff */
[----:B------:R-:W3:Y:S04]  /*dd2c0*/  LDL.LU R6, [R1+0x3bdc] ;  /* 0x003bdc0001067983 */ /* 0x000ee80000300800 */
[----:B------:R-:W4:Y:S01]  /*dd2d0*/  LDL.LU.64 R34, [R1+0x10d8] ;  /* 0x0010d80001227983 */ /* 0x000f220000300a00 */
[----:B------:R-:W-:-:S02]  /*dd2e0*/  @P6 LOP3.LUT R8, R8, 0x40000, RZ, 0xfc, !PT ;  /* 0x0004000008086812 */ /* 0x000fc400078efcff */
[C---:B------:R-:W-:Y:S01]  /*dd2f0*/  LOP3.LUT P6, RZ, R7.reuse, 0x4000, RZ, 0xc0, !PT ;  /* 0x0000400007ff7812 */ /* 0x040fe200078cc0ff */
[----:B------:R-:W3:Y:S01]  /*dd300*/  LDL.LU.64 R36, [R1+0x10e8] ;  /* 0x0010e80001247983 */ /* 0x000ee20000300a00 */
[C---:B------:R-:W-:Y:S02]  /*dd310*/  LOP3.LUT P5, RZ, R7.reuse, 0x10000, RZ, 0xc0, !PT ;  /* 0x0001000007ff7812 */ /* 0x040fe400078ac0ff */
[----:B------:R-:W-:Y:S01]  /*dd320*/  LOP3.LUT R8, R8, 0xfff7ffff, RZ, 0xc0, !PT ;  /* 0xfff7ffff08087812 */ /* 0x000fe200078ec0ff */
[----:B------:R-:W3:Y:S04]  /*dd330*/  LDL.LU.64 R38, [R1+0x10e0] ;  /* 0x0010e00001267983 */ /* 0x000ee80000300a00 */
[----:B------:R-:W3:Y:S04]  /*dd340*/  LDL.LU.64 R40, [R1+0x10f0] ;  /* 0x0010f00001287983 */ /* 0x000ee80000300a00 */
[----:B------:R-:W-:Y:S01]  /*dd350*/  @P6 LOP3.LUT R8, R8, 0x80000, RZ, 0xfc, !PT ;  /* 0x0008000008086812 */ /* 0x000fe200078efcff */
[----:B------:R-:W3:Y:S01]  /*dd360*/  LDL.LU.64 R42, [R1+0x10f8] ;  /* 0x0010f800012a7983 */ /* 0x000ee20000300a00 */
[----:B------:R-:W-:-:S03]  /*dd370*/  LOP3.LUT P6, RZ, R7, 0x8000, RZ, 0xc0, !PT ;  /* 0x0000800007ff7812 */ /* 0x000fc600078cc0ff */
[----:B------:R0:W-:Y:S02]  /*dd380*/  @P5 STG.E.U8 desc[UR40][R44.64], R9 ;  /* 0x000000092c005986 */ /* 0x0001e4000c101128 */
[----:B0-----:R-:W-:Y:S02]  /*dd390*/  PRMT R9, R60, 0x7770, RZ ;  /* 0x000077703c097816 */ /* 0x001fe400000000ff */
[----:B------:R-:W3:Y:S06]  /*dd3a0*/  LDL.LU.64 R44, [R1+0x1108] ;  /* 0x00110800012c7983 */ /* 0x000eec0000300a00 */
        /* <DEDUP_REMOVED lines=37> */
[C---:B------:R-:W-:Y:S02]  /*dd600*/  LOP3.LUT P2, RZ, R7.reuse, 0x4, RZ, 0xc0, !PT ;  /* 0x0000000407ff7812 */ /* 0x040fe4000784c0ff */
        /* <DEDUP_REMOVED lines=17> */
[----:B------:R-:W-:-:S03]  /*dd720*/  PRMT R9, R12, 0x7773, RZ ;  /* 0x000077730c097816 */ /* 0x000fc600000000ff */
[----:B------:R-:W4:Y:S01]  /*dd730*/  LDL.LU R53, [R1+0x210] ;  /* 0x0002100001357983 */ /* 0x000f220000300800 */
[----:B------:R-:W-:Y:S02]  /*dd740*/  LOP3.LUT R8, R8, 0xffffffef, RZ, 0xc0, !PT ;  /* 0xffffffef08087812 */ /* 0x000fe400078ec0ff */
[----:B---3--:R-:W-:-:S03]  /*dd750*/  LOP3.LUT P6, RZ, R6, 0x100000, RZ, 0xc0, !PT ;  /* 0x0010000006ff7812 */ /* 0x008fc600078cc0ff */
[----:B--2---:R0:W-:Y:S04]  /*dd760*/  @P4 STG.E.U8 desc[UR40][R2.64], R9 ;  /* 0x0000000902004986 */ /* 0x0041e8000c101128 */
[----:B0-----:R-:W2:Y:S06]  /*dd770*/  LDL.LU.64 R2, [R1+0x1140] ;  /* 0x0011400001027983 */ /* 0x001eac0000300a00 */
[----:B------:R-:W-:-:S02]  /*dd780*/  @P6 LOP3.LUT R8, R8, 0x10, RZ, 0xfc, !PT ;  /* 0x0000001008086812 */ /* 0x000fc400078efcff */
[----:B------:R-:W-:Y:S01]  /*dd790*/  LOP3.LUT P6, RZ, R6, 0x200000, RZ, 0xc0, !PT ;  /* 0x0020000006ff7812 */ /* 0x000fe200078cc0ff */
[----:B------:R-:W3:Y:S01]  /*dd7a0*/  LDL.LU.64 R46, [R1+0x1150] ;  /* 0x00115000012e7983 */ /* 0x000ee20000300a00 */
[----:B------:R-:W-:-:S03]  /*dd7b0*/  LOP3.LUT R8, R8, 0xffffffdf, RZ, 0xc0, !PT ;  /* 0xffffffdf08087812 */ /* 0x000fc600078ec0ff */
[----:B------:R-:W3:Y:S04]  /*dd7c0*/  LDL.LU.64 R10, [R1+0x1158] ;  /* 0x00115800010a7983 */ /* 0x000ee80000300a00 */
[----:B------:R-:W3:Y:S04]  /*dd7d0*/  LDL.LU.64 R32, [R1+0x1168] ;  /* 0x0011680001207983 */ /* 0x000ee80000300a00 */
[----:B------:R-:W-:Y:S01]  /*dd7e0*/  @P6 LOP3.LUT R8, R8, 0x20, RZ, 0xfc, !PT ;  /* 0x0000002008086812 */ /* 0x000fe200078efcff */
[----:B------:R-:W3:Y:S01]  /*dd7f0*/  LDL.LU R60, [R1+0x224] ;  /* 0x00022400013c7983 */ /* 0x000ee20000300800 */
[----:B------:R-:W-:-:S02]  /*dd800*/  LOP3.LUT P6, RZ, R6, 0x400000, RZ, 0xc0, !PT ;  /* 0x0040000006ff7812 */ /* 0x000fc400078cc0ff */
[----:B------:R-:W-:Y:S01]  /*dd810*/  LOP3.LUT R8, R8, 0xffffffbf, RZ, 0xc0, !PT ;  /* 0xffffffbf08087812 */ /* 0x000fe200078ec0ff */
[----:B------:R-:W3:Y:S04]  /*dd820*/  LDL.LU.64 R34, [R1+0x1160] ;  /* 0x0011600001227983 */ /* 0x000ee80000300a00 */
[----:B------:R-:W3:Y:S01]  /*dd830*/  LDL.LU.64 R36, [R1+0x1170] ;  /* 0x0011700001247983 */ /* 0x000ee20000300a00 */
[----:B------:R-:W-:-:S03]  /*dd840*/  LOP3.LUT P3, RZ, R6, 0x80000000, RZ, 0xc0, !PT ;  /* 0x8000000006ff7812 */ /* 0x000fc6000786c0ff */
[----:B------:R-:W3:Y:S02]  /*dd850*/  LDL.LU.64 R38, [R1+0x1178] ;  /* 0x0011780001267983 */ /* 0x000ee40000300a00 */
[----:B------:R-:W-:Y:S02]  /*dd860*/  @P6 LOP3.LUT R8, R8, 0x40, RZ, 0xfc, !PT ;  /* 0x0000004008086812 */ /* 0x000fe400078efcff */
[----:B------:R-:W-:Y:S01]  /*dd870*/  LOP3.LUT P6, RZ, R6, 0x800000, RZ, 0xc0, !PT ;  /* 0x0080000006ff7812 */ /* 0x000fe200078cc0ff */
[----:B------:R-:W3:Y:S01]  /*dd880*/  LDL.LU.64 R40, [R1+0x1188] ;  /* 0x0011880001287983 */ /* 0x000ee20000300a00 */
[----:B------:R-:W-:Y:S02]  /*dd890*/  LOP3.LUT R8, R8, 0xffffff7f, RZ, 0xc0, !PT ;  /* 0xffffff7f08087812 */ /* 0x000fe400078ec0ff */
[----:B------:R-:W-:Y:S01]  /*dd8a0*/  LOP3.LUT P2, RZ, R6, 0x40000000, RZ, 0xc0, !PT ;  /* 0x4000000006ff7812 */ /* 0x000fe2000784c0ff */
[----:B------:R-:W3:Y:S08]  /*dd8b0*/  LDL.LU R12, [R1+0x214] ;  /* 0x00021400010c7983 */ /* 0x000ef00000300800 */
        /* <DEDUP_REMOVED lines=9> */
[----:B----4-:R-:W-:-:S09]  /*dd950*/  PRMT R9, R13, 0x7770, RZ ;  /* 0x000077700d097816 */ /* 0x010fd200000000ff */
[----:B------:R-:W-:Y:S02]  /*dd960*/  @P6 LOP3.LUT R8, R8, 0x400, RZ, 0xfc, !PT ;  /* 0x0000040008086812 */ /* 0x000fe400078efcff */
[C---:B------:R-:W-:Y:S01]  /*dd970*/  LOP3.LUT P6, RZ, R6.reuse, 0x8000000, RZ, 0xc0, !PT ;  /* 0x0800000006ff7812 */ /* 0x040fe200078cc0ff */
[----:B------:R0:W-:Y:S01]  /*dd980*/  @P3 STG.E.U8 desc[UR40][R42.64], R9 ;  /* 0x000000092a003986 */ /* 0x0001e2000c101128 */
[----:B------:R-:W-:Y:S02]  /*dd990*/  LOP3.LUT P5, RZ, R6, 0x20000000, RZ, 0xc0, !PT ;  /* 0x2000000006ff7812 */ /* 0x000fe400078ac0ff */
[----:B------:R-:W-:Y:S02]  /*dd9a0*/  LOP3.LUT R8, R8, 0xfffff7ff, RZ, 0xc0, !PT ;  /* 0xfffff7ff08087812 */ /* 0x000fe400078ec0ff */
[----:B0-----:R-:W-:Y:S01]  /*dd9b0*/  PRMT R9, R13, 0x7771, RZ ;  /* 0x000077710d097816 */ /* 0x001fe200000000ff */
[----:B------:R-:W4:Y:S06]  /*dd9c0*/  LDL.LU.64 R42, [R1+0x1180] ;  /* 0x00118000012a7983 */ /* 0x000f2c0000300a00 */
[----:B------:R-:W-:-:S02]  /*dd9d0*/  @P6 LOP3.LUT R8, R8, 0x800, RZ, 0xfc, !PT ;  /* 0x0000080008086812 */ /* 0x000fc400078efcff */
        /* <DEDUP_REMOVED lines=11> */
[----:B------:R-:W4:Y:S06]  /*dda90*/  LDL.LU R13, [R1+0x228] ;  /* 0x00022800010d7983 */ /* 0x000f2c0000300800 */
[----:B--2---:R0:W-:Y:S04]  /*ddaa0*/  @P6 STG.E.U8 desc[UR40][R2.64], R9 ;  /* 0x0000000902006986 */ /* 0x0041e8000c101128 */
[----:B0-----:R-:W2:Y:S01]  /*ddab0*/  LDL.LU.64 R2, [R1+0x11a0] ;  /* 0x0011a00001027983 */ /* 0x001ea20000300a00 */
[----:B------:R-:W-:-:S02]  /*ddac0*/  LOP3.LUT P6, RZ, R8, 0x400, RZ, 0xc0, !PT ;  /* 0x0000040008ff7812 */ /* 0x000fc400078cc0ff */
        /* <DEDUP_REMOVED lines=55> */
[----:B------:R-:W2:Y:S01]  /*dde40*/  LDL.LU R60, [R1+0x218] ;  /* 0x00021800013c7983 */ /* 0x000ea20000300800 */
[----:B------:R-:W-:-:S02]  /*dde50*/  @P6 LOP3.LUT R7, R7, 0x80000000, RZ, 0xfc, !PT ;  /* 0x8000000007076812 */ /* 0x000fc400078efcff */
[----:B------:R-:W-:Y:S01]  /*dde60*/  LOP3.LUT P6, RZ, R6, 0x20, RZ, 0xc0, !PT ;  /* 0x0000002006ff7812 */ /* 0x000fe200078cc0ff */
[----:B------:R-:W2:Y:S01]  /*dde70*/  LDL.LU.64 R14, [R1+0x11e8] ;  /* 0x0011e800010e7983 */ /* 0x000ea20000300a00 */
[----:B------:R-:W-:-:S03]  /*dde80*/  LOP3.LUT R8, R8, 0xfffffffe, RZ, 0xc0, !PT ;  /* 0xfffffffe08087812 */ /* 0x000fc600078ec0ff */
[----:B------:R-:W2:Y:S08]  /*dde90*/  LDL.LU R53, [R1+0x22c] ;  /* 0x00022c0001357983 */ /* 0x000eb00000300800 */
        /* <DEDUP_REMOVED lines=10> */
[C---:B------:R-:W-:Y:S02]  /*ddf40*/  LOP3.LUT P3, RZ, R6.reuse, 0x1000, RZ, 0xc0, !PT ;  /* 0x0000100006ff7812 */ /* 0x040fe4000786c0ff */
[----:B------:R-:W-:-:S02]  /*ddf50*/  LOP3.LUT P2, RZ, R6, 0x800, RZ, 0xc0, !PT ;  /* 0x0000080006ff7812 */ /* 0x000fc4000784c0ff */
[C---:B------:R-:W-:Y:S02]  /*ddf60*/  LOP3.LUT P5, RZ, R6.reuse, 0x400, RZ, 0xc0, !PT ;  /* 0x0000040006ff7812 */ /* 0x040fe400078ac0ff */
[----:B------:R-:W-:Y:S02]  /*ddf70*/  LOP3.LUT P0, RZ, R6, 0x1, RZ, 0xc0, !PT ;  /* 0x0000000106ff7812 */ /* 0x000fe4000780c0ff */
[----:B------:R-:W-:Y:S02]  /*ddf80*/  @P6 LOP3.LUT R8, R8, 0x8, RZ, 0xfc, !PT ;  /* 0x0000000808086812 */ /* 0x000fe400078efcff */
[----:B------:R-:W-:Y:S02]  /*ddf90*/  LOP3.LUT P6, RZ, R6, 0x200, RZ, 0xc0, !PT ;  /* 0x0000020006ff7812 */ /* 0x000fe400078cc0ff */
[C---:B------:R-:W-:Y:S02]  /*ddfa0*/  PRMT R9, R13.reuse, 0x7772, RZ ;  /* 0x000077720d097816 */ /* 0x040fe400000000ff */
[----:B------:R-:W-:-:S02]  /*ddfb0*/  PRMT R6, R13, 0x7773, RZ ;  /* 0x000077730d067816 */ /* 0x000fc400000000ff */
[----:B------:R-:W2:Y:S04]  /*ddfc0*/  LDL.LU.64 R12, [R1+0x11e0] ;  /* 0x0011e000010c7983 */ /* 0x000ea80000300a00 */
[----:B---3--:R-:W-:Y:S04]  /*ddfd0*/  @P4 STG.E.U8 desc[UR40][R40.64], R9 ;  /* 0x0000000928004986 */ /* 0x008fe8000c101128 */
[----:B----4-:R0:W-:Y:S04]  /*ddfe0*/  @P3 STG.E.U8 desc[UR40][R2.64], R6 ;  /* 0x0000000602003986 */ /* 0x0101e8000c101128 */
[----:B0-----:R-:W3:Y:S04]  /*ddff0*/  LDL.LU.64 R2, [R1+0x11f0] ;  /* 0x0011f00001027983 */ /* 0x001ee80000300a00 */
[----:B------:R-:W4:Y:S01]  /*de000*/  LDL.LU.64 R46, [R1+0x11f8] ;  /* 0x0011f800012e7983 */ /* 0x000f220000300a00 */
[----:B--2---:R-:W-:-:S03]  /*de010*/  PRMT R6, R60, 0x7770, RZ ;  /* 0x000077703c067816 */ /* 0x004fc600000000ff */
[----:B------:R-:W2:Y:S04]  /*de020*/  LDL.LU.64 R10, [R1+0x1208] ;  /* 0x00120800010a7983 */ /* 0x000ea80000300a00 */
[----:B------:R0:W-:Y:S04]  /*de030*/  @P2 STG.E.U8 desc[UR40][R16.64], R6 ;  /* 0x0000000610002986 */ /* 0x0001e8000c101128 */
[----:B0-----:R-:W2:Y:S04]  /*de040*/  LDL.LU R16, [R1+0x21c] ;  /* 0x00021c0001107983 */ /* 0x001ea80000300800 */
[----:B------:R-:W2:Y:S04]  /*de050*/  LDL.LU.64 R32, [R1+0x1200] ;  /* 0x0012000001207983 */ /* 0x000ea80000300a00 */
[----:B------:R-:W2:Y:S01]  /*de060*/  LDL.LU.64 R34, [R1+0x1210] ;  /* 0x0012100001227983 */ /* 0x000ea20000300a00 */
[----:B------:R-:W-:-:S03]  /*de070*/  PRMT R6, R60, 0x7771, RZ ;  /* 0x000077713c067816 */ /* 0x000fc600000000ff */
[----:B------:R-:W2:Y:S04]  /*de080*/  LDL.LU R17, [R1+0x200] ;  /* 0x0002000001117983 */ /* 0x000ea80000300800 */
[----:B------:R-:W2:Y:S04]  /*de090*/  LDL.LU.64 R36, [R1+0x1218] ;  /* 0x0012180001247983 */ /* 0x000ea80000300a00 */
[----:B------:R0:W-:Y:S04]  /*de0a0*/  @P5 STG.E.U8 desc[UR40][R42.64], R6 ;  /* 0x000000062a005986 */ /* 0x0001e8000c101128 */
[----:B------:R-:W2:Y:S04]  /*de0b0*/  LDL.LU.64 R38, [R1+0x1228] ;  /* 0x0012280001267983 */ /* 0x000ea80000300a00 */
[----:B------:R-:W2:Y:S01]  /*de0c0*/  LDL.LU.64 R40, [R1+0x1220] ;  /* 0x0012200001287983 */ /* 0x000ea20000300a00 */
[----:B0-----:R-:W-:-:S03]  /*de0d0*/  PRMT R6, R60, 0x7772, RZ ;  /* 0x000077723c067816 */ /* 0x001fc600000000ff */
        /* <DEDUP_REMOVED lines=10> */
[----:B------:R0:W-:Y:S04]  /*de180*/  @P6 STG.E.U8 desc[UR40][R12.64], R6 ;  /* 0x000000060c006986 */ /* 0x0001e8000c101128 */
[----:B0-----:R-:W2:Y:S01]  /*de190*/  LDL.LU.64 R12, [R1+0x1240] ;  /* 0x00124000010c7983 */ /* 0x001ea20000300a00 */
[----:B------:R-:W-:-:S02]  /*de1a0*/  LOP3.LUT P6, RZ, R8, 0x2, RZ, 0xc0, !PT ;  /* 0x0000000208ff7812 */ /* 0x000fc400078cc0ff */
[----:B------:R-:W-:Y:S02]  /*de1b0*/  PRMT R6, R53, 0x7771, RZ ;  /* 0x0000777135067816 */ /* 0x000fe400000000ff */
[C---:B------:R-:W-:Y:S02]  /*de1c0*/  LOP3.LUT P1, RZ, R5.reuse, 0x80000000, RZ, 0xc0, !PT ;  /* 0x8000000005ff7812 */ /* 0x040fe4000782c0ff */
[C---:B------:R-:W-:Y:S02]  /*de1d0*/  LOP3.LUT P4, RZ, R5.reuse, 0x40000000, RZ, 0xc0, !PT ;  /* 0x4000000005ff7812 */ /* 0x040fe4000788c0ff */
[C---:B------:R-:W-:Y:S02]  /*de1e0*/  LOP3.LUT P3, RZ, R5.reuse, 0x20000000, RZ, 0xc0, !PT ;  /* 0x2000000005ff7812 */ /* 0x040fe4000786c0ff */
[C---:B------:R-:W-:Y:S02]  /*de1f0*/  LOP3.LUT P2, RZ, R5.reuse, 0x10000000, RZ, 0xc0, !PT ;  /* 0x1000000005ff7812 */ /* 0x040fe4000784c0ff */
[----:B------:R-:W-:Y:S01]  /*de200*/  LOP3.LUT P5, RZ, R5, 0x8000000, RZ, 0xc0, !PT ;  /* 0x0800000005ff7812 */ /* 0x000fe200078ac0ff */
[----:B---3--:R0:W-:Y:S01]  /*de210*/  @P6 STG.E.U8 desc[UR40][R2.64], R6 ;  /* 0x0000000602006986 */ /* 0x0081e2000c101128 */
[----:B------:R-:W-:-:S02]  /*de220*/  LOP3.LUT P6, RZ, R8, 0x1, RZ, 0xc0, !PT ;  /* 0x0000000108ff7812 */ /* 0x000fc400078cc0ff */
[----:B0-----:R-:W-:Y:S01]  /*de230*/  PRMT R6, R53, 0x7772, RZ ;  /* 0x0000777235067816 */ /* 0x001fe200000000ff */
[----:B------:R-:W3:Y:S10]  /*de240*/  LDL.LU.64 R2, [R1+0x3bc8] ;  /* 0x003bc80001027983 */ /* 0x000ef40000300a00 */
[----:B----4-:R0:W-:Y:S01]  /*de250*/  @P6 STG.E.U8 desc[UR40][R46.64], R6 ;  /* 0x000000062e006986 */ /* 0x0101e2000c101128 */
[----:B------:R-:W-:-:S02]  /*de260*/  LOP3.LUT P6, RZ, R7, 0x80000000, RZ, 0xc0, !PT ;  /* 0x8000000007ff7812 */ /* 0x000fc400078cc0ff */
[----:B0-----:R-:W-:-:S11]  /*de270*/  PRMT R6, R53, 0x7773, RZ ;  /* 0x0000777335067816 */ /* 0x001fd600000000ff */
        /* <DEDUP_REMOVED lines=59> */
[----:B------:R-:W2:Y:S04]  /*de630*/  LDL.LU R53, [R1+0x1f4] ;  /* 0x0001f40001357983 */ /* 0x000ea80000300800 */
[----:B------:R-:W2:Y:S04]  /*de640*/  LDL.LU.64 R46, [R1+0x1280] ;  /* 0x00128000012e7983 */ /* 0x000ea80000300a00 */
[----:B------:R-:W2:Y:S04]  /*de650*/  LDL.LU.64 R10, [R1+0x1290] ;  /* 0x00129000010a7983 */ /* 0x000ea80000300a00 */
[----:B------:R-:W2:Y:S01]  /*de660*/  LDL.LU.64 R32, [R1+0x1298] ;  /* 0x0012980001207983 */ /* 0x000ea20000300a00 */
[----:B------:R-:W-:-:S03]  /*de670*/  PRMT R6, R60, 0x7772, RZ ;  /* 0x000077723c067816 */ /* 0x000fc600000000ff */
[----:B------:R-:W2:Y:S04]  /*de680*/  LDL.LU.64 R34, [R1+0x12a8] ;  /* 0x0012a80001227983 */ /* 0x000ea80000300a00 */
[----:B----4-:R0:W-:Y:S02]  /*de690*/  @P3 STG.E.U8 desc[UR40][R40.64], R6 ;  /* 0x0000000628003986 */ /* 0x0101e4000c101128 */
[----:B0-----:R-:W-:Y:S02]  /*de6a0*/  PRMT R6, R60, 0x7773, RZ ;  /* 0x000077733c067816 */ /* 0x001fe400000000ff */
[----:B------:R-:W4:Y:S04]  /*de6b0*/  LDL.LU R60, [R1+0x208] ;  /* 0x00020800013c7983 */ /* 0x000f280000300800 */
[----:B------:R-:W4:Y:S01]  /*de6c0*/  LDL.LU.64 R36, [R1+0x12a0] ;  /* 0x0012a00001247983 */ /* 0x000f220000300a00 */
[----:B------:R-:W-:-:S03]  /*de6d0*/  @P6 LOP3.LUT R7, R7, 0x8000000, RZ, 0xfc, !PT ;  /* 0x0800000007076812 */ /* 0x000fc600078efcff */
[----:B------:R-:W4:Y:S01]  /*de6e0*/  LDL.LU.64 R38, [R1+0x12b0] ;  /* 0x0012b00001267983 */ /* 0x000f220000300a00 */
[----:B------:R-:W-:-:S03]  /*de6f0*/  LOP3.LUT P6, RZ, R5, 0x400000, RZ, 0xc0, !PT ;  /* 0x0040000005ff7812 */ /* 0x000fc600078cc0ff */
[----:B---3--:R0:W-:Y:S04]  /*de700*/  @P2 STG.E.U8 desc[UR40][R42.64], R6 ;  /* 0x000000062a002986 */ /* 0x0081e8000c101128 */
[----:B------:R-:W3:Y:S01]  /*de710*/  LDL.LU.64 R40, [R1+0x12c0] ;  /* 0x0012c00001287983 */ /* 0x000ee20000300a00 */
[----:B0-----:R-:W-:-:S03]  /*de720*/  PRMT R6, R51, 0x7770, RZ ;  /* 0x0000777033067816 */ /* 0x001fc600000000ff */
        /* <DEDUP_REMOVED lines=8> */
[----:B------:R0:W-:Y:S04]  /*de7b0*/  @P6 STG.E.U8 desc[UR40][R14.64], R6 ;  /* 0x000000060e006986 */ /* 0x0001e8000c101128 */
[----:B0-----:R-:W3:Y:S01]  /*de7c0*/  LDL.LU.64 R14, [R1+0x12e0] ;  /* 0x0012e000010e7983 */ /* 0x001ee20000300a00 */
[----:B------:R-:W-:-:S02]  /*de7d0*/  LOP3.LUT P6, RZ, R7, 0x4000000, RZ, 0xc0, !PT ;  /* 0x0400000007ff7812 */ /* 0x000fc400078cc0ff */
[----:B------:R-:W-:Y:S02]  /*de7e0*/  PRMT R6, R51, 0x7773, RZ ;  /* 0x0000777333067816 */ /* 0x000fe400000000ff */
[C---:B------:R-:W-:Y:S02]  /*de7f0*/  LOP3.LUT P0, RZ, R5.reuse, 0x2000, RZ, 0xc0, !PT ;  /* 0x0000200005ff7812 */ /* 0x040fe4000780c0ff */
[C---:B------:R-:W-:Y:S02]  /*de800*/  LOP3.LUT P1, RZ, R5.reuse, 0x1000, RZ, 0xc0, !PT ;  /* 0x0000100005ff7812 */ /* 0x040fe4000782c0ff */
[C---:B------:R-:W-:Y:S02]  /*de810*/  LOP3.LUT P4, RZ, R5.reuse, 0x800, RZ, 0xc0, !PT ;  /* 0x0000080005ff7812 */ /* 0x040fe4000788c0ff */
[----:B------:R-:W-:-:S03]  /*de820*/  LOP3.LUT P3, RZ, R5, 0x400, RZ, 0xc0, !PT ;  /* 0x0000040005ff7812 */ /* 0x000fc6000786c0ff */
        /* <DEDUP_REMOVED lines=18> */
[----:B0-----:R-:W-:-:S11]  /*de950*/  PRMT R6, R60, 0x7771, RZ ;  /* 0x000077713c067816 */ /* 0x001fd600000000ff */
[----:B------:R0:W-:Y:S02]  /*de960*/  @P6 STG.E.U8 desc[UR40][R38.64], R6 ;  /* 0x0000000626006986 */ /* 0x0001e4000c101128 */
[----:B0-----:R-:W-:-:S05]  /*de970*/  PRMT R6, R60, 0x7772, RZ ;  /* 0x000077723c067816 */ /* 0x001fca00000000ff */
[----:B---3--:R0:W-:Y:S01]  /*de980*/  @P0 STG.E.U8 desc[UR40][R40.64], R6 ;  /* 0x0000000628000986 */ /* 0x0081e2000c101128 */
        /* <DEDUP_REMOVED lines=11> */
[----:B------:R-:W-:-:S13]  /*dea40*/  LOP3.LUT P5, RZ, R5, 0x100, RZ, 0xc0, !PT ;  /* 0x0000010005ff7812 */ /* 0x000fda00078ac0ff */
[----:B--2---:R0:W-:Y:S04]  /*dea50*/  @P5 STG.E.U8 desc[UR40][R12.64], R6 ;  /* 0x000000060c005986 */ /* 0x0041e8000c101128 */
[----:B0-----:R-:W2:Y:S04]  /*dea60*/  LDL.LU.64 R12, [R1+0x12e8] ;  /* 0x0012e800010c7983 */ /* 0x001ea80000300a00 */
[----:B------:R-:W4:Y:S04]  /*dea70*/  LDL.LU.64 R40, [R1+0x12f8] ;  /* 0x0012f80001287983 */ /* 0x000f280000300a00 */
[----:B------:R-:W2:Y:S04]  /*dea80*/  LDL.LU.64 R42, [R1+0x1308] ;  /* 0x00130800012a7983 */ /* 0x000ea80000300a00 */
[----:B------:R-:W2:Y:S01]  /*dea90*/  LDL.LU R60, [R1+0x20c] ;  /* 0x00020c00013c7983 */ /* 0x000ea20000300800 */
[----:B------:R-:W-:-:S03]  /*deaa0*/  LOP3.LUT R7, R7, 0xffffefff, RZ, 0xc0, !PT ;  /* 0xffffefff07077812 */ /* 0x000fc600078ec0ff */
        /* <DEDUP_REMOVED lines=35> */
[----:B------:R-:W3:Y:S04]  /*dece0*/  LDL.LU.64 R8, [R1+0x1338] ;  /* 0x0013380001087983 */ /* 0x000ee80000300a00 */
[----:B------:R-:W3:Y:S04]  /*decf0*/  LDL.LU.64 R10, [R1+0x1330] ;  /* 0x00133000010a7983 */ /* 0x000ee80000300a00 */
[----:B------:R-:W3:Y:S04]  /*ded00*/  LDL.LU R53, [R1+0x1e0] ;  /* 0x0001e00001357983 */ /* 0x000ee80000300800 */
[----:B------:R-:W3:Y:S04]  /*ded10*/  LDL.LU.64 R32, [R1+0x1340] ;  /* 0x0013400001207983 */ /* 0x000ee80000300a00 */
[----:B------:R-:W3:Y:S01]  /*ded20*/  LDL.LU.64 R34, [R1+0x1348] ;  /* 0x0013480001227983 */ /* 0x000ee20000300a00 */
[----:B------:R-:W-:-:S03]  /*ded30*/  PRMT R5, R60, 0x7771, RZ ;  /* 0x000077713c057816 */ /* 0x000fc600000000ff */
[----:B------:R-:W3:Y:S04]  /*ded40*/  LDL.LU.64 R36, [R1+0x1358] ;  /* 0x0013580001247983 */ /* 0x000ee80000300a00 */
[----:B----4-:R0:W-:Y:S02]  /*ded50*/  @P3 STG.E.U8 desc[UR40][R40.64], R5 ;  /* 0x0000000528003986 */ /* 0x0101e4000c101128 */
[----:B0-----:R-:W-:-:S05]  /*ded60*/  PRMT R5, R60, 0x7772, RZ ;  /* 0x000077723c057816 */ /* 0x001fca00000000ff */
[----:B------:R0:W-:Y:S02]  /*ded70*/  @P2 STG.E.U8 desc[UR40][R42.64], R5 ;  /* 0x000000052a002986 */ /* 0x0001e4000c101128 */
[----:B0-----:R-:W-:Y:S02]  /*ded80*/  PRMT R5, R60, 0x7773, RZ ;  /* 0x000077733c057816 */ /* 0x001fe400000000ff */
[----:B------:R-:W4:Y:S04]  /*ded90*/  LDL.LU R60, [R1+0x1d0] ;  /* 0x0001d000013c7983 */ /* 0x000f280000300800 */
[----:B------:R-:W4:Y:S04]  /*deda0*/  LDL.LU.64 R38, [R1+0x1350] ;  /* 0x0013500001267983 */ /* 0x000f280000300a00 */
[----:B------:R0:W-:Y:S04]  /*dedb0*/  @P5 STG.E.U8 desc[UR40][R44.64], R5 ;  /* 0x000000052c005986 */ /* 0x0001e8000c101128 */
[----:B------:R-:W4:Y:S04]  /*dedc0*/  LDL.LU.64 R40, [R1+0x1368] ;  /* 0x0013680001287983 */ /* 0x000f280000300a00 */
[----:B------:R-:W4:Y:S01]  /*dedd0*/  LDL.LU.64 R42, [R1+0x1370] ;  /* 0x00137000012a7983 */ /* 0x000f220000300a00 */
[----:B0-----:R-:W-:-:S03]  /*dede0*/  PRMT R5, R51, 0x7770, RZ ;  /* 0x0000777033057816 */ /* 0x001fc600000000ff */
        /* <DEDUP_REMOVED lines=55> */
[----:B------:R-:W-:-:S03]  /*df160*/  LOP3.LUT P4, RZ, R4, 0x100000, RZ, 0xc0, !PT ;  /* 0x0010000004ff7812 */ /* 0x000fc6000788c0ff */
[----:B------:R-:W4:Y:S01]  /*df170*/  LDL.LU.64 R8, [R1+0x13d8] ;  /* 0x0013d80001087983 */ /* 0x000f220000300a00 */
        /* <DEDUP_REMOVED lines=35> */
[----:B------:R-:W3:Y:S04]  /*df3b0*/  LDL.LU.64 R38, [R1+0x1448] ;  /* 0x0014480001267983 */ /* 0x000ee80000300a00 */
[----:B------:R-:W-:Y:S01]  /*df3c0*/  @P6 LOP3.LUT R7, R7, 0x400, RZ, 0xfc, !PT ;  /* 0x0000040007076812 */ /* 0x000fe200078efcff */
[----:B------:R-:W3:Y:S01]  /*df3d0*/  LDL.LU R17, [R1+0x1ec] ;  /* 0x0001ec0001117983 */ /* 0x000ee20000300800 */
[----:B------:R-:W-:-:S02]  /*df3e0*/  LOP3.LUT P6, RZ, R4, 0x8000, RZ, 0xc0, !PT ;  /* 0x0000800004ff7812 */ /* 0x000fc400078cc0ff */
[----:B------:R-:W-:Y:S01]  /*df3f0*/  LOP3.LUT R7, R7, 0xfffff7ff, RZ, 0xc0, !PT ;  /* 0xfffff7ff07077812 */ /* 0x000fe200078ec0ff */
[----:B----4-:R0:W-:Y:S04]  /*df400*/  @P2 STG.E.U8 desc[UR40][R42.64], R5 ;  /* 0x000000052a002986 */ /* 0x0101e8000c101128 */
[----:B------:R-:W4:Y:S06]  /*df410*/  LDL.LU.64 R40, [R1+0x1440] ;  /* 0x0014400001287983 */ /* 0x000f2c0000300a00 */
        /* <DEDUP_REMOVED lines=8> */
[C---:B------:R-:W-:Y:S02]  /*df4a0*/  LOP3.LUT P6, RZ, R7.reuse, 0x800, RZ, 0xc0, !PT ;  /* 0x0000080007ff7812 */ /* 0x040fe400078cc0ff */
[----:B0-----:R-:W-:Y:S01]  /*df4b0*/  PRMT R5, R60, 0x7770, RZ ;  /* 0x000077703c057816 */ /* 0x001fe200000000ff */
[----:B------:R-:W4:Y:S10]  /*df4c0*/  LDL.LU.64 R14, [R1+0x1480] ;  /* 0x00148000010e7983 */ /* 0x000f340000300a00 */
[----:B------:R0:W-:Y:S01]  /*df4d0*/  @P6 STG.E.U8 desc[UR40][R8.64], R5 ;  /* 0x0000000508006986 */ /* 0x0001e2000c101128 */
[----:B------:R-:W-:-:S03]  /*df4e0*/  LOP3.LUT P6, RZ, R7, 0x400, RZ, 0xc0, !PT ;  /* 0x0000040007ff7812 */ /* 0x000fc600078cc0ff */
[----:B------:R-:W4:Y:S01]  /*df4f0*/  LDL.LU R53, [R1+0x1dc] ;  /* 0x0001dc0001357983 */ /* 0x000f220000300800 */
[----:B0-----:R-:W-:-:S09]  /*df500*/  PRMT R5, R60, 0x7771, RZ ;  /* 0x000077713c057816 */ /* 0x001fd200000000ff */
        /* <DEDUP_REMOVED lines=37> */
[----:B------:R-:W3:Y:S04]  /*df760*/  LDL.LU.64 R2, [R1+0x3bb8] ;  /* 0x003bb80001027983 */ /* 0x000ee80000300a00 */
[----:B--2---:R0:W-:Y:S04]  /*df770*/  @P5 STG.E.U8 desc[UR40][R12.64], R5 ;  /* 0x000000050c005986 */ /* 0x0041e8000c101128 */
[----:B0-----:R-:W2:Y:S04]  /*df780*/  LDL.LU.64 R12, [R1+0x14a0] ;  /* 0x0014a000010c7983 */ /* 0x001ea80000300a00 */
[----:B------:R-:W4:Y:S04]  /*df790*/  LDL.LU.64 R16, [R1+0x14b0] ;  /* 0x0014b00001107983 */ /* 0x000f280000300a00 */
[----:B------:R-:W3:Y:S04]  /*df7a0*/  LDL.LU.64 R40, [R1+0x14a8] ;  /* 0x0014a80001287983 */ /* 0x000ee80000300a00 */
[----:B------:R-:W3:Y:S04]  /*df7b0*/  LDL.LU.64 R42, [R1+0x14b8] ;  /* 0x0014b800012a7983 */ /* 0x000ee80000300a00 */
[----:B------:R-:W4:Y:S04]  /*df7c0*/  LDL.LU.64 R44, [R1+0x14c8] ;  /* 0x0014c800012c7983 */ /* 0x000f280000300a00 */
[----:B------:R-:W4:Y:S01]  /*df7d0*/  LDL.LU R60, [R1+0x1c0] ;  /* 0x0001c000013c7983 */ /* 0x000f220000300800 */
[----:B------:R-:W-:-:S03]  /*df7e0*/  LOP3.LUT P4, RZ, R4, 0x2, RZ, 0xc0, !PT ;  /* 0x0000000204ff7812 */ /* 0x000fc6000788c0ff */
[----:B------:R-:W4:Y:S01]  /*df7f0*/  LDL.LU.64 R14, [R1+0x14d8] ;  /* 0x0014d800010e7983 */ /* 0x000f220000300a00 */
[----:B------:R-:W-:-:S03]  /*df800*/  PRMT R5, R53, 0x7772, RZ ;  /* 0x0000777235057816 */ /* 0x000fc600000000ff */
[----:B------:R-:W4:Y:S01]  /*df810*/  LDL.LU R46, [R1+0x1b0] ;  /* 0x0001b000012e7983 */ /* 0x000f220000300800 */
[C---:B------:R-:W-:Y:S02]  /*df820*/  LOP3.LUT P3, RZ, R4.reuse, 0x1, RZ, 0xc0, !PT ;  /* 0x0000000104ff7812 */ /* 0x040fe4000786c0ff */
[----:B------:R-:W-:Y:S02]  /*df830*/  LOP3.LUT R4, R4, 0xefffffff, RZ, 0xc0, !PT ;  /* 0xefffffff04047812 */ /* 0x000fe400078ec0ff */
[----:B------:R-:W-:Y:S01]  /*df840*/  LOP3.LUT R7, R7, 0xfffffffe, RZ, 0xc0, !PT ;  /* 0xfffffffe07077812 */ /* 0x000fe200078ec0ff */
[----:B--2---:R0:W-:Y:S04]  /*df850*/  @P4 STG.E.U8 desc[UR40][R12.64], R5 ;  /* 0x000000050c004986 */ /* 0x0041e8000c101128 */
[----:B0-----:R-:W2:Y:S01]  /*df860*/  LDL.LU.64 R12, [R1+0x14d0] ;  /* 0x0014d000010c7983 */ /* 0x001ea20000300a00 */
[----:B---3--:R-:W-:-:S13]  /*df870*/  LOP3.LUT P6, RZ, R3, 0x200000, RZ, 0xc0, !PT ;  /* 0x0020000003ff7812 */ /* 0x008fda00078cc0ff */
        /* <DEDUP_REMOVED lines=10> */
[----:B------:R-:W-:-:S03]  /*df920*/  LOP3.LUT R4, R4, 0x7fffffff, RZ, 0xc0, !PT ;  /* 0x7fffffff04047812 */ /* 0x000fc600078ec0ff */
[----:B0-----:R-:W3:Y:S08]  /*df930*/  LDL.LU.64 R16, [R1+0x14f0] ;  /* 0x0014f00001107983 */ /* 0x001ef00000300a00 */
[----:B------:R-:W-:Y:S02]  /*df940*/  @P6 LOP3.LUT R4, R4, 0x80000000, RZ, 0xfc, !PT ;  /* 0x8000000004046812 */ /* 0x000fe400078efcff */
[----:B------:R-:W-:Y:S01]  /*df950*/  LOP3.LUT P6, RZ, R3, 0x2000000, RZ, 0xc0, !PT ;  /* 0x0200000003ff7812 */ /* 0x000fe200078cc0ff */
[----:B------:R-:W4:Y:S04]  /*df960*/  LDL.LU.64 R8, [R1+0x14f8] ;  /* 0x0014f80001087983 */ /* 0x000f280000300a00 */
[----:B------:R-:W4:Y:S04]  /*df970*/  LDL.LU R53, [R1+0x1c4] ;  /* 0x0001c40001357983 */ /* 0x000f280000300800 */
        /* <DEDUP_REMOVED lines=8> */
[----:B------:R-:W4:Y:S01]  /*dfa00*/  LDL.LU.64 R36, [R1+0x1530] ;  /* 0x0015300001247983 */ /* 0x000f220000300a00 */
[----:B------:R-:W-:-:S03]  /*dfa10*/  PRMT R5, R60, 0x7770, RZ ;  /* 0x000077703c057816 */ /* 0x000fc600000000ff */
[----:B------:R-:W4:Y:S02]  /*dfa20*/  LDL.LU.64 R38, [R1+0x1550] ;  /* 0x0015500001267983 */ /* 0x000f240000300a00 */
        /* <DEDUP_REMOVED lines=9> */
[----:B0-----:R-:W4:Y:S01]  /*dfac0*/  LDL.LU.64 R40, [R1+0x1548] ;  /* 0x0015480001287983 */ /* 0x001f220000300a00 */
[----:B------:R-:W-:-:S05]  /*dfad0*/  PRMT R5, R60, 0x7771, RZ ;  /* 0x000077713c057816 */ /* 0x000fca00000000ff */
[----:B------:R0:W-:Y:S02]  /*dfae0*/  @P5 STG.E.U8 desc[UR40][R42.64], R5 ;  /* 0x000000052a005986 */ /* 0x0001e4000c101128 */
[C---:B0-----:R-:W-:Y:S02]  /*dfaf0*/  PRMT R5, R60.reuse, 0x7772, RZ ;  /* 0x000077723c057816 */ /* 0x041fe400000000ff */
        /* <DEDUP_REMOVED lines=16> */
[----:B0-----:R-:W-:Y:S01]  /*dfc00*/  PRMT R5, R46, 0x7772, RZ ;  /* 0x000077722e057816 */ /* 0x001fe200000000ff */
[----:B------:R-:W3:Y:S10]  /*dfc10*/  LDL.LU.64 R16, [R1+0x3bb0] ;  /* 0x003bb00001107983 */ /* 0x000ef40000300a00 */
        /* <DEDUP_REMOVED lines=27> */
[----:B0-----:R-:W-:Y:S02]  /*dfdd0*/  PRMT R5, R2, 0x7773, RZ ;  /* 0x0000777302057816 */ /* 0x001fe400000000ff */
[----:B------:R-:W4:Y:S04]  /*dfde0*/  LDL.LU R2, [R1+0x3ba8] ;  /* 0x003ba80001027983 */ /* 0x000f280000300800 */
[----:B------:R0:W-:Y:S02]  /*dfdf0*/  @P2 STG.E.U8 desc[UR40][R14.64], R5 ;  /* 0x000000050e002986 */ /* 0x0001e4000c101128 */
[----:B0-----:R-:W-:-:S05]  /*dfe00*/  PRMT R5, R60, 0x7770, RZ ;  /* 0x000077703c057816 */ /* 0x001fca00000000ff */
[----:B--2---:R0:W-:Y:S04]  /*dfe10*/  @P5 STG.E.U8 desc[UR40][R12.64], R5 ;  /* 0x000000050c005986 */ /* 0x0041e8000c101128 */
[----:B0-----:R-:W2:Y:S04]  /*dfe20*/  LDL.LU.64 R12, [R1+0x1588] ;  /* 0x00158800010c7983 */ /* 0x001ea80000300a00 */
[----:B------:R-:W3:Y:S04]  /*dfe30*/  LDL.LU.64 R14, [R1+0x1590] ;  /* 0x00159000010e7983 */ /* 0x000ee80000300a00 */
[----:B------:R-:W3:Y:S04]  /*dfe40*/  LDL.LU.64 R38, [R1+0x15a0] ;  /* 0x0015a00001267983 */ /* 0x000ee80000300a00 */
[----:B------:R-:W3:Y:S04]  /*dfe50*/  LDL.LU.64 R40, [R1+0x1598] ;  /* 0x0015980001287983 */ /* 0x000ee80000300a00 */
[----:B------:R-:W3:Y:S04]  /*dfe60*/  LDL.LU.64 R42, [R1+0x15a8] ;  /* 0x0015a800012a7983 */ /* 0x000ee80000300a00 */
[----:B------:R-:W3:Y:S04]  /*dfe70*/  LDL.LU.64 R44, [R1+0x15c8] ;  /* 0x0015c800012c7983 */ /* 0x000ee80000300a00 */
[----:B------:R-:W4:Y:S01]  /*dfe80*/  LDL.LU R51, [R1+0x1b8] ;  /* 0x0001b80001337983 */ /* 0x000f220000300800 */
[----:B------:R-:W-:-:S02]  /*dfe90*/  LOP3.LUT P6, RZ, R3, 0x4, RZ, 0xc0, !PT ;  /* 0x0000000403ff7812 */ /* 0x000fc400078cc0ff */
[----:B------:R-:W-:Y:S02]  /*dfea0*/  LOP3.LUT R4, R4, 0xffefffff, RZ, 0xc0, !PT ;  /* 0xffefffff04047812 */ /* 0x000fe400078ec0ff */
        /* <DEDUP_REMOVED lines=24> */
[C---:B------:R-:W-:Y:S02]  /*e0030*/  LOP3.LUT P2, RZ, R3.reuse, 0x1000, RZ, 0xc0, !PT ;  /* 0x0000100003ff7812 */ /* 0x040fe4000784c0ff */
[C---:B------:R-:W-:Y:S02]  /*e0040*/  LOP3.LUT P5, RZ, R3.reuse, 0x800, RZ, 0xc0, !PT ;  /* 0x0000080003ff7812 */ /* 0x040fe400078ac0ff */
[----:B------:R-:W-:-:S02]  /*e0050*/  LOP3.LUT P0, RZ, R3, 0x2, RZ, 0xc0, !PT ;  /* 0x0000000203ff7812 */ /* 0x000fc4000780c0ff */
[----:B------:R-:W-:-:S03]  /*e0060*/  LOP3.LUT P1, RZ, R3, 0x1, RZ, 0xc0, !PT ;  /* 0x0000000103ff7812 */ /* 0x000fc6000782c0ff */
[----:B------:R-:W-:Y:S02]  /*e0070*/  @P6 LOP3.LUT R4, R4, 0x8000000, RZ, 0xfc, !PT ;  /* 0x0800000004046812 */ /* 0x000fe400078efcff */
[----:B------:R-:W-:Y:S02]  /*e0080*/  LOP3.LUT P6, RZ, R3, 0x400, RZ, 0xc0, !PT ;  /* 0x0000040003ff7812 */ /* 0x000fe400078cc0ff */
[C---:B------:R-:W-:Y:S01]  /*e0090*/  PRMT R3, R60.reuse, 0x7772, RZ ;  /* 0x000077723c037816 */ /* 0x040fe200000000ff */
[----:B--2---:R0:W-:Y:S04]  /*e00a0*/  @P4 STG.E.U8 desc[UR40][R12.64], R5 ;  /* 0x000000050c004986 */ /* 0x0041e8000c101128 */
[----:B0-----:R-:W2:Y:S04]  /*e00b0*/  LDL.LU.64 R12, [R1+0x15f8] ;  /* 0x0015f800010c7983 */ /* 0x001ea80000300a00 */
[----:B------:R-:W2:Y:S04]  /*e00c0*/  LDL.LU R46, [R1+0x1cc] ;  /* 0x0001cc00012e7983 */ /* 0x000ea80000300800 */
[----:B---3--:R0:W-:Y:S04]  /*e00d0*/  @P3 STG.E.U8 desc[UR40][R14.64], R3 ;  /* 0x000000030e003986 */ /* 0x0081e8000c101128 */
[----:B0-----:R-:W3:Y:S04]  /*e00e0*/  LDL.LU.64 R14, [R1+0x15f0] ;  /* 0x0015f000010e7983 */ /* 0x001ee80000300a00 */
[----:B------:R-:W3:Y:S04]  /*e00f0*/  LDL.LU.64 R6, [R1+0x1608] ;  /* 0x0016080001067983 */ /* 0x000ee80000300a00 */
[----:B------:R-:W3:Y:S04]  /*e0100*/  LDL.LU.64 R8, [R1+0x1610] ;  /* 0x0016100001087983 */ /* 0x000ee80000300a00 */
[----:B------:R-:W3:Y:S04]  /*e0110*/  LDL.LU.64 R10, [R1+0x1620] ;  /* 0x00162000010a7983 */ /* 0x000ee80000300a00 */
[----:B------:R-:W3:Y:S04]  /*e0120*/  LDL.LU R53, [R1+0x1bc] ;  /* 0x0001bc0001357983 */ /* 0x000ee80000300800 */
[----:B------:R-:W3:Y:S01]  /*e0130*/  LDL.LU.64 R32, [R1+0x1618] ;  /* 0x0016180001207983 */ /* 0x000ee20000300a00 */
[----:B------:R-:W-:-:S03]  /*e0140*/  PRMT R3, R60, 0x7773, RZ ;  /* 0x000077733c037816 */ /* 0x000fc600000000ff */
[----:B------:R-:W3:Y:S04]  /*e0150*/  LDL.LU.64 R34, [R1+0x1648] ;  /* 0x0016480001227983 */ /* 0x000ee80000300a00 */
[----:B------:R4:W-:Y:S04]  /*e0160*/  @P2 STG.E.U8 desc[UR40][R38.64], R3 ;  /* 0x0000000326002986 */ /* 0x0009e8000c101128 */
[----:B------:R-:W3:Y:S04]  /*e0170*/  LDL.LU R60, [R1+0x20] ;  /* 0x00002000013c7983 */ /* 0x000ee80000300800 */
[----:B------:R-:W3:Y:S01]  /*e0180*/  LDL.LU.64 R36, [R1+0x1670] ;  /* 0x0016700001247983 */ /* 0x000ee20000300a00 */
[----:B----4-:R-:W-:-:S03]  /*e0190*/  PRMT R3, R51, 0x7770, RZ ;  /* 0x0000777033037816 */ /* 0x010fc600000000ff */
        /* <DEDUP_REMOVED lines=8> */
[----:B------:R0:W-:Y:S04]  /*e0220*/  @P6 STG.E.U8 desc[UR40][R44.64], R3 ;  /* 0x000000032c006986 */ /* 0x0001e8000c101128 */
[----:B0-----:R-:W4:Y:S01]  /*e0230*/  LDL.LU.64 R44, [R1+0x1690] ;  /* 0x00169000012c7983 */ /* 0x001f220000300a00 */
[----:B------:R-:W-:-:S02]  /*e0240*/  LOP3.LUT P6, RZ, R4, 0x4000000, RZ, 0xc0, !PT ;  /* 0x0400000004ff7812 */ /* 0x000fc400078cc0ff */
[----:B------:R-:W-:Y:S02]  /*e0250*/  PRMT R3, R51, 0x7773, RZ ;  /* 0x0000777333037816 */ /* 0x000fe400000000ff */
[C---:B------:R-:W-:Y:S02]  /*e0260*/  LOP3.LUT P4, RZ, R2.reuse, 0x80000000, RZ, 0xc0, !PT ;  /* 0x8000000002ff7812 */ /* 0x040fe4000788c0ff */
[C---:B------:R-:W-:Y:S02]  /*e0270*/  LOP3.LUT P3, RZ, R2.reuse, 0x40000000, RZ, 0xc0, !PT ;  /* 0x4000000002ff7812 */ /* 0x040fe4000786c0ff */
[----:B------:R-:W-:-:S05]  /*e0280*/  LOP3.LUT P2, RZ, R2, 0x20000000, RZ, 0xc0, !PT ;  /* 0x2000000002ff7812 */ /* 0x000fca000784c0ff */
[----:B--2---:R0:W-:Y:S04]  /*e0290*/  @P6 STG.E.U8 desc[UR40][R12.64], R3 ;  /* 0x000000030c006986 */ /* 0x0041e8000c101128 */
[----:B0-----:R-:W2:Y:S01]  /*e02a0*/  LDL.LU.64 R12, [R1+0x16b0] ;  /* 0x0016b000010c7983 */ /* 0x001ea20000300a00 */
[----:B------:R-:W-:Y:S02]  /*e02b0*/  LOP3.LUT P6, RZ, R4, 0x2000000, RZ, 0xc0, !PT ;  /* 0x0200000004ff7812 */ /* 0x000fe400078cc0ff */
[----:B------:R-:W-:-:S11]  /*e02c0*/  PRMT R3, R46, 0x7770, RZ ;  /* 0x000077702e037816 */ /* 0x000fd600000000ff */
[----:B---3--:R0:W-:Y:S01]  /*e02d0*/  @P6 STG.E.U8 desc[UR40][R14.64], R3 ;  /* 0x000000030e006986 */ /* 0x0081e2000c101128 */
        /* <DEDUP_REMOVED lines=25> */
[----:B------:R0:W-:Y:S04]  /*e0470*/  @P2 STG.E.U8 desc[UR40][R44.64], R3 ;  /* 0x000000032c002986 */ /* 0x0001e8000c101128 */
[----:B0-----:R-:W4:Y:S01]  /*e0480*/  LDL.LU.64 R44, [R1+0x16a8] ;  /* 0x0016a800012c7983 */ /* 0x001f220000300a00 */
[----:B------:R-:W-:Y:S02]  /*e0490*/  LOP3.LUT P5, RZ, R2, 0x10000000, RZ, 0xc0, !PT ;  /* 0x1000000002ff7812 */ /* 0x000fe400078ac0ff */
[----:B------:R-:W-:-:S11]  /*e04a0*/  PRMT R3, R60, 0x7773, RZ ;  /* 0x000077733c037816 */ /* 0x000fd600000000ff */
[----:B--2---:R0:W-:Y:S04]  /*e04b0*/  @P5 STG.E.U8 desc[UR40][R12.64], R3 ;  /* 0x000000030c005986 */ /* 0x0041e8000c101128 */
[----:B0-----:R-:W2:Y:S04]  /*e04c0*/  LDL.LU.64 R12, [R1+0x16b8] ;  /* 0x0016b800010c7983 */ /* 0x001ea80000300a00 */
[----:B------:R-:W3:Y:S04]  /*e04d0*/  LDL.LU.64 R36, [R1+0x16c8] ;  /* 0x0016c80001247983 */ /* 0x000ee80000300a00 */
[----:B------:R-:W3:Y:S04]  /*e04e0*/  LDL.LU.64 R38, [R1+0x16e8] ;  /* 0x0016e80001267983 */ /* 0x000ee80000300a00 */
[----:B------:R-:W3:Y:S04]  /*e04f0*/  LDL.LU.64 R40, [R1+0x16e0] ;  /* 0x0016e00001287983 */ /* 0x000ee80000300a00 */
[----:B------:R-:W3:Y:S04]  /*e0500*/  LDL.LU.64 R42, [R1+0x16f0] ;  /* 0x0016f000012a7983 */ /* 0x000ee80000300a00 */
[----:B------:R-:W3:Y:S01]  /*e0510*/  LDL.LU R51, [R1+0x24] ;  /* 0x0000240001337983 */ /* 0x000ee20000300800 */
[----:B------:R-:W-:-:S02]  /*e0520*/  LOP3.LUT P4, RZ, R2, 0x8000000, RZ, 0xc0, !PT ;  /* 0x0800000002ff7812 */ /* 0x000fc4000788c0ff */
[----:B------:R-:W-:Y:S02]  /*e0530*/  PRMT R3, R0, 0x7770, RZ ;  /* 0x0000777000037816 */ /* 0x000fe400000000ff */
[C---:B------:R-:W-:Y:S02]  /*e0540*/  LOP3.LUT P3, RZ, R2.reuse, 0x4000000, RZ, 0xc0, !PT ;  /* 0x0400000002ff7812 */ /* 0x040fe4000786c0ff */
[C---:B------:R-:W-:Y:S02]  /*e0550*/  LOP3.LUT P2, RZ, R2.reuse, 0x2000000, RZ, 0xc0, !PT ;  /* 0x0200000002ff7812 */ /* 0x040fe4000784c0ff */
[----:B------:R-:W-:-:S05]  /*e0560*/  LOP3.LUT P6, RZ, R2, 0x8000, RZ, 0xc0, !PT ;  /* 0x0000800002ff7812 */ /* 0x000fca00078cc0ff */
[----:B----4-:R0:W-:Y:S04]  /*e0570*/  @P4 STG.E.U8 desc[UR40][R44.64], R3 ;  /* 0x000000032c004986 */ /* 0x0101e8000c101128 */
[----:B0-----:R-:W4:Y:S01]  /*e0580*/  LDL.LU.64 R44, [R1+0x1700] ;  /* 0x00170000012c7983 */ /* 0x001f220000300a00 */
[----:B------:R-:W-:-:S03]  /*e0590*/  PRMT R3, R0, 0x7771, RZ ;  /* 0x0000777100037816 */ /* 0x000fc600000000ff */
[----:B------:R-:W4:Y:S01]  /*e05a0*/  LDL.LU R60, [R1+0x14] ;  /* 0x00001400013c7983 */ /* 0x000f220000300800 */
[----:B------:R-:W-:-:S04]  /*e05b0*/  LOP3.LUT R4, R4, 0xffffefff, RZ, 0xc0, !PT ;  /* 0xffffefff04047812 */ /* 0x000fc800078ec0ff */
        /* <DEDUP_REMOVED lines=8> */
[----:B------:R-:W2:Y:S04]  /*e0640*/  LDL.LU.64 R6, [R1+0x1708] ;  /* 0x0017080001067983 */ /* 0x000ea80000300a00 */
[----:B------:R-:W2:Y:S01]  /*e0650*/  LDL.LU.64 R8, [R1+0x1718] ;  /* 0x0017180001087983 */ /* 0x000ea20000300a00 */
[----:B------:R-:W-:-:S05]  /*e0660*/  PRMT R3, R0, 0x7772, RZ ;  /* 0x0000777200037816 */ /* 0x000fca00000000ff */
[----:B---3--:R0:W-:Y:S02]  /*e0670*/  @P2 STG.E.U8 desc[UR40][R36.64], R3 ;  /* 0x0000000324002986 */ /* 0x0081e4000c101128 */
[----:B0-----:R-:W-:Y:S02]  /*e0680*/  PRMT R3, R0, 0x7773, RZ ;  /* 0x0000777300037816 */ /* 0x001fe400000000ff */
[----:B------:R-:W3:Y:S04]  /*e0690*/  LDL.LU R0, [R1+0x3b98] ;  /* 0x003b980001007983 */ /* 0x000ee80000300800 */
[----:B------:R-:W3:Y:S04]  /*e06a0*/  LDL.LU.64 R46, [R1+0x1738] ;  /* 0x00173800012e7983 */ /* 0x000ee80000300a00 */
[----:B------:R-:W3:Y:S04]  /*e06b0*/  LDL.LU.64 R10, [R1+0x1748] ;  /* 0x00174800010a7983 */ /* 0x000ee80000300a00 */
[----:B------:R-:W3:Y:S01]  /*e06c0*/  LDL.LU.64 R32, [R1+0x1740] ;  /* 0x0017400001207983 */ /* 0x000ee20000300a00 */
[----:B------:R-:W-:-:S02]  /*e06d0*/  @P6 LOP3.LUT R4, R4, 0x4000, RZ, 0xfc, !PT ;  /* 0x0000400004046812 */ /* 0x000fc400078efcff */
[----:B------:R-:W-:Y:S01]  /*e06e0*/  LOP3.LUT P6, RZ, R2, 0x40000, RZ, 0xc0, !PT ;  /* 0x0004000002ff7812 */ /* 0x000fe200078cc0ff */
[----:B------:R-:W3:Y:S01]  /*e06f0*/  LDL.LU.64 R34, [R1+0x1758] ;  /* 0x0017580001227983 */ /* 0x000ee20000300a00 */
[----:B------:R-:W-:-:S03]  /*e0700*/  LOP3.LUT R4, R4, 0xffff7fff, RZ, 0xc0, !PT ;  /* 0xffff7fff04047812 */ /* 0x000fc600078ec0ff */
[----:B------:R-:W3:Y:S08]  /*e0710*/  LDL.LU.64 R36, [R1+0x1760] ;  /* 0x0017600001247983 */ /* 0x000ef00000300a00 */
        /* <DEDUP_REMOVED lines=18> */
[----:B------:R-:W3:Y:S08]  /*e0840*/  LDL.LU R53, [R1+0x18] ;  /* 0x0000180001357983 */ /* 0x000ef00000300800 */
[----:B------:R0:W-:Y:S01]  /*e0850*/  @P6 STG.E.U8 desc[UR40][R40.64], R3 ;  /* 0x0000000328006986 */ /* 0x0001e2000c101128 */
[C---:B------:R-:W-:Y:S02]  /*e0860*/  LOP3.LUT P6, RZ, R4.reuse, 0x80000, RZ, 0xc0, !PT ;  /* 0x0008000004ff7812 */ /* 0x040fe400078cc0ff */
[----:B0-----:R-:W-:Y:S01]  /*e0870*/  PRMT R3, R51, 0x7771, RZ ;  /* 0x0000777133037816 */ /* 0x001fe200000000ff */
[----:B------:R-:W3:Y:S10]  /*e0880*/  LDL.LU.64 R40, [R1+0x1768] ;  /* 0x0017680001287983 */ /* 0x000ef40000300a00 */
        /* <DEDUP_REMOVED lines=9> */
[----:B------:R-:W-:-:S07]  /*e0920*/  LOP3.LUT P1, RZ, R2, 0x2000, RZ, 0xc0, !PT ;  /* 0x0000200002ff7812 */ /* 0x000fce000782c0ff */
        /* <DEDUP_REMOVED lines=10> */
[----:B---3--:R0:W-:Y:S01]  /*e09d0*/  @P6 STG.E.U8 desc[UR40][R46.64], R3 ;  /* 0x000000032e006986 */ /* 0x0081e2000c101128 */
        /* <DEDUP_REMOVED lines=13> */
[C---:B------:R-:W-:Y:S02]  /*e0ab0*/  LOP3.LUT P3, RZ, R2.reuse, 0x800, RZ, 0xc0, !PT ;  /* 0x0000080002ff7812 */ /* 0x040fe4000786c0ff */
[C---:B------:R-:W-:Y:S02]  /*e0ac0*/  LOP3.LUT P2, RZ, R2.reuse, 0x400, RZ, 0xc0, !PT ;  /* 0x0000040002ff7812 */ /* 0x040fe4000784c0ff */
[----:B------:R-:W-:-:S07]  /*e0ad0*/  LOP3.LUT P5, RZ, R2, 0x200, RZ, 0xc0, !PT ;  /* 0x0000020002ff7812 */ /* 0x000fce00078ac0ff */
[----:B------:R0:W-:Y:S02]  /*e0ae0*/  @P4 STG.E.U8 desc[UR40][R38.64], R3 ;  /* 0x0000000326004986 */ /* 0x0001e4000c101128 */
[----:B0-----:R-:W-:-:S05]  /*e0af0*/  PRMT R3, R53, 0x7770, RZ ;  /* 0x0000777035037816 */ /* 0x001fca00000000ff */
[----:B------:R0:W-:Y:S02]  /*e0b00*/  @P3 STG.E.U8 desc[UR40][R40.64], R3 ;  /* 0x0000000328003986 */ /* 0x0001e4000c101128 */
[----:B0-----:R-:W-:-:S05]  /*e0b10*/  PRMT R3, R53, 0x7771, RZ ;  /* 0x0000777135037816 */ /* 0x001fca00000000ff */
[----:B------:R0:W-:Y:S02]  /*e0b20*/  @P2 STG.E.U8 desc[UR40][R42.64], R3 ;  /* 0x000000032a002986 */ /* 0x0001e4000c101128 */
[----:B0-----:R-:W-:-:S05]  /*e0b30*/  PRMT R3, R53, 0x7772, RZ ;  /* 0x0000777235037816 */ /* 0x001fca00000000ff */
[----:B----4-:R0:W-:Y:S04]  /*e0b40*/  @P5 STG.E.U8 desc[UR40][R44.64], R3 ;  /* 0x000000032c005986 */ /* 0x0101e8000c101128 */
[----:B0-----:R-:W4:Y:S01]  /*e0b50*/  LDL.LU.64 R44, [R1+0x17a8] ;  /* 0x0017a800012c7983 */ /* 0x001f220000300a00 */
[----:B------:R-:W-:-:S03]  /*e0b60*/  LOP3.LUT R4, R4, 0xffffffdf, RZ, 0xc0, !PT ;  /* 0xffffffdf04047812 */ /* 0x000fc600078ec0ff */
[----:B------:R-:W2:Y:S04]  /*e0b70*/  LDL.LU.64 R32, [R1+0x17a0] ;  /* 0x0017a00001207983 */ /* 0x000ea80000300a00 */
[----:B------:R-:W2:Y:S04]  /*e0b80*/  LDL.LU.64 R34, [R1+0x17b8] ;  /* 0x0017b80001227983 */ /* 0x000ea80000300a00 */
[----:B------:R-:W2:Y:S04]  /*e0b90*/  LDL.LU.64 R36, [R1+0x17c8] ;  /* 0x0017c80001247983 */ /* 0x000ea80000300a00 */
[----:B------:R-:W2:Y:S04]  /*e0ba0*/  LDL.LU R60, [R1+0x2c] ;  /* 0x00002c00013c7983 */ /* 0x000ea80000300800 */
[----:B------:R-:W2:Y:S04]  /*e0bb0*/  LDL.LU.64 R38, [R1+0x17d8] ;  /* 0x0017d80001267983 */ /* 0x000ea80000300a00 */
[----:B------:R-:W2:Y:S04]  /*e0bc0*/  LDL.LU.64 R40, [R1+0x17d0] ;  /* 0x0017d00001287983 */ /* 0x000ea80000300a00 */
[----:B------:R-:W2:Y:S01]  /*e0bd0*/  LDL.LU R51, [R1+0x1c] ;  /* 0x00001c0001337983 */ /* 0x000ea20000300800 */
[----:B------:R-:W-:-:S03]  /*e0be0*/  LOP3.LUT P1, RZ, R2, 0x100, RZ, 0xc0, !PT ;  /* 0x0000010002ff7812 */ /* 0x000fc6000782c0ff */
[----:B------:R-:W2:Y:S01]  /*e0bf0*/  LDL.LU.64 R42, [R1+0x17f8] ;  /* 0x0017f800012a7983 */ /* 0x000ea20000300a00 */
[C---:B------:R-:W-:Y:S02]  /*e0c00*/  LOP3.LUT P2, RZ, R2.reuse, 0x80, RZ, 0xc0, !PT ;  /* 0x0000008002ff7812 */ /* 0x040fe4000784c0ff */
        /* <DEDUP_REMOVED lines=25> */
[----:B----4-:R0:W-:Y:S04]  /*e0da0*/  @P1 STG.E.U8 desc[UR40][R44.64], R2 ;  /* 0x000000022c001986 */ /* 0x0101e8000c101128 */
[----:B0-----:R-:W3:Y:S01]  /*e0db0*/  LDL.LU.64 R44, [R1+0x1800] ;  /* 0x00180000012c7983 */ /* 0x001ee20000300a00 */
[----:B--2---:R-:W-:-:S03]  /*e0dc0*/  PRMT R2, R60, 0x7770, RZ ;  /* 0x000077703c027816 */ /* 0x004fc600000000ff */
[----:B------:R-:W2:Y:S04]  /*e0dd0*/  LDL.LU R53, [R1] ;  /* 0x0000000001357983 */ /* 0x000ea80000300800 */
[----:B------:R0:W-:Y:S04]  /*e0de0*/  @P2 STG.E.U8 desc[UR40][R32.64], R2 ;  /* 0x0000000220002986 */ /* 0x0001e8000c101128 */
[----:B------:R-:W4:Y:S04]  /*e0df0*/  LDL.LU.64 R8, [R1+0x1808] ;  /* 0x0018080001087983 */ /* 0x000f280000300a00 */
[----:B------:R-:W2:Y:S01]  /*e0e00*/  LDL.LU.64 R46, [R1+0x1818] ;  /* 0x00181800012e7983 */ /* 0x000ea20000300a00 */
[----:B0-----:R-:W-:-:S03]  /*e0e10*/  PRMT R2, R60, 0x7771, RZ ;  /* 0x000077713c027816 */ /* 0x001fc600000000ff */
[----:B------:R-:W2:Y:S04]  /*e0e20*/  LDL.LU.64 R10, [R1+0x1820] ;  /* 0x00182000010a7983 */ /* 0x000ea80000300a00 */
[----:B------:R0:W-:Y:S04]  /*e0e30*/  @P4 STG.E.U8 desc[UR40][R34.64], R2 ;  /* 0x0000000222004986 */ /* 0x0001e8000c101128 */
[----:B------:R-:W2:Y:S01]  /*e0e40*/  LDL.LU.64 R32, [R1+0x1830] ;  /* 0x0018300001207983 */ /* 0x000ea20000300a00 */
[----:B0-----:R-:W-:-:S03]  /*e0e50*/  PRMT R2, R60, 0x7772, RZ ;  /* 0x000077723c027816 */ /* 0x001fc600000000ff */
[----:B------:R-:W4:Y:S04]  /*e0e60*/  LDL.LU.64 R34, [R1+0x1828] ;  /* 0x0018280001227983 */ /* 0x000f280000300a00 */
[----:B------:R0:W-:Y:S02]  /*e0e70*/  @P3 STG.E.U8 desc[UR40][R36.64], R2 ;  /* 0x0000000224003986 */ /* 0x0001e4000c101128 */
[----:B0-----:R-:W-:Y:S02]  /*e0e80*/  PRMT R2, R60, 0x7773, RZ ;  /* 0x000077733c027816 */ /* 0x001fe400000000ff */
[----:B------:R-:W4:Y:S04]  /*e0e90*/  LDL.LU.64 R36, [R1+0x1838] ;  /* 0x0018380001247983 */ /* 0x000f280000300a00 */
[----:B------:R0:W-:Y:S02]  /*e0ea0*/  @P5 STG.E.U8 desc[UR40][R38.64], R2 ;  /* 0x0000000226005986 */ /* 0x0001e4000c101128 */
[----:B0-----:R-:W-:-:S02]  /*e0eb0*/  PRMT R2, R51, 0x7770, RZ ;  /* 0x0000777033027816 */ /* 0x001fc400000000ff */
        /* <DEDUP_REMOVED lines=8> */
[----:B0-----:R-:W-:-:S03]  /*e0f40*/  PRMT R2, R51, 0x7772, RZ ;  /* 0x0000777233027816 */ /* 0x001fc600000000ff */
[----:B------:R-:W4:Y:S06]  /*e0f50*/  LDL.LU.64 R42, [R1+0x1858] ;  /* 0x00185800012a7983 */ /* 0x000f2c0000300a00 */
[----:B---3--:R0:W-:Y:S01]  /*e0f60*/  @P6 STG.E.U8 desc[UR40][R44.64], R2 ;  /* 0x000000022c006986 */ /* 0x0081e2000c101128 */
[C---:B------:R-:W-:Y:S02]  /*e0f70*/  LOP3.LUT P6, RZ, R4.reuse, 0x200, RZ, 0xc0, !PT ;  /* 0x0000020004ff7812 */ /* 0x040fe400078cc0ff */
[----:B0-----:R-:W-:Y:S01]  /*e0f80*/  PRMT R2, R51, 0x7773, RZ ;  /* 0x0000777333027816 */ /* 0x001fe200000000ff */
[----:B------:R-:W3:Y:S10]  /*e0f90*/  LDL.LU.64 R44, [R1+0x1868] ;  /* 0x00186800012c7983 */ /* 0x000ef40000300a00 */
[----:B------:R0:W-:Y:S04]  /*e0fa0*/  @P6 STG.E.U8 desc[UR40][R12.64], R2 ;  /* 0x000000020c006986 */ /* 0x0001e8000c101128 */
[----:B0-----:R-:W3:Y:S01]  /*e0fb0*/  LDL.LU.64 R12, [R1+0x3b80] ;  /* 0x003b8000010c7983 */ /* 0x001ee20000300a00 */
[----:B------:R-:W-:-:S02]  /*e0fc0*/  LOP3.LUT P6, RZ, R4, 0x100, RZ, 0xc0, !PT ;  /* 0x0000010004ff7812 */ /* 0x000fc400078cc0ff */
[----:B--2---:R-:W-:-:S11]  /*e0fd0*/  PRMT R2, R53, 0x7770, RZ ;  /* 0x0000777035027816 */ /* 0x004fd600000000ff */
        /* <DEDUP_REMOVED lines=12> */
[C---:B------:R-:W-:Y:S02]  /*e10a0*/  LOP3.LUT P2, RZ, R0.reuse, 0x2000000, RZ, 0xc0, !PT ;  /* 0x0200000000ff7812 */ /* 0x040fe4000784c0ff */
[C---:B------:R-:W-:Y:S02]  /*e10b0*/  LOP3.LUT P4, RZ, R0.reuse, 0x1000000, RZ, 0xc0, !PT ;  /* 0x0100000000ff7812 */ /* 0x040fe4000788c0ff */
[C---:B------:R-:W-:Y:S02]  /*e10c0*/  LOP3.LUT P3, RZ, R0.reuse, 0x800000, RZ, 0xc0, !PT ;  /* 0x0080000000ff7812 */ /* 0x040fe4000786c0ff */
[----:B------:R-:W-:Y:S01]  /*e10d0*/  LOP3.LUT P5, RZ, R0, 0x400000, RZ, 0xc0, !PT ;  /* 0x0040000000ff7812 */ /* 0x000fe200078ac0ff */
[----:B0-----:R-:W2:Y:S01]  /*e10e0*/  LDL.LU.64 R32, [R1+0x1888] ;  /* 0x0018880001207983 */ /* 0x001ea20000300a00 */
[----:B---3--:R-:W-:-:S05]  /*e10f0*/  PRMT R2, R12, 0x7770, RZ ;  /* 0x000077700c027816 */ /* 0x008fca00000000ff */
[----:B------:R0:W-:Y:S02]  /*e1100*/  @P0 STG.E.U8 desc[UR40][R34.64], R2 ;  /* 0x0000000222000986 */ /* 0x0001e4000c101128 */
[----:B0-----:R-:W-:-:S05]  /*e1110*/  PRMT R2, R12, 0x7771, RZ ;  /* 0x000077710c027816 */ /* 0x001fca00000000ff */
[----:B------:R0:W-:Y:S02]  /*e1120*/  @P1 STG.E.U8 desc[UR40][R36.64], R2 ;  /* 0x0000000224001986 */ /* 0x0001e4000c101128 */
[C---:B0-----:R-:W-:Y:S02]  /*e1130*/  PRMT R2, R12.reuse, 0x7772, RZ ;  /* 0x000077720c027816 */ /* 0x041fe400000000ff */
[----:B------:R-:W-:-:S03]  /*e1140*/  PRMT R12, R12, 0x7773, RZ ;  /* 0x000077730c0c7816 */ /* 0x000fc600000000ff */
[----:B------:R0:W-:Y:S04]  /*e1150*/  @P2 STG.E.U8 desc[UR40][R38.64], R2 ;  /* 0x0000000226002986 */ /* 0x0001e8000c101128 */
[----:B------:R-:W-:Y:S01]  /*e1160*/  @P4 STG.E.U8 desc[UR40][R40.64], R12 ;  /* 0x0000000c28004986 */ /* 0x000fe2000c101128 */
[----:B0-----:R-:W-:-:S05]  /*e1170*/  PRMT R2, R60, 0x7770, RZ ;  /* 0x000077703c027816 */ /* 0x001fca00000000ff */
[----:B------:R0:W-:Y:S02]  /*e1180*/  @P3 STG.E.U8 desc[UR40][R42.64], R2 ;  /* 0x000000022a003986 */ /* 0x0001e4000c101128 */
[----:B0-----:R-:W-:-:S05]  /*e1190*/  PRMT R2, R60, 0x7771, RZ ;  /* 0x000077713c027816 */ /* 0x001fca00000000ff */
[----:B------:R0:W-:Y:S04]  /*e11a0*/  @P5 STG.E.U8 desc[UR40][R44.64], R2 ;  /* 0x000000022c005986 */ /* 0x0001e8000c101128 */
[----:B0-----:R-:W3:Y:S04]  /*e11b0*/  LDL.LU.64 R44, [R1+0x1898] ;  /* 0x00189800012c7983 */ /* 0x001ee80000300a00 */
[----:B------:R-:W4:Y:S04]  /*e11c0*/  LDL.LU.64 R34, [R1+0x1890] ;  /* 0x0018900001227983 */ /* 0x000f280000300a00 */
[----:B------:R-:W4:Y:S04]  /*e11d0*/  LDL.LU.64 R36, [R1+0x18a0] ;  /* 0x0018a00001247983 */ /* 0x000f280000300a00 */
[----:B------:R-:W4:Y:S04]  /*e11e0*/  LDL.LU.64 R38, [R1+0x18a8] ;  /* 0x0018a80001267983 */ /* 0x000f280000300a00 */
[----:B------:R-:W4:Y:S04]  /*e11f0*/  LDL.LU.64 R40, [R1+0x18c0] ;  /* 0x0018c00001287983 */ /* 0x000f280000300a00 */
[----:B------:R-:W4:Y:S01]  /*e1200*/  LDL.LU.64 R42, [R1+0x18b8] ;  /* 0x0018b800012a7983 */ /* 0x000f220000300a00 */
[----:B------:R-:W-:-:S02]  /*e1210*/  LOP3.LUT P2, RZ, R0, 0x200000, RZ, 0xc0, !PT ;  /* 0x0020000000ff7812 */ /* 0x000fc4000784c0ff */
[----:B------:R-:W-:Y:S01]  /*e1220*/  LOP3.LUT P4, RZ, R0, 0x100000, RZ, 0xc0, !PT ;  /* 0x0010000000ff7812 */ /* 0x000fe2000788c0ff */
[----:B------:R-:W4:Y:S01]  /*e1230*/  LDL.LU.64 R8, [R1+0x18d0] ;  /* 0x0018d00001087983 */ /* 0x000f220000300a00 */
[----:B------:R-:W-:-:S09]  /*e1240*/  PRMT R2, R60, 0x7772, RZ ;  /* 0x000077723c027816 */ /* 0x000fd200000000ff */
[----:B--2---:R0:W-:Y:S02]  /*e1250*/  @P2 STG.E.U8 desc[UR40][R32.64], R2 ;  /* 0x0000000220002986 */ /* 0x0041e4000c101128 */
[----:B0-----:R-:W-:Y:S02]  /*e1260*/  PRMT R2, R60, 0x7773, RZ ;  /* 0x000077733c027816 */ /* 0x001fe400000000ff */
[C---:B------:R-:W-:Y:S02]  /*e1270*/  LOP3.LUT P6, RZ, R0.reuse, 0x200, RZ, 0xc0, !PT ;  /* 0x0000020000ff7812 */ /* 0x040fe400078cc0ff */
[----:B------:R-:W-:Y:S02]  /*e1280*/  LOP3.LUT P0, RZ, R0, 0x8000, RZ, 0xc0, !PT ;  /* 0x0000800000ff7812 */ /* 0x000fe4000780c0ff */
[----:B------:R-:W-:Y:S02]  /*e1290*/  LOP3.LUT R50, R50, 0x7fffffff, RZ, 0xc0, !PT ;  /* 0x7fffffff32327812 */ /* 0x000fe400078ec0ff */
[----:B------:R-:W-:-:S07]  /*e12a0*/  LOP3.LUT R4, R4, 0xffffffef, RZ, 0xc0, !PT ;  /* 0xffffffef04047812 */ /* 0x000fce00078ec0ff */
[----:B------:R-:W-:Y:S02]  /*e12b0*/  @P6 LOP3.LUT R50, R50, 0x80000000, RZ, 0xfc, !PT ;  /* 0x8000000032326812 */ /* 0x000fe400078efcff */
[----:B------:R-:W-:Y:S02]  /*e12c0*/  LOP3.LUT P6, RZ, R0, 0x400, RZ, 0xc0, !PT ;  /* 0x0000040000ff7812 */ /* 0x000fe400078cc0ff */
[----:B------:R-:W-:-:S04]  /*e12d0*/  @P0 LOP3.LUT R4, R4, 0x10, RZ, 0xfc, !PT ;  /* 0x0000001004040812 */ /* 0x000fc800078efcff */
[----:B------:R-:W-:-:S07]  /*e12e0*/  LOP3.LUT R4, R4, 0xfffffffe, RZ, 0xc0, !PT ;  /* 0xfffffffe04047812 */ /* 0x000fce00078ec0ff */
[----:B------:R-:W-:Y:S02]  /*e12f0*/  @P6 LOP3.LUT R4, R4, 0x1, RZ, 0xfc, !PT ;  /* 0x0000000104046812 */ /* 0x000fe400078efcff */
[----:B------:R-:W-:Y:S02]  /*e1300*/  LOP3.LUT P6, RZ, R0, 0x800, RZ, 0xc0, !PT ;  /* 0x0000080000ff7812 */ /* 0x000fe400078cc0ff */
[----:B------:R-:W-:Y:S02]  /*e1310*/  LOP3.LUT R4, R4, 0xfffffffd, RZ, 0xc0, !PT ;  /* 0xfffffffd04047812 */ /* 0x000fe400078ec0ff */
[----:B------:R-:W-:-:S09]  /*e1320*/  LOP3.LUT P1, RZ, R0, 0x80000, RZ, 0xc0, !PT ;  /* 0x0008000000ff7812 */ /* 0x000fd2000782c0ff */
[----:B------:R-:W-:Y:S02]  /*e1330*/  @P6 LOP3.LUT R4, R4, 0x2, RZ, 0xfc, !PT ;  /* 0x0000000204046812 */ /* 0x000fe400078efcff */
[----:B------:R-:W-:Y:S02]  /*e1340*/  LOP3.LUT P6, RZ, R0, 0x1000, RZ, 0xc0, !PT ;  /* 0x0000100000ff7812 */ /* 0x000fe400078cc0ff */
[----:B------:R-:W-:Y:S02]  /*e1350*/  LOP3.LUT R4, R4, 0xfffffffb, RZ, 0xc0, !PT ;  /* 0xfffffffb04047812 */ /* 0x000fe400078ec0ff */
[----:B------:R-:W-:Y:S01]  /*e1360*/  LOP3.LUT P3, RZ, R0, 0x40000, RZ, 0xc0, !PT ;  /* 0x0004000000ff7812 */ /* 0x000fe2000786c0ff */
[----:B---3--:R0:W-:Y:S04]  /*e1370*/  @P4 STG.E.U8 desc[UR40][R44.64], R2 ;  /* 0x000000022c004986 */ /* 0x0081e8000c101128 */
[----:B0-----:R-:W2:Y:S01]  /*e1380*/  LDL.LU.64 R44, [R1+0x18e0] ;  /* 0x0018e000012c7983 */ /* 0x001ea20000300a00 */
[----:B------:R-:W-:-:S03]  /*e1390*/  PRMT R2, R13, 0x7770, RZ ;  /* 0x000077700d027816 */ /* 0x000fc600000000ff */
[----:B------:R-:W-:Y:S01]  /*e13a0*/  @P6 LOP3.LUT R4, R4, 0x4, RZ, 0xfc, !PT ;  /* 0x0000000404046812 */ /* 0x000fe200078efcff */
[----:B------:R-:W3:Y:S01]  /*e13b0*/  LDL.LU.64 R46, [R1+0x18d8] ;  /* 0x0018d800012e7983 */ /* 0x000ee20000300a00 */
[C---:B------:R-:W-:Y:S02]  /*e13c0*/  LOP3.LUT P6, RZ, R0.reuse, 0x2000, RZ, 0xc0, !PT ;  /* 0x0000200000ff7812 */ /* 0x040fe400078cc0ff */
[C---:B------:R-:W-:Y:S01]  /*e13d0*/  LOP3.LUT P5, RZ, R0.reuse, 0x20000, RZ, 0xc0, !PT ;  /* 0x0002000000ff7812 */ /* 0x040fe200078ac0ff */
[----:B----4-:R0:W-:Y:S01]  /*e13e0*/  @P1 STG.E.U8 desc[UR40][R34.64], R2 ;  /* 0x0000000222001986 */ /* 0x0101e2000c101128 */
[----:B------:R-:W-:Y:S02]  /*e13f0*/  LOP3.LUT P0, RZ, R0, 0x10000, RZ, 0xc0, !PT ;  /* 0x0001000000ff7812 */ /* 0x000fe4000780c0ff */
[----:B------:R-:W-:Y:S01]  /*e1400*/  LOP3.LUT R4, R4, 0xfffffff7, RZ, 0xc0, !PT ;  /* 0xfffffff704047812 */ /* 0x000fe200078ec0ff */
[----:B------:R-:W4:Y:S04]  /*e1410*/  LDL.LU.64 R10, [R1+0x1900] ;  /* 0x00190000010a7983 */ /* 0x000f280000300a00 */
[----:B------:R-:W3:Y:S01]  /*e1420*/  LDL.LU.64 R32, [R1+0x1908] ;  /* 0x0019080001207983 */ /* 0x000ee20000300a00 */
[----:B0-----:R-:W-:-:S03]  /*e1430*/  PRMT R2, R13, 0x7771, RZ ;  /* 0x000077710d027816 */ /* 0x001fc600000000ff */
[----:B------:R-:W3:Y:S04]  /*e1440*/  LDL.LU.64 R34, [R1+0x1920] ;  /* 0x0019200001227983 */ /* 0x000ee80000300a00 */
[----:B------:R0:W-:Y:S01]  /*e1450*/  @P3 STG.E.U8 desc[UR40][R36.64], R2 ;  /* 0x0000000224003986 */ /* 0x0001e2000c101128 */
[----:B------:R-:W-:Y:S02]  /*e1460*/  @P6 LOP3.LUT R4, R4, 0x8, RZ, 0xfc, !PT ;  /* 0x0000000804046812 */ /* 0x000fe400078efcff */
[C---:B0-----:R-:W-:Y:S01]  /*e1470*/  PRMT R2, R13.reuse, 0x7772, RZ ;  /* 0x000077720d027816 */ /* 0x041fe200000000ff */
[----:B------:R-:W3:Y:S01]  /*e1480*/  LDL.LU.64 R36, [R1+0x1918] ;  /* 0x0019180001247983 */ /* 0x000ee20000300a00 */
[----:B------:R-:W-:-:S03]  /*e1490*/  PRMT R13, R13, 0x7773, RZ ;  /* 0x000077730d0d7816 */ /* 0x000fc600000000ff */
[----:B------:R0:W-:Y:S04]  /*e14a0*/  @P5 STG.E.U8 desc[UR40][R38.64], R2 ;  /* 0x0000000226005986 */ /* 0x0001e8000c101128 */
[----:B------:R1:W-:Y:S01]  /*e14b0*/  @P0 STG.E.U8 desc[UR40][R40.64], R13 ;  /* 0x0000000d28000986 */ /* 0x0003e2000c101128 */
[----:B------:R-:W-:Y:S02]  /*e14c0*/  LOP3.LUT P0, RZ, R4, 0x10, RZ, 0xc0, !PT ;  /* 0x0000001004ff7812 */ /* 0x000fe4000780c0ff */
[----:B------:R-:W-:Y:S02]  /*e14d0*/  LOP3.LUT P6, RZ, R0, 0x4000, RZ, 0xc0, !PT ;  /* 0x0000400000ff7812 */ /* 0x000fe400078cc0ff */
[C---:B0-----:R-:W-:Y:S01]  /*e14e0*/  PRMT R2, R61.reuse, 0x7770, RZ ;  /* 0x000077703d027816 */ /* 0x041fe200000000ff */
[----:B------:R-:W3:Y:S04]  /*e14f0*/  LDL.LU.64 R38, [R1+0x1928] ;  /* 0x0019280001267983 */ /* 0x000ee80000300a00 */
[----:B-1----:R-:W3:Y:S04]  /*e1500*/  LDL.LU.64 R40, [R1+0x1950] ;  /* 0x0019500001287983 */ /* 0x002ee80000300a00 */
[----:B------:R0:W-:Y:S02]  /*e1510*/  @P0 STG.E.U8 desc[UR40][R42.64], R2 ;  /* 0x000000022a000986 */ /* 0x0001e4000c101128 */
[----:B0-----:R-:W-:-:S05]  /*e1520*/  PRMT R2, R61, 0x7771, RZ ;  /* 0x000077713d027816 */ /* 0x001fca00000000ff */
[----:B------:R0:W-:Y:S04]  /*e1530*/  @P6 STG.E.U8 desc[UR40][R14.64], R2 ;  /* 0x000000020e006986 */ /* 0x0001e8000c101128 */
[----:B0-----:R-:W3:Y:S01]  /*e1540*/  LDL.LU.64 R14, [R1+0x3b78] ;  /* 0x003b7800010e7983 */ /* 0x001ee20000300a00 */
[C---:B------:R-:W-:Y:S02]  /*e1550*/  LOP3.LUT P6, RZ, R4.reuse, 0x8, RZ, 0xc0, !PT ;  /* 0x0000000804ff7812 */ /* 0x040fe400078cc0ff */
[----:B------:R-:W-:Y:S01]  /*e1560*/  PRMT R2, R61, 0x7772, RZ ;  /* 0x000077723d027816 */ /* 0x000fe200000000ff */
[----:B------:R-:W4:Y:S10]  /*e1570*/  LDL.LU.64 R42, [R1+0x1958] ;  /* 0x00195800012a7983 */ /* 0x000f340000300a00 */
[----:B------:R0:W-:Y:S01]  /*e1580*/  @P6 STG.E.U8 desc[UR40][R8.64], R2 ;  /* 0x0000000208006986 */ /* 0x0001e2000c101128 */
[----:B------:R-:W-:-:S02]  /*e1590*/  LOP3.LUT P6, RZ, R4, 0x4, RZ, 0xc0, !PT ;  /* 0x0000000404ff7812 */ /* 0x000fc400078cc0ff */
[----:B0-----:R-:W-:Y:S02]  /*e15a0*/  PRMT R2, R61, 0x7773, RZ ;  /* 0x000077733d027816 */ /* 0x001fe400000000ff */
[----:B------:R-:W4:Y:S09]  /*e15b0*/  LDL.LU R61, [R1+0x3b74] ;  /* 0x003b7400013d7983 */ /* 0x000f320000300800 */
[----:B--2---:R0:W-:Y:S04]  /*e15c0*/  @P6 STG.E.U8 desc[UR40][R44.64], R2 ;  /* 0x000000022c006986 */ /* 0x0041e8000c101128 */
[----:B0-----:R-:W2:Y:S01]  /*e15d0*/  LDL.LU.64 R44, [R1+0x1910] ;  /* 0x00191000012c7983 */ /* 0x001ea20000300a00 */
        /* <DEDUP_REMOVED lines=11> */
[----:B----4-:R0:W-:Y:S01]  /*e1690*/  @P6 STG.E.U8 desc[UR40][R10.64], R2 ;  /* 0x000000020a006986 */ /* 0x0101e2000c101128 */
[----:B------:R-:W-:Y:S02]  /*e16a0*/  LOP3.LUT P6, RZ, R50, 0x80000000, RZ, 0xc0, !PT ;  /* 0x8000000032ff7812 */ /* 0x000fe400078cc0ff */
[C---:B0-----:R-:W-:Y:S02]  /*e16b0*/  PRMT R2, R14.reuse, 0x7772, RZ ;  /* 0x000077720e027816 */ /* 0x041fe400000000ff */
[----:B------:R-:W-:-:S09]  /*e16c0*/  PRMT R14, R14, 0x7773, RZ ;  /* 0x000077730e0e7816 */ /* 0x000fd200000000ff */
[----:B------:R0:W-:Y:S01]  /*e16d0*/  @P6 STG.E.U8 desc[UR40][R32.64], R2 ;  /* 0x0000000220006986 */ /* 0x0001e2000c101128 */
[----:B------:R-:W-:-:S03]  /*e16e0*/  LOP3.LUT P6, RZ, R0, 0x4, RZ, 0xc0, !PT ;  /* 0x0000000400ff7812 */ /* 0x000fc600078cc0ff */
[----:B------:R-:W-:Y:S01]  /*e16f0*/  @P2 STG.E.U8 desc[UR40][R34.64], R14 ;  /* 0x0000000e22002986 */ /* 0x000fe2000c101128 */
[----:B------:R-:W-:Y:S02]  /*e1700*/  LOP3.LUT P2, RZ, R0, 0x2, RZ, 0xc0, !PT ;  /* 0x0000000200ff7812 */ /* 0x000fe4000784c0ff */
[----:B0-----:R-:W-:-:S05]  /*e1710*/  PRMT R2, R49, 0x7770, RZ ;  /* 0x0000777031027816 */ /* 0x001fca00000000ff */
[----:B------:R0:W-:Y:S01]  /*e1720*/  @P4 STG.E.U8 desc[UR40][R36.64], R2 ;  /* 0x0000000224004986 */ /* 0x0001e2000c101128 */
[----:B------:R-:W-:Y:S02]  /*e1730*/  LOP3.LUT P4, RZ, R0, 0x1, RZ, 0xc0, !PT ;  /* 0x0000000100ff7812 */ /* 0x000fe4000788c0ff */
[----:B------:R-:W-:-:S05]  /*e1740*/  PRMT R0, R49, 0x7771, RZ ;  /* 0x0000777131007816 */ /* 0x000fca00000000ff */
[----:B------:R1:W-:Y:S01]  /*e1750*/  @P1 STG.E.U8 desc[UR40][R38.64], R0 ;  /* 0x0000000026001986 */ /* 0x0003e2000c101128 */
[C---:B------:R-:W-:Y:S02]  /*e1760*/  PRMT R7, R15.reuse, 0x7771, RZ ;  /* 0x000077710f077816 */ /* 0x040fe400000000ff */
[----:B0-----:R-:W-:Y:S01]  /*e1770*/  PRMT R2, R15, 0x7770, RZ ;  /* 0x000077700f027816 */ /* 0x001fe200000000ff */
[----:B------:R-:W3:Y:S01]  /*e1780*/  LDL.LU.64 R36, [R1+0x1b98] ;  /* 0x001b980001247983 */ /* 0x000ee20000300a00 */
[----:B-1----:R-:W-:-:S05]  /*e1790*/  PRMT R0, R49, 0x7772, RZ ;  /* 0x0000777231007816 */ /* 0x002fca00000000ff */
[----:B------:R0:W-:Y:S02]  /*e17a0*/  @P3 STG.E.U8 desc[UR40][R40.64], R0 ;  /* 0x0000000028003986 */ /* 0x0001e4000c101128 */
[----:B0-----:R-:W-:Y:S02]  /*e17b0*/  PRMT R0, R49, 0x7773, RZ ;  /* 0x0000777331007816 */ /* 0x001fe400000000ff */
[----:B------:R-:W4:Y:S04]  /*e17c0*/  LDL.LU R49, [R1+0x3b70] ;  /* 0x003b700001317983 */ /* 0x000f280000300800 */
[----:B------:R-:W4:Y:S04]  /*e17d0*/  LDL.LU.64 R38, [R1+0x1b90] ;  /* 0x001b900001267983 */ /* 0x000f280000300a00 */
[----:B------:R0:W-:Y:S04]  /*e17e0*/  @P5 STG.E.U8 desc[UR40][R42.64], R0 ;  /* 0x000000002a005986 */ /* 0x0001e8000c101128 */
[----:B------:R-:W4:Y:S04]  /*e17f0*/  LDL.LU.64 R40, [R1+0x1b88] ;  /* 0x001b880001287983 */ /* 0x000f280000300a00 */
[----:B0-----:R-:W4:Y:S04]  /*e1800*/  LDL.LU.64 R42, [R1+0x1bd8] ;  /* 0x001bd800012a7983 */ /* 0x001f280000300a00 */
[----:B--2---:R0:W-:Y:S04]  /*e1810*/  @P0 STG.E.U8 desc[UR40][R44.64], R2 ;  /* 0x000000022c000986 */ /* 0x0041e8000c101128 */
[----:B------:R1:W-:Y:S04]  /*e1820*/  @P6 STG.E.U8 desc[UR40][R16.64], R7 ;  /* 0x0000000710006986 */ /* 0x0003e8000c101128 */
[----:B0-----:R-:W2:Y:S04]  /*e1830*/  LDL.LU.64 R44, [R1+0x1bd0] ;  /* 0x001bd000012c7983 */ /* 0x001ea80000300a00 */
[----:B-1----:R-:W2:Y:S01]  /*e1840*/  LDL.LU.64 R16, [R1+0x3b68] ;  /* 0x003b680001107983 */ /* 0x002ea20000300a00 */
[----:B------:R-:W-:-:S02]  /*e1850*/  LOP3.LUT P1, RZ, R61, 0x80000000, RZ, 0xc0, !PT ;  /* 0x800000003dff7812 */ /* 0x000fc4000782c0ff */
[----:B------:R-:W-:Y:S01]  /*e1860*/  PRMT R7, R15, 0x7772, RZ ;  /* 0x000077720f077816 */ /* 0x000fe200000000ff */
[----:B------:R-:W2:Y:S01]  /*e1870*/  LDL.LU.64 R12, [R1+0x1bc8] ;  /* 0x001bc800010c7983 */ /* 0x000ea20000300a00 */
[----:B------:R-:W-:Y:S02]  /*e1880*/  LOP3.LUT P3, RZ, R61, 0x40000000, RZ, 0xc0, !PT ;  /* 0x400000003dff7812 */ /* 0x000fe4000786c0ff */
[----:B------:R-:W-:Y:S01]  /*e1890*/  PRMT R15, R15, 0x7773, RZ ;  /* 0x000077730f0f7816 */ /* 0x000fe200000000ff */
[----:B------:R-:W2:Y:S04]  /*e18a0*/  LDL.LU.64 R8, [R1+0x1be8] ;  /* 0x001be80001087983 */ /* 0x000ea80000300a00 */
[----:B------:R-:W2:Y:S04]  /*e18b0*/  LDL.LU.64 R46, [R1+0x1c18] ;  /* 0x001c1800012e7983 */ /* 0x000ea80000300a00 */
[----:B------:R-:W2:Y:S04]  /*e18c0*/  LDL.LU.64 R10, [R1+0x1c10] ;  /* 0x001c1000010a7983 */ /* 0x000ea80000300a00 */
[----:B------:R-:W2:Y:S04]  /*e18d0*/  LDL.LU.64 R32, [R1+0x1c08] ;  /* 0x001c080001207983 */ /* 0x000ea80000300a00 */
[----:B------:R-:W2:Y:S01]  /*e18e0*/  LDL.LU.64 R34, [R1+0x1c28] ;  /* 0x001c280001227983 */ /* 0x000ea20000300a00 */
[----:B------:R-:W-:-:S04]  /*e18f0*/  LOP3.LUT P5, RZ, R61, 0x10000000, RZ, 0xc0, !PT ;  /* 0x100000003dff7812 */ /* 0x000fc800078ac0ff */
[----:B------:R-:W-:Y:S02]  /*e1900*/  P2R R0, PR, RZ, 0x20 ;  /* 0x00000020ff007803 */ /* 0x000fe40000000000 */
[----:B------:R-:W-:Y:S01]  /*e1910*/  LOP3.LUT P5, RZ, R61, 0x20000000, RZ, 0xc0, !PT ;  /* 0x200000003dff7812 */ /* 0x000fe200078ac0ff */
[----:B---3--:R2:W-:Y:S04]  /*e1920*/  @P2 STG.E.U8 desc[UR40][R36.64], R7 ;  /* 0x0000000724002986 */ /* 0x0085e8000c101128 */
[----:B----4-:R-:W-:Y:S01]  /*e1930*/  @P4 STG.E.U8 desc[UR40][R38.64], R15 ;  /* 0x0000000f26004986 */ /* 0x010fe2000c101128 */
[----:B--2---:R-:W-:-:S05]  /*e1940*/  PRMT R7, R16, 0x7770, RZ ;  /* 0x0000777010077816 */ /* 0x004fca00000000ff */
[----:B------:R0:W-:Y:S02]  /*e1950*/  @P1 STG.E.U8 desc[UR40][R40.64], R7 ;  /* 0x0000000728001986 */ /* 0x0001e4000c101128 */
[----:B0-----:R-:W-:-:S05]  /*e1960*/  PRMT R7, R16, 0x7771, RZ ;  /* 0x0000777110077816 */ /* 0x001fca00000000ff */
[----:B------:R0:W-:Y:S04]  /*e1970*/  @P3 STG.E.U8 desc[UR40][R20.64], R7 ;  /* 0x0000000714003986 */ /* 0x0001e8000c101128 */
[----:B0-----:R-:W2:Y:S01]  /*e1980*/  LDL.LU.64 R20, [R1+0x3b60] ;  /* 0x003b600001147983 */ /* 0x001ea20000300a00 */
[----:B------:R-:W-:-:S03]  /*e1990*/  PRMT R7, R16, 0x7772, RZ ;  /* 0x0000777210077816 */ /* 0x000fc600000000ff */
[----:B------:R-:W3:Y:S04]  /*e19a0*/  LDL.LU.64 R36, [R1+0x1c58] ;  /* 0x001c580001247983 */ /* 0x000ee80000300a00 */
[----:B------:R0:W-:Y:S01]  /*e19b0*/  @P5 STG.E.U8 desc[UR40][R42.64], R7 ;  /* 0x000000072a005986 */ /* 0x0001e2000c101128 */
[----:B------:R-:W-:-:S03]  /*e19c0*/  ISETP.NE.AND P5, PT, R0, RZ, PT ;  /* 0x000000ff0000720c */ /* 0x000fc60003fa5270 */
[----:B------:R-:W4:Y:S04]  /*e19d0*/  LDL.LU.64 R38, [R1+0x1c50] ;  /* 0x001c500001267983 */ /* 0x000f280000300a00 */
[----:B------:R-:W3:Y:S01]  /*e19e0*/  LDL.LU.64 R40, [R1+0x1c48] ;  /* 0x001c480001287983 */ /* 0x000ee20000300a00 */
[----:B------:R-:W-:-:S03]  /*e19f0*/  PRMT R16, R16, 0x7773, RZ ;  /* 0x0000777310107816 */ /* 0x000fc600000000ff */
[----:B0-----:R-:W3:Y:S04]  /*e1a00*/  LDL.LU.64 R42, [R1+0x1c80] ;  /* 0x001c8000012a7983 */ /* 0x001ee80000300a00 */
[----:B------:R0:W-:Y:S04]  /*e1a10*/  @P5 STG.E.U8 desc[UR40][R44.64], R16 ;  /* 0x000000102c005986 */ /* 0x0001e8000c101128 */
[----:B0-----:R-:W3:Y:S01]  /*e1a20*/  LDL.LU.64 R44, [R1+0x1c90] ;  /* 0x001c9000012c7983 */ /* 0x001ee20000300a00 */
[----:B------:R-:W-:-:S04]  /*e1a30*/  LOP3.LUT P0, RZ, R61, 0x400000, RZ, 0xc0, !PT ;  /* 0x004000003dff7812 */ /* 0x000fc8000780c0ff */
[----:B------:R-:W-:Y:S02]  /*e1a40*/  P2R R2, PR, RZ, 0x1 ;  /* 0x00000001ff027803 */ /* 0x000fe40000000000 */
        /* <DEDUP_REMOVED lines=8> */
[C---:B------:R-:W-:Y:S02]  /*e1ad0*/  LOP3.LUT P0, RZ, R61.reuse, 0x8000000, RZ, 0xc0, !PT ;  /* 0x080000003dff7812 */ /* 0x040fe4000780c0ff */
[C---:B------:R-:W-:Y:S02]  /*e1ae0*/  LOP3.LUT P6, RZ, R61.reuse, 0x200000, RZ, 0xc0, !PT ;  /* 0x002000003dff7812 */ /* 0x040fe400078cc0ff */
[C---:B------:R-:W-:Y:S02]  /*e1af0*/  LOP3.LUT P2, RZ, R61.reuse, 0x100000, RZ, 0xc0, !PT ;  /* 0x001000003dff7812 */ /* 0x040fe4000784c0ff */
[C---:B------:R-:W-:Y:S02]  /*e1b00*/  LOP3.LUT P4, RZ, R61.reuse, 0x80000, RZ, 0xc0, !PT ;  /* 0x000800003dff7812 */ /* 0x040fe4000788c0ff */
[----:B------:R-:W-:-:S02]  /*e1b10*/  LOP3.LUT P1, RZ, R61, 0x40000, RZ, 0xc0, !PT ;  /* 0x000400003dff7812 */ /* 0x000fc4000782c0ff */
[C---:B------:R-:W-:Y:S02]  /*e1b20*/  LOP3.LUT P3, RZ, R61.reuse, 0x20000, RZ, 0xc0, !PT ;  /* 0x000200003dff7812 */ /* 0x040fe4000786c0ff */
[----:B------:R-:W-:Y:S02]  /*e1b30*/  LOP3.LUT P5, RZ, R61, 0x10000, RZ, 0xc0, !PT ;  /* 0x000100003dff7812 */ /* 0x000fe400078ac0ff */
[----:B--2---:R-:W-:-:S05]  /*e1b40*/  PRMT R0, R20, 0x7770, RZ ;  /* 0x0000777014007816 */ /* 0x004fca00000000ff */
[----:B------:R0:W-:Y:S01]  /*e1b50*/  @P0 STG.E.U8 desc[UR40][R12.64], R0 ;  /* 0x000000000c000986 */ /* 0x0001e2000c101128 */
[----:B------:R-:W-:Y:S02]  /*e1b60*/  ISETP.NE.AND P0, PT, R6, RZ, PT ;  /* 0x000000ff0600720c */ /* 0x000fe40003f05270 */
[----:B0-----:R-:W-:-:S11]  /*e1b70*/  PRMT R0, R20, 0x7771, RZ ;  /* 0x0000777114007816 */ /* 0x001fd600000000ff */
[----:B------:R0:W-:Y:S01]  /*e1b80*/  @P0 STG.E.U8 desc[UR40][R8.64], R0 ;  /* 0x0000000008000986 */ /* 0x0001e2000c101128 */
[----:B------:R-:W-:Y:S02]  /*e1b90*/  ISETP.NE.AND P0, PT, R5, RZ, PT ;  /* 0x000000ff0500720c */ /* 0x000fe40003f05270 */
[----:B0-----:R-:W-:-:S11]  /*e1ba0*/  PRMT R0, R20, 0x7772, RZ ;  /* 0x0000777214007816 */ /* 0x001fd600000000ff */
[----:B------:R0:W-:Y:S01]  /*e1bb0*/  @P0 STG.E.U8 desc[UR40][R46.64], R0 ;  /* 0x000000002e000986 */ /* 0x0001e2000c101128 */
[----:B------:R-:W-:Y:S02]  /*e1bc0*/  ISETP.NE.AND P0, PT, R4, RZ, PT ;  /* 0x000000ff0400720c */ /* 0x000fe40003f05270 */
[----:B------:R-:W-:-:S11]  /*e1bd0*/  PRMT R20, R20, 0x7773, RZ ;  /* 0x0000777314147816 */ /* 0x000fd600000000ff */
[----:B------:R-:W-:Y:S01]  /*e1be0*/  @P0 STG.E.U8 desc[UR40][R10.64], R20 ;  /* 0x000000140a000986 */ /* 0x000fe2000c101128 */
[----:B------:R-:W-:Y:S02]  /*e1bf0*/  ISETP.NE.AND P0, PT, R3, RZ, PT ;  /* 0x000000ff0300720c */ /* 0x000fe40003f05270 */
[----:B0-----:R-:W-:-:S11]  /*e1c00*/  PRMT R0, R17, 0x7770, RZ ;  /* 0x0000777011007816 */ /* 0x001fd600000000ff */
[----:B------:R0:W-:Y:S01]  /*e1c10*/  @P0 STG.E.U8 desc[UR40][R32.64], R0 ;  /* 0x0000000020000986 */ /* 0x0001e2000c101128 */
[----:B------:R-:W-:Y:S02]  /*e1c20*/  ISETP.NE.AND P0, PT, R2, RZ, PT ;  /* 0x000000ff0200720c */ /* 0x000fe40003f05270 */
[----:B0-----:R-:W-:-:S11]  /*e1c30*/  PRMT R0, R17, 0x7771, RZ ;  /* 0x0000777111007816 */ /* 0x001fd600000000ff */
[----:B------:R0:W-:Y:S02]  /*e1c40*/  @P0 STG.E.U8 desc[UR40][R34.64], R0 ;  /* 0x0000000022000986 */ /* 0x0001e4000c101128 */
[C---:B0-----:R-:W-:Y:S02]  /*e1c50*/  PRMT R0, R17.reuse, 0x7772, RZ ;  /* 0x0000777211007816 */ /* 0x041fe400000000ff */
[----:B------:R-:W2:Y:S01]  /*e1c60*/  LDL.LU.64 R34, [R1+0x1d80] ;  /* 0x001d800001227983 */ /* 0x000ea20000300a00 */
[----:B------:R-:W-:-:S03]  /*e1c70*/  PRMT R17, R17, 0x7773, RZ ;  /* 0x0000777311117816 */ /* 0x000fc600000000ff */
[----:B---3--:R0:W-:Y:S04]  /*e1c80*/  @P6 STG.E.U8 desc[UR40][R36.64], R0 ;  /* 0x0000000024006986 */ /* 0x0081e8000c101128 */
[----:B----4-:R-:W-:Y:S01]  /*e1c90*/  @P2 STG.E.U8 desc[UR40][R38.64], R17 ;  /* 0x0000001126002986 */ /* 0x010fe2000c101128 */
[----:B0-----:R-:W-:-:S03]  /*e1ca0*/  PRMT R0, R21, 0x7770, RZ ;  /* 0x0000777015007816 */ /* 0x001fc600000000ff */
[----:B------:R-:W3:Y:S04]  /*e1cb0*/  LDL.LU.64 R36, [R1+0x1dd8] ;  /* 0x001dd80001247983 */ /* 0x000ee80000300a00 */
[----:B------:R0:W-:Y:S02]  /*e1cc0*/  @P4 STG.E.U8 desc[UR40][R40.64], R0 ;  /* 0x0000000028004986 */ /* 0x0001e4000c101128 */
[----:B0-----:R-:W-:-:S05]  /*e1cd0*/  PRMT R0, R21, 0x7771, RZ ;  /* 0x0000777115007816 */ /* 0x001fca00000000ff */
[----:B------:R0:W-:Y:S02]  /*e1ce0*/  @P1 STG.E.U8 desc[UR40][R42.64], R0 ;  /* 0x000000002a001986 */ /* 0x0001e4000c101128 */
[C---:B0-----:R-:W-:Y:S02]  /*e1cf0*/  PRMT R0, R21.reuse, 0x7772, RZ ;  /* 0x0000777215007816 */ /* 0x041fe400000000ff */
[----:B------:R-:W-:-:S03]  /*e1d00*/  PRMT R21, R21, 0x7773, RZ ;  /* 0x0000777315157816 */ /* 0x000fc600000000ff */
[----:B------:R-:W-:Y:S04]  /*e1d10*/  @P3 STG.E.U8 desc[UR40][R44.64], R0 ;  /* 0x000000002c003986 */ /* 0x000fe8000c101128 */
[----:B------:R0:W-:Y:S04]  /*e1d20*/  @P5 STG.E.U8 desc[UR40][R18.64], R21 ;  /* 0x0000001512005986 */ /* 0x0001e8000c101128 */
[----:B0-----:R-:W4:Y:S01]  /*e1d30*/  LDL.LU.64 R18, [R1+0x3b58] ;  /* 0x003b580001127983 */ /* 0x001f220000300a00 */
[C---:B------:R-:W-:Y:S02]  /*e1d40*/  LOP3.LUT P0, RZ, R61.reuse, 0x8000, RZ, 0xc0, !PT ;  /* 0x000080003dff7812 */ /* 0x040fe4000780c0ff */
[----:B------:R-:W-:Y:S01]  /*e1d50*/  LOP3.LUT P2, RZ, R61, 0x4000, RZ, 0xc0, !PT ;  /* 0x000040003dff7812 */ /* 0x000fe2000784c0ff */
[----:B------:R-:W2:Y:S04]  /*e1d60*/  LDL.LU.64 R38, [R1+0x1dd0] ;  /* 0x001dd00001267983 */ /* 0x000ea80000300a00 */
[----:B------:R-:W3:Y:S04]  /*e1d70*/  LDL.LU.64 R42, [R1+0x1dc8] ;  /* 0x001dc800012a7983 */ /* 0x000ee80000300a00 */
[----:B------:R-:W3:Y:S04]  /*e1d80*/  LDL.LU.64 R40, [R1+0x1de8] ;  /* 0x001de80001287983 */ /* 0x000ee80000300a00 */
[----:B------:R-:W3:Y:S04]  /*e1d90*/  LDL.LU.64 R44, [R1+0x1e18] ;  /* 0x001e1800012c7983 */ /* 0x000ee80000300a00 */
[----:B------:R-:W3:Y:S04]  /*e1da0*/  LDL.LU.64 R12, [R1+0x1e10] ;  /* 0x001e1000010c7983 */ /* 0x000ee80000300a00 */
[----:B------:R-:W3:Y:S01]  /*e1db0*/  LDL.LU.64 R46, [R1+0x1e08] ;  /* 0x001e0800012e7983 */ /* 0x000ee20000300a00 */
[----:B----4-:R-:W-:-:S02]  /*e1dc0*/  PRMT R7, R18, 0x7770, RZ ;  /* 0x0000777012077816 */ /* 0x010fc400000000ff */
[----:B------:R-:W-:-:S03]  /*e1dd0*/  PRMT R8, R18, 0x7771, RZ ;  /* 0x0000777112087816 */ /* 0x000fc600000000ff */
[----:B--2---:R-:W-:Y:S04]  /*e1de0*/  @P0 STG.E.U8 desc[UR40][R34.64], R7 ;  /* 0x0000000722000986 */ /* 0x004fe8000c101128 */
[----:B------:R0:W-:Y:S04]  /*e1df0*/  @P2 STG.E.U8 desc[UR40][R22.64], R8 ;  /* 0x0000000816002986 */ /* 0x0001e8000c101128 */
[----:B0-----:R-:W2:Y:S04]  /*e1e00*/  LDL.LU.64 R22, [R1+0x3b50] ;  /* 0x003b500001167983 */ /* 0x001ea80000300a00 */
[----:B------:R-:W4:Y:S04]  /*e1e10*/  LDL.LU.64 R10, [R1+0x1e28] ;  /* 0x001e2800010a7983 */ /* 0x000f280000300a00 */
[----:B------:R-:W4:Y:S01]  /*e1e20*/  LDL.LU.64 R32, [R1+0x1e58] ;  /* 0x001e580001207983 */ /* 0x000f220000300a00 */
[----:B------:R-:W-:-:S02]  /*e1e30*/  LOP3.LUT P4, RZ, R61, 0x2000, RZ, 0xc0, !PT ;  /* 0x000020003dff7812 */ /* 0x000fc4000788c0ff */
[C---:B------:R-:W-:Y:S01]  /*e1e40*/  LOP3.LUT P3, RZ, R61.reuse, 0x400, RZ, 0xc0, !PT ;  /* 0x000004003dff7812 */ /* 0x040fe2000786c0ff */
[----:B------:R-:W4:Y:S01]  /*e1e50*/  LDL.LU.64 R34, [R1+0x1e48] ;  /* 0x001e480001227983 */ /* 0x000f220000300a00 */
[C---:B------:R-:W-:Y:S02]  /*e1e60*/  LOP3.LUT P5, RZ, R61.reuse, 0x10, RZ, 0xc0, !PT ;  /* 0x000000103dff7812 */ /* 0x040fe400078ac0ff */
[C---:B------:R-:W-:Y:S02]  /*e1e70*/  LOP3.LUT P1, RZ, R61.reuse, 0x1000, RZ, 0xc0, !PT ;  /* 0x000010003dff7812 */ /* 0x040fe4000782c0ff */
[----:B------:R-:W-:Y:S02]  /*e1e80*/  P2R R0, PR, RZ, 0x8 ;  /* 0x00000008ff007803 */ /* 0x000fe40000000000 */
[----:B------:R-:W-:Y:S02]  /*e1e90*/  P2R R2, PR, RZ, 0x20 ;  /* 0x00000020ff027803 */ /* 0x000fe40000000000 */
[----:B------:R-:W-:-:S02]  /*e1ea0*/  LOP3.LUT P3, RZ, R61, 0x800, RZ, 0xc0, !PT ;  /* 0x000008003dff7812 */ /* 0x000fc4000786c0ff */
[C---:B------:R-:W-:Y:S02]  /*e1eb0*/  LOP3.LUT P5, RZ, R61.reuse, 0x20, RZ, 0xc0, !PT ;  /* 0x000000203dff7812 */ /* 0x040fe400078ac0ff */
[C---:B------:R-:W-:Y:S02]  /*e1ec0*/  PRMT R8, R18.reuse, 0x7772, RZ ;  /* 0x0000777212087816 */ /* 0x040fe400000000ff */
[----:B------:R-:W-:Y:S02]  /*e1ed0*/  P2R R3, PR, RZ, 0x20 ;  /* 0x00000020ff037803 */ /* 0x000fe40000000000 */
[----:B------:R-:W-:Y:S01]  /*e1ee0*/  LOP3.LUT P5, RZ, R61, 0x40, RZ, 0xc0, !PT ;  /* 0x000000403dff7812 */ /* 0x000fe200078ac0ff */
[----:B---3--:R0:W-:Y:S01]  /*e1ef0*/  @P4 STG.E.U8 desc[UR40][R36.64], R8 ;  /* 0x0000000824004986 */ /* 0x0081e2000c101128 */
[----:B------:R-:W-:Y:S02]  /*e1f00*/  PRMT R18, R18, 0x7773, RZ ;  /* 0x0000777312127816 */ /* 0x000fe400000000ff */
[----:B------:R-:W-:-:S02]  /*e1f10*/  P2R R4, PR, RZ, 0x20 ;  /* 0x00000020ff047803 */ /* 0x000fc40000000000 */
[C---:B------:R-:W-:Y:S01]  /*e1f20*/  LOP3.LUT P5, RZ, R61.reuse, 0x80, RZ, 0xc0, !PT ;  /* 0x000000803dff7812 */ /* 0x040fe200078ac0ff */
[----:B------:R-:W-:Y:S03]  /*e1f30*/  @P1 STG.E.U8 desc[UR40][R38.64], R18 ;  /* 0x0000001226001986 */ /* 0x000fe6000c101128 */
[----:B------:R-:W-:Y:S02]  /*e1f40*/  P2R R5, PR, RZ, 0x20 ;  /* 0x00000020ff057803 */ /* 0x000fe40000000000 */
[----:B------:R-:W-:Y:S01]  /*e1f50*/  LOP3.LUT P5, RZ, R61, 0x100, RZ, 0xc0, !PT ;  /* 0x000001003dff7812 */ /* 0x000fe200078ac0ff */
[----:B0-----:R-:W3:Y:S03]  /*e1f60*/  LDL.LU.64 R36, [R1+0x1e68] ;  /* 0x001e680001247983 */ /* 0x001ee60000300a00 */
[----:B------:R-:W-:-:S02]  /*e1f70*/  P2R R6, PR, RZ, 0x20 ;  /* 0x00000020ff067803 */ /* 0x000fc40000000000 */
[----:B------:R-:W-:Y:S02]  /*e1f80*/  LOP3.LUT P5, RZ, R61, 0x200, RZ, 0xc0, !PT ;  /* 0x000002003dff7812 */ /* 0x000fe400078ac0ff */
[----:B--2---:R-:W-:-:S05]  /*e1f90*/  PRMT R8, R22, 0x7770, RZ ;  /* 0x0000777016087816 */ /* 0x004fca00000000ff */
[----:B------:R0:W-:Y:S01]  /*e1fa0*/  @P3 STG.E.U8 desc[UR40][R42.64], R8 ;  /* 0x000000082a003986 */ /* 0x0001e2000c101128 */
[----:B------:R-:W-:Y:S02]  /*e1fb0*/  ISETP.NE.AND P3, PT, R0, RZ, PT ;  /* 0x000000ff0000720c */ /* 0x000fe40003f65270 */
[C---:B------:R-:W-:Y:S01]  /*e1fc0*/  PRMT R0, R22.reuse, 0x7771, RZ ;  /* 0x0000777116007816 */ /* 0x040fe200000000ff */
[----:B0-----:R-:W2:Y:S10]  /*e1fd0*/  LDL.LU.64 R42, [R1+0x1e98] ;  /* 0x001e9800012a7983 */ /* 0x001eb40000300a00 */
[----:B------:R0:W-:Y:S04]  /*e1fe0*/  @P3 STG.E.U8 desc[UR40][R40.64], R0 ;  /* 0x0000000028003986 */ /* 0x0001e8000c101128 */
[----:B------:R-:W2:Y:S01]  /*e1ff0*/  LDL.LU.64 R38, [R1+0x1e90] ;  /* 0x001e900001267983 */ /* 0x000ea20000300a00 */
[----:B0-----:R-:W-:-:S03]  /*e2000*/  PRMT R0, R22, 0x7772, RZ ;  /* 0x0000777216007816 */ /* 0x001fc600000000ff */
[----:B------:R-:W2:Y:S04]  /*e2010*/  LDL.LU.64 R40, [R1+0x1e88] ;  /* 0x001e880001287983 */ /* 0x000ea80000300a00 */
[----:B------:R0:W-:Y:S01]  /*e2020*/  @P5 STG.E.U8 desc[UR40][R44.64], R0 ;  /* 0x000000002c005986 */ /* 0x0001e2000c101128 */
[----:B------:R-:W-:Y:S02]  /*e2030*/  ISETP.NE.AND P5, PT, R6, RZ, PT ;  /* 0x000000ff0600720c */ /* 0x000fe40003fa5270 */
[----:B------:R-:W-:Y:S02]  /*e2040*/  PRMT R22, R22, 0x7773, RZ ;  /* 0x0000777316167816 */ /* 0x000fe400000000ff */
[----:B0-----:R-:W-:Y:S01]  /*e2050*/  PRMT R0, R19, 0x7770, RZ ;  /* 0x0000777013007816 */ /* 0x001fe200000000ff */
[----:B------:R-:W2:Y:S08]  /*e2060*/  LDL.LU.64 R44, [R1+0x1ea8] ;  /* 0x001ea800012c7983 */ /* 0x000eb00000300a00 */
[----:B------:R-:W-:Y:S01]  /*e2070*/  @P5 STG.E.U8 desc[UR40][R12.64], R22 ;  /* 0x000000160c005986 */ /* 0x000fe2000c101128 */
[----:B------:R-:W-:-:S13]  /*e2080*/  ISETP.NE.AND P5, PT, R5, RZ, PT ;  /* 0x000000ff0500720c */ /* 0x000fda0003fa5270 */
[----:B------:R0:W-:Y:S01]  /*e2090*/  @P5 STG.E.U8 desc[UR40][R46.64], R0 ;  /* 0x000000002e005986 */ /* 0x0001e2000c101128 */
[----:B------:R-:W-:Y:S02]  /*e20a0*/  ISETP.NE.AND P5, PT, R4, RZ, PT ;  /* 0x000000ff0400720c */ /* 0x000fe40003fa5270 */
[----:B0-----:R-:W-:-:S11]  /*e20b0*/  PRMT R0, R19, 0x7771, RZ ;  /* 0x0000777113007816 */ /* 0x001fd600000000ff */
[----:B----4-:R0:W-:Y:S01]  /*e20c0*/  @P5 STG.E.U8 desc[UR40][R10.64], R0 ;  /* 0x000000000a005986 */ /* 0x0101e2000c101128 */
[----:B------:R-:W-:Y:S02]  /*e20d0*/  ISETP.NE.AND P5, PT, R3, RZ, PT ;  /* 0x000000ff0300720c */ /* 0x000fe40003fa5270 */
[----:B0-----:R-:W-:-:S11]  /*e20e0*/  PRMT R0, R19, 0x7772, RZ ;  /* 0x0000777213007816 */ /* 0x001fd600000000ff */
[----:B------:R-:W-:Y:S01]  /*e20f0*/  @P5 STG.E.U8 desc[UR40][R32.64], R0 ;  /* 0x0000000020005986 */ /* 0x000fe2000c101128 */
[----:B------:R-:W-:Y:S02]  /*e2100*/  ISETP.NE.AND P5, PT, R2, RZ, PT ;  /* 0x000000ff0200720c */ /* 0x000fe40003fa5270 */
[----:B------:R-:W-:-:S11]  /*e2110*/  PRMT R19, R19, 0x7773, RZ ;  /* 0x0000777313137816 */ /* 0x000fd600000000ff */
[----:B------:R0:W-:Y:S04]  /*e2120*/  @P5 STG.E.U8 desc[UR40][R24.64], R19 ;  /* 0x0000001318005986 */ /* 0x0001e8000c101128 */
[----:B0-----:R-:W4:Y:S01]  /*e2130*/  LDL.LU.64 R24, [R1+0x3b48] ;  /* 0x003b480001187983 */ /* 0x001f220000300a00 */
[----:B------:R-:W-:-:S04]  /*e2140*/  LOP3.LUT P6, RZ, R61, 0x4, RZ, 0xc0, !PT ;  /* 0x000000043dff7812 */ /* 0x000fc800078cc0ff */
[----:B------:R-:W-:Y:S02]  /*e2150*/  P2R R7, PR, RZ, 0x40 ;  /* 0x00000040ff077803 */ /* 0x000fe40000000000 */
[----:B------:R-:W-:Y:S02]  /*e2160*/  LOP3.LUT P6, RZ, R61, 0x8, RZ, 0xc0, !PT ;  /* 0x000000083dff7812 */ /* 0x000fe400078cc0ff */
[----:B------:R-:W-:Y:S02]  /*e2170*/  PRMT R0, R23, 0x7770, RZ ;  /* 0x0000777017007816 */ /* 0x000fe400000000ff */
[----:B------:R-:W-:-:S09]  /*e2180*/  LOP3.LUT P2, RZ, R61, 0x2, RZ, 0xc0, !PT ;  /* 0x000000023dff7812 */ /* 0x000fd2000784c0ff */
[----:B------:R0:W-:Y:S01]  /*e2190*/  @P6 STG.E.U8 desc[UR40][R34.64], R0 ;  /* 0x0000000022006986 */ /* 0x0001e2000c101128 */
[----:B------:R-:W-:Y:S02]  /*e21a0*/  ISETP.NE.AND P6, PT, R7, RZ, PT ;  /* 0x000000ff0700720c */ /* 0x000fe40003fc5270 */
[----:B------:R-:W-:Y:S02]  /*e21b0*/  LOP3.LUT P0, RZ, R61, 0x1, RZ, 0xc0, !PT ;  /* 0x000000013dff7812 */ /* 0x000fe4000780c0ff */
[----:B------:R-:W-:Y:S02]  /*e21c0*/  LOP3.LUT P4, RZ, R49, 0x80000000, RZ, 0xc0, !PT ;  /* 0x8000000031ff7812 */ /* 0x000fe4000788c0ff */
[----:B0-----:R-:W-:-:S07]  /*e21d0*/  PRMT R0, R23, 0x7771, RZ ;  /* 0x0000777117007816 */ /* 0x001fce00000000ff */
[----:B---3--:R0:W-:Y:S01]  /*e21e0*/  @P6 STG.E.U8 desc[UR40][R36.64], R0 ;  /* 0x0000000024006986 */ /* 0x0081e2000c101128 */
[----:B------:R-:W-:Y:S02]  /*e21f0*/  LOP3.LUT P1, RZ, R49, 0x40000000, RZ, 0xc0, !PT ;  /* 0x4000000031ff7812 */ /* 0x000fe4000782c0ff */
[C---:B0-----:R-:W-:Y:S02]  /*e2200*/  PRMT R0, R23.reuse, 0x7772, RZ ;  /* 0x0000777217007816 */ /* 0x041fe400000000ff */
[----:B------:R-:W-:Y:S02]  /*e2210*/  PRMT R23, R23, 0x7773, RZ ;  /* 0x0000777317177816 */ /* 0x000fe400000000ff */
[----:B------:R-:W-:Y:S01]  /*e2220*/  LOP3.LUT P3, RZ, R49, 0x20000000, RZ, 0xc0, !PT ;  /* 0x2000000031ff7812 */ /* 0x000fe2000786c0ff */
[----:B--2---:R0:W-:Y:S04]  /*e2230*/  @P2 STG.E.U8 desc[UR40][R42.64], R0 ;  /* 0x000000002a002986 */ /* 0x0041e8000c101128 */
[----:B------:R-:W-:Y:S04]  /*e2240*/  @P0 STG.E.U8 desc[UR40][R38.64], R23 ;  /* 0x0000001726000986 */ /* 0x000fe8000c101128 */
[----:B0-----:R-:W2:Y:S01]  /*e2250*/  LDL.LU.64 R42, [R1+0x1f30] ;  /* 0x001f3000012a7983 */ /* 0x001ea20000300a00 */
[----:B----4-:R-:W-:-:S05]  /*e2260*/  PRMT R0, R24, 0x7770, RZ ;  /* 0x0000777018007816 */ /* 0x010fca00000000ff */
[----:B------:R0:W-:Y:S02]  /*e2270*/  @P4 STG.E.U8 desc[UR40][R40.64], R0 ;  /* 0x0000000028004986 */ /* 0x0001e4000c101128 */
[----:B0-----:R-:W-:-:S05]  /*e2280*/  PRMT R0, R24, 0x7771, RZ ;  /* 0x0000777118007816 */ /* 0x001fca00000000ff */
[----:B------:R0:W-:Y:S02]  /*e2290*/  @P1 STG.E.U8 desc[UR40][R44.64], R0 ;  /* 0x000000002c001986 */ /* 0x0001e4000c101128 */
[----:B0-----:R-:W-:Y:S02]  /*e22a0*/  PRMT R0, R24, 0x7772, RZ ;  /* 0x0000777218007816 */ /* 0x001fe400000000ff */
[----:B------:R-:W3:Y:S04]  /*e22b0*/  LDL.LU.64 R44, [R1+0x1f58] ;  /* 0x001f5800012c7983 */ /* 0x000ee80000300a00 */
[----:B------:R0:W-:Y:S04]  /*e22c0*/  @P3 STG.E.U8 desc[UR40][R28.64], R0 ;  /* 0x000000001c003986 */ /* 0x0001e8000c101128 */
[----:B0-----:R-:W4:Y:S04]  /*e22d0*/  LDL.LU.64 R28, [R1+0x3b40] ;  /* 0x003b4000011c7983 */ /* 0x001f280000300a00 */
[----:B------:R-:W3:Y:S04]  /*e22e0*/  LDL.LU.64 R10, [R1+0x1f68] ;  /* 0x001f6800010a7983 */ /* 0x000ee80000300a00 */
[----:B------:R-:W3:Y:S04]  /*e22f0*/  LDL.LU.64 R36, [R1+0x1fa8] ;  /* 0x001fa80001247983 */ /* 0x000ee80000300a00 */
[----:B------:R-:W3:Y:S04]  /*e2300*/  LDL.LU.64 R38, [R1+0x1fa0] ;  /* 0x001fa00001267983 */ /* 0x000ee80000300a00 */
[----:B------:R-:W3:Y:S04]  /*e2310*/  LDL.LU.64 R32, [R1+0x1f88] ;  /* 0x001f880001207983 */ /* 0x000ee80000300a00 */
[----:B------:R-:W3:Y:S01]  /*e2320*/  LDL.LU.64 R34, [R1+0x1fb8] ;  /* 0x001fb80001227983 */ /* 0x000ee20000300a00 */
[----:B------:R-:W-:-:S03]  /*e2330*/  LOP3.LUT P5, RZ, R49, 0x10000000, RZ, 0xc0, !PT ;  /* 0x1000000031ff7812 */ /* 0x000fc600078ac0ff */
[----:B------:R-:W3:Y:S01]  /*e2340*/  LDL.LU.64 R40, [R1+0x1fe8] ;  /* 0x001fe80001287983 */ /* 0x000ee20000300a00 */
[----:B------:R-:W-:Y:S02]  /*e2350*/  PRMT R24, R24, 0x7773, RZ ;  /* 0x0000777318187816 */ /* 0x000fe400000000ff */
[----:B------:R-:W-:-:S07]  /*e2360*/  LOP3.LUT P2, RZ, R49, 0x8000000, RZ, 0xc0, !PT ;  /* 0x0800000031ff7812 */ /* 0x000fce000784c0ff */
[----:B--2---:R0:W-:Y:S04]  /*e2370*/  @P5 STG.E.U8 desc[UR40][R42.64], R24 ;  /* 0x000000182a005986 */ /* 0x0041e8000c101128 */
[----:B0-----:R-:W2:Y:S01]  /*e2380*/  LDL.LU.64 R42, [R1+0x1fe0] ;  /* 0x001fe000012a7983 */ /* 0x001ea20000300a00 */
[----:B----4-:R-:W-:-:S05]  /*e2390*/  PRMT R9, R28, 0x7770, RZ ;  /* 0x000077701c097816 */ /* 0x010fca00000000ff */
[----:B---3--:R0:W-:Y:S04]  /*e23a0*/  @P2 STG.E.U8 desc[UR40][R44.64], R9 ;  /* 0x000000092c002986 */ /* 0x0081e8000c101128 */
[----:B0-----:R-:W3:Y:S01]  /*e23b0*/  LDL.LU.64 R44, [R1+0x1fd8] ;  /* 0x001fd800012c7983 */ /* 0x001ee20000300a00 */
[C---:B------:R-:W-:Y:S02]  /*e23c0*/  LOP3.LUT P0, RZ, R49.reuse, 0x40000, RZ, 0xc0, !PT ;  /* 0x0004000031ff7812 */ /* 0x040fe4000780c0ff */
[C---:B------:R-:W-:Y:S02]  /*e23d0*/  LOP3.LUT P4, RZ, R49.reuse, 0x4000000, RZ, 0xc0, !PT ;  /* 0x0400000031ff7812 */ /* 0x040fe4000788c0ff */
[----:B------:R-:W-:Y:S02]  /*e23e0*/  P2R R0, PR, RZ, 0x1 ;  /* 0x00000001ff007803 */ /* 0x000fe40000000000 */
[----:B------:R-:W-:-:S02]  /*e23f0*/  LOP3.LUT P1, RZ, R49, 0x1000000, RZ, 0xc0, !PT ;  /* 0x0100000031ff7812 */ /* 0x000fc4000782c0ff */
[C---:B------:R-:W-:Y:S02]  /*e2400*/  LOP3.LUT P0, RZ, R49.reuse, 0x80000, RZ, 0xc0, !PT ;  /* 0x0008000031ff7812 */ /* 0x040fe4000780c0ff */
[----:B------:R-:W-:Y:S02]  /*e2410*/  P2R R6, PR, RZ, 0x2 ;  /* 0x00000002ff067803 */ /* 0x000fe40000000000 */
[----:B------:R-:W-:Y:S02]  /*e2420*/  P2R R2, PR, RZ, 0x1 ;  /* 0x00000001ff027803 */ /* 0x000fe40000000000 */
[C---:B------:R-:W-:Y:S02]  /*e2430*/  LOP3.LUT P1, RZ, R49.reuse, 0x2000000, RZ, 0xc0, !PT ;  /* 0x0200000031ff7812 */ /* 0x040fe4000782c0ff */
[----:B------:R-:W-:Y:S02]  /*e2440*/  LOP3.LUT P0, RZ, R49, 0x100000, RZ, 0xc0, !PT ;  /* 0x0010000031ff7812 */ /* 0x000fe4000780c0ff */
[----:B------:R-:W-:-:S02]  /*e2450*/  PRMT R9, R28, 0x7771, RZ ;  /* 0x000077711c097816 */ /* 0x000fc400000000ff */
[----:B------:R-:W-:Y:S02]  /*e2460*/  P2R R3, PR, RZ, 0x1 ;  /* 0x00000001ff037803 */ /* 0x000fe40000000000 */
[C---:B------:R-:W-:Y:S01]  /*e2470*/  LOP3.LUT P0, RZ, R49.reuse, 0x200000, RZ, 0xc0, !PT ;  /* 0x0020000031ff7812 */ /* 0x040fe2000780c0ff */
[----:B------:R0:W-:Y:S03]  /*e2480*/  @P4 STG.E.U8 desc[UR40][R10.64], R9 ;  /* 0x000000090a004986 */ /* 0x0001e6000c101128 */
[----:B------:R-:W-:Y:S02]  /*e2490*/  P2R R4, PR, RZ, 0x1 ;  /* 0x00000001ff047803 */ /* 0x000fe40000000000 */
[----:B------:R-:W-:Y:S02]  /*e24a0*/  LOP3.LUT P0, RZ, R49, 0x400000, RZ, 0xc0, !PT ;  /* 0x0040000031ff7812 */ /* 0x000fe4000780c0ff */
[----:B0-----:R-:W-:-:S02]  /*e24b0*/  PRMT R9, R28, 0x7772, RZ ;  /* 0x000077721c097816 */ /* 0x001fc400000000ff */
[----:B------:R-:W-:-:S03]  /*e24c0*/  P2R R5, PR, RZ, 0x1 ;  /* 0x00000001ff057803 */ /* 0x000fc60000000000 */
[----:B------:R0:W-:Y:S01]  /*e24d0*/  @P1 STG.E.U8 desc[UR40][R36.64], R9 ;  /* 0x0000000924001986 */ /* 0x0001e2000c101128 */
[----:B------:R-:W-:Y:S02]  /*e24e0*/  ISETP.NE.AND P1, PT, R6, RZ, PT ;  /* 0x000000ff0600720c */ /* 0x000fe40003f25270 */
[----:B------:R-:W-:Y:S02]  /*e24f0*/  LOP3.LUT P0, RZ, R49, 0x800000, RZ, 0xc0, !PT ;  /* 0x0080000031ff7812 */ /* 0x000fe4000780c0ff */
[----:B------:R-:W-:Y:S02]  /*e2500*/  PRMT R28, R28, 0x7773, RZ ;  /* 0x000077731c1c7816 */ /* 0x000fe400000000ff */
[----:B------:R-:W-:Y:S01]  /*e2510*/  PRMT R6, R25, 0x7770, RZ ;  /* 0x0000777019067816 */ /* 0x000fe200000000ff */
[----:B0-----:R-:W4:Y:S06]  /*e2520*/  LDL.LU.64 R36, [R1+0x2030] ;  /* 0x0020300001247983 */ /* 0x001f2c0000300a00 */
[----:B------:R0:W-:Y:S04]  /*e2530*/  @P1 STG.E.U8 desc[UR40][R38.64], R28 ;  /* 0x0000001c26001986 */ /* 0x0001e8000c101128 */
[----:B------:R-:W-:Y:S01]  /*e2540*/  @P0 STG.E.U8 desc[UR40][R32.64], R6 ;  /* 0x0000000620000986 */ /* 0x000fe2000c101128 */
[----:B------:R-:W-:-:S02]  /*e2550*/  ISETP.NE.AND P0, PT, R5, RZ, PT ;  /* 0x000000ff0500720c */ /* 0x000fc40003f05270 */
[----:B------:R-:W-:Y:S01]  /*e2560*/  PRMT R5, R25, 0x7771, RZ ;  /* 0x0000777119057816 */ /* 0x000fe200000000ff */
[----:B0-----:R-:W4:Y:S10]  /*e2570*/  LDL.LU.64 R38, [R1+0x2028] ;  /* 0x0020280001267983 */ /* 0x001f340000300a00 */
[----:B------:R-:W-:Y:S01]  /*e2580*/  @P0 STG.E.U8 desc[UR40][R34.64], R5 ;  /* 0x0000000522000986 */ /* 0x000fe2000c101128 */
[----:B------:R-:W-:-:S02]  /*e2590*/  ISETP.NE.AND P0, PT, R4, RZ, PT ;  /* 0x000000ff0400720c */ /* 0x000fc40003f05270 */
[C---:B------:R-:W-:Y:S02]  /*e25a0*/  PRMT R4, R25.reuse, 0x7772, RZ ;  /* 0x0000777219047816 */ /* 0x040fe400000000ff */
[----:B------:R-:W-:-:S09]  /*e25b0*/  PRMT R25, R25, 0x7773, RZ ;  /* 0x0000777319197816 */ /* 0x000fd200000000ff */
[----:B------:R0:W-:Y:S01]  /*e25c0*/  @P0 STG.E.U8 desc[UR40][R40.64], R4 ;  /* 0x0000000428000986 */ /* 0x0001e2000c101128 */
[----:B------:R-:W-:-:S03]  /*e25d0*/  ISETP.NE.AND P0, PT, R3, RZ, PT ;  /* 0x000000ff0300720c */ /* 0x000fc60003f05270 */
[----:B0-----:R-:W4:Y:S10]  /*e25e0*/  LDL.LU.64 R40, [R1+0x2040] ;  /* 0x0020400001287983 */ /* 0x001f340000300a00 */
[----:B--2---:R0:W-:Y:S01]  /*e25f0*/  @P0 STG.E.U8 desc[UR40][R42.64], R25 ;  /* 0x000000192a000986 */ /* 0x0041e2000c101128 */
[----:B------:R-:W-:-:S02]  /*e2600*/  ISETP.NE.AND P0, PT, R2, RZ, PT ;  /* 0x000000ff0200720c */ /* 0x000fc40003f05270 */
[----:B------:R-:W-:Y:S01]  /*e2610*/  PRMT R2, R29, 0x7770, RZ ;  /* 0x000077701d027816 */ /* 0x000fe200000000ff */
[----:B0-----:R-:W2:Y:S04]  /*e2620*/  LDL.LU.64 R42, [R1+0x2070] ;  /* 0x00207000012a7983 */ /* 0x001ea80000300a00 */
[----:B------:R-:W2:Y:S04]  /*e2630*/  LDL.LU.64 R10, [R1+0x2068] ;  /* 0x00206800010a7983 */ /* 0x000ea80000300a00 */
[----:B------:R-:W2:Y:S04]  /*e2640*/  LDL.LU R32, [R1+0x1f94] ;  /* 0x001f940001207983 */ /* 0x000ea80000300800 */
[----:B---3--:R0:W-:Y:S01]  /*e2650*/  @P0 STG.E.U8 desc[UR40][R44.64], R2 ;  /* 0x000000022c000986 */ /* 0x0081e2000c101128 */
[----:B------:R-:W-:-:S02]  /*e2660*/  ISETP.NE.AND P0, PT, R0, RZ, PT ;  /* 0x000000ff0000720c */ /* 0x000fc40003f05270 */
[----:B------:R-:W-:Y:S01]  /*e2670*/  PRMT R0, R29, 0x7771, RZ ;  /* 0x000077711d007816 */ /* 0x000fe200000000ff */
[----:B0-----:R-:W3:Y:S04]  /*e2680*/  LDL.LU.64 R44, [R1+0x2060] ;  /* 0x00206000012c7983 */ /* 0x001ee80000300a00 */
[----:B------:R-:W2:Y:S06]  /*e2690*/  LDL.LU R46, [R1+0x1f9c] ;  /* 0x001f9c00012e7983 */ /* 0x000eac0000300800 */
[----:B------:R0:W-:Y:S04]  /*e26a0*/  @P0 STG.E.U8 desc[UR40][R26.64], R0 ;  /* 0x000000001a000986 */ /* 0x0001e8000c101128 */
[----:B0-----:R-:W2:Y:S01]  /*e26b0*/  LDL.LU.64 R26, [R1+0x3b38] ;  /* 0x003b3800011a7983 */ /* 0x001ea20000300a00 */
[----:B------:R-:W-:-:S02]  /*e26c0*/  LOP3.LUT P5, RZ, R49, 0x8000, RZ, 0xc0, !PT ;  /* 0x0000800031ff7812 */ /* 0x000fc400078ac0ff */
[----:B------:R-:W-:Y:S01]  /*e26d0*/  PRMT R0, R29, 0x7772, RZ ;  /* 0x000077721d007816 */ /* 0x000fe200000000ff */
[----:B------:R-:W3:Y:S01]  /*e26e0*/  LDL.LU.64 R34, [R1+0x2080] ;  /* 0x0020800001227983 */ /* 0x000ee20000300a00 */
[----:B------:R-:W-:Y:S02]  /*e26f0*/  P2R R7, PR, RZ, 0x20 ;  /* 0x00000020ff077803 */ /* 0x000fe40000000000 */
[C---:B------:R-:W-:Y:S01]  /*e2700*/  LOP3.LUT P5, RZ, R49.reuse, 0x10000, RZ, 0xc0, !PT ;  /* 0x0001000031ff7812 */ /* 0x040fe200078ac0ff */
[----:B------:R-:W3:Y:S03]  /*e2710*/  LDL.LU R53, [R1+0x1f98] ;  /* 0x001f980001357983 */ /* 0x000ee60000300800 */
[----:B------:R-:W-:Y:S02]  /*e2720*/  P2R R8, PR, RZ, 0x20 ;  /* 0x00000020ff087803 */ /* 0x000fe40000000000 */
[----:B------:R-:W-:-:S02]  /*e2730*/  LOP3.LUT P5, RZ, R49, 0x20000, RZ, 0xc0, !PT ;  /* 0x0002000031ff7812 */ /* 0x000fc400078ac0ff */
[----:B------:R-:W-:-:S11]  /*e2740*/  PRMT R29, R29, 0x7773, RZ ;  /* 0x000077731d1d7816 */ /* 0x000fd600000000ff */
[----:B----4-:R0:W-:Y:S01]  /*e2750*/  @P5 STG.E.U8 desc[UR40][R36.64], R0 ;  /* 0x0000000024005986 */ /* 0x0101e2000c101128 */
[----:B------:R-:W-:-:S03]  /*e2760*/  ISETP.NE.AND P5, PT, R8, RZ, PT ;  /* 0x000000ff0800720c */ /* 0x000fc60003fa5270 */
[----:B0-----:R-:W4:Y:S10]  /*e2770*/  LDL.LU.64 R36, [R1+0x20b0] ;  /* 0x0020b00001247983 */ /* 0x001f340000300a00 */
[----:B------:R0:W-:Y:S01]  /*e2780*/  @P5 STG.E.U8 desc[UR40][R38.64], R29 ;  /* 0x0000001d26005986 */ /* 0x0001e2000c101128 */
[----:B------:R-:W-:-:S02]  /*e2790*/  ISETP.NE.AND P5, PT, R7, RZ, PT ;  /* 0x000000ff0700720c */ /* 0x000fc40003fa5270 */
[----:B------:R-:W-:Y:S01]  /*e27a0*/  LOP3.LUT P2, RZ, R49, 0x4000, RZ, 0xc0, !PT ;  /* 0x0000400031ff7812 */ /* 0x000fe2000784c0ff */
[----:B------:R-:W1:Y:S04]  /*e27b0*/  LDS.128 R4, [R52] ;  /* 0x0000000034047984 */ /* 0x000e680000000c00 */
[----:B0-----:R-:W3:Y:S04]  /*e27c0*/  LDL.LU.64 R38, [R1+0x20a8] ;  /* 0x0020a80001267983 */ /* 0x001ee80000300a00 */
[----:B------:R-:W3:Y:S01]  /*e27d0*/  LDL.LU R33, [R1+0x1f90] ;  /* 0x001f900001217983 */ /* 0x000ee20000300800 */
[----:B--2---:R-:W-:-:S05]  /*e27e0*/  PRMT R0, R26, 0x7770, RZ ;  /* 0x000077701a007816 */ /* 0x004fca00000000ff */
[----:B------:R0:W-:Y:S04]  /*e27f0*/  @P5 STG.E.U8 desc[UR40][R30.64], R0 ;  /* 0x000000001e005986 */ /* 0x0001e8000c101128 */
[----:B0-----:R-:W2:Y:S01]  /*e2800*/  LDL.LU.64 R30, [R1+0x3b30] ;  /* 0x003b3000011e7983 */ /* 0x001ea20000300a00 */
[----:B------:R-:W-:-:S05]  /*e2810*/  PRMT R0, R26, 0x7771, RZ ;  /* 0x000077711a007816 */ /* 0x000fca00000000ff */
[----:B------:R0:W-:Y:S01]  /*e2820*/  @P2 STG.E.U8 desc[UR40][R40.64], R0 ;  /* 0x0000000028002986 */ /* 0x0001e2000c101128 */
[----:B------:R-:W-:-:S03]  /*e2830*/  LOP3.LUT P3, RZ, R49, 0x2000, RZ, 0xc0, !PT ;  /* 0x0000200031ff7812 */ /* 0x000fc6000786c0ff */
[----:B0-----:R-:W4:Y:S01]  /*e2840*/  LDL.LU.64 R40, [R1+0x20a0] ;  /* 0x0020a00001287983 */ /* 0x001f220000300a00 */
[----:B------:R-:W-:Y:S02]  /*e2850*/  PRMT R0, R26, 0x7772, RZ ;  /* 0x000077721a007816 */ /* 0x000fe400000000ff */
[C---:B------:R-:W-:Y:S02]  /*e2860*/  LOP3.LUT P6, RZ, R49.reuse, 0x1000, RZ, 0xc0, !PT ;  /* 0x0000100031ff7812 */ /* 0x040fe400078cc0ff */
[----:B------:R-:W-:-:S05]  /*e2870*/  LOP3.LUT P4, RZ, R49, 0x800, RZ, 0xc0, !PT ;  /* 0x0000080031ff7812 */ /* 0x000fca000788c0ff */
[----:B------:R0:W-:Y:S01]  /*e2880*/  @P3 STG.E.U8 desc[UR40][R42.64], R0 ;  /* 0x000000002a003986 */ /* 0x0001e2000c101128 */
[----:B------:R-:W-:-:S03]  /*e2890*/  PRMT R26, R26, 0x7773, RZ ;  /* 0x000077731a1a7816 */ /* 0x000fc600000000ff */
[----:B0-----:R-:W4:Y:S04]  /*e28a0*/  LDL.LU.64 R42, [R1+0x20c8] ;  /* 0x0020c800012a7983 */ /* 0x001f280000300a00 */
[----:B------:R-:W-:Y:S01]  /*e28b0*/  @P6 STG.E.U8 desc[UR40][R10.64], R26 ;  /* 0x0000001a0a006986 */ /* 0x000fe2000c101128 */
[----:B------:R-:W-:-:S04]  /*e28c0*/  LOP3.LUT P1, RZ, R49, 0x40, RZ, 0xc0, !PT ;  /* 0x0000004031ff7812 */ /* 0x000fc8000782c0ff */
[----:B------:R-:W-:Y:S01]  /*e28d0*/  ISETP.LT.AND P6, PT, R32, UR4, !P1 ;  /* 0x0000000420007c0c */ /* 0x000fe2000cfc1270 */
[----:B------:R-:W0:Y:S01]  /*e28e0*/  LDCU UR4, c[0x0][0x398] ;  /* 0x00007300ff0477ac */ /* 0x000e220008000800 */
[----:B------:R-:W-:Y:S02]  /*e28f0*/  LOP3.LUT P0, RZ, R49, 0x80, RZ, 0xc0, !PT ;  /* 0x0000008031ff7812 */ /* 0x000fe4000780c0ff */
[----:B--2---:R-:W-:-:S05]  /*e2900*/  PRMT R0, R30, 0x7770, RZ ;  /* 0x000077701e007816 */ /* 0x004fca00000000ff */
[----:B---3--:R2:W-:Y:S04]  /*e2910*/  @P4 STG.E.U8 desc[UR40][R44.64], R0 ;  /* 0x000000002c004986 */ /* 0x0085e8000c101128 */
[----:B--2---:R-:W2:Y:S01]  /*e2920*/  LDL.LU.64 R44, [R1+0x20f8] ;  /* 0x0020f800012c7983 */ /* 0x004ea20000300a00 */
[----:B------:R-:W-:-:S03]  /*e2930*/  PRMT R0, R30, 0x7771, RZ ;  /* 0x000077711e007816 */ /* 0x000fc600000000ff */
[----:B------:R-:W3:Y:S04]  /*e2940*/  LDL.LU.64 R12, [R1+0x20f0] ;  /* 0x0020f000010c7983 */ /* 0x000ee80000300a00 */
[----:B------:R1:W-:Y:S01]  /*e2950*/  @P6 STG.E.U8 desc[UR40][R34.64], R0 ;  /* 0x0000000022006986 */ /* 0x0003e2000c101128 */
[----:B0-----:R-:W-:Y:S01]  /*e2960*/  ISETP.LT.AND P6, PT, R46, UR4, !P1 ;  /* 0x000000042e007c0c */ /* 0x001fe2000cfc1270 */
[----:B------:R-:W0:Y:S01]  /*e2970*/  LDCU UR4, c[0x0][0x398] ;  /* 0x00007300ff0477ac */ /* 0x000e220008000800 */
[----:B-1----:R-:W-:-:S11]  /*e2980*/  PRMT R0, R30, 0x7772, RZ ;  /* 0x000077721e007816 */ /* 0x002fd600000000ff */
[----:B----4-:R1:W-:Y:S01]  /*e2990*/  @P6 STG.E.U8 desc[UR40][R36.64], R0 ;  /* 0x0000000024006986 */ /* 0x0103e2000c101128 */
[----:B0-----:R-:W-:Y:S01]  /*e29a0*/  ISETP.LT.AND P6, PT, R53, UR4, !P1 ;  /* 0x0000000435007c0c */ /* 0x001fe2000cfc1270 */
[----:B------:R-:W0:Y:S02]  /*e29b0*/  LDCU UR4, c[0x0][0x398] ;  /* 0x00007300ff0477ac */ /* 0x000e240008000800 */
[----:B-1----:R-:W4:Y:S01]  /*e29c0*/  LDL.LU.64 R36, [R1+0x20e8] ;  /* 0x0020e80001247983 */ /* 0x002f220000300a00 */
[----:B------:R-:W-:-:S09]  /*e29d0*/  PRMT R30, R30, 0x7773, RZ ;  /* 0x000077731e1e7816 */ /* 0x000fd200000000ff */
[----:B------:R1:W-:Y:S04]  /*e29e0*/  @P6 STG.E.U8 desc[UR40][R38.64], R30 ;  /* 0x0000001e26006986 */ /* 0x0003e8000c101128 */
[----:B-1----:R-:W4:Y:S01]  /*e29f0*/  LDL.LU.64 R38, [R1+0x2108] ;  /* 0x0021080001267983 */ /* 0x002f220000300a00 */
[----:B0-----:R-:W-:Y:S01]  /*e2a00*/  ISETP.LT.AND P6, PT, R33, UR4, !P0 ;  /* 0x0000000421007c0c */ /* 0x001fe2000c7c1270 */
[----:B------:R-:W0:Y:S02]  /*e2a10*/  LDCU UR4, c[0x0][0x398] ;  /* 0x00007300ff0477ac */ /* 0x000e240008000800 */
[----:B------:R-:W4:Y:S01]  /*e2a20*/  LDL.LU.64 R34, [R1+0x2138] ;  /* 0x0021380001227983 */ /* 0x000f220000300a00 */
[----:B------:R-:W-:-:S09]  /*e2a30*/  PRMT R0, R27, 0x7770, RZ ;  /* 0x000077701b007816 */ /* 0x000fd200000000ff */
[----:B------:R1:W-:Y:S01]  /*e2a40*/  @P6 STG.E.U8 desc[UR40][R40.64], R0 ;  /* 0x0000000028006986 */ /* 0x0003e2000c101128 */
[----:B0-----:R-:W-:Y:S01]  /*e2a50*/  ISETP.LT.AND P6, PT, R32, UR4, !P0 ;  /* 0x0000000420007c0c */ /* 0x001fe2000c7c1270 */
[----:B------:R-:W0:Y:S02]  /*e2a60*/  LDCU UR4, c[0x0][0x398] ;  /* 0x00007300ff0477ac */ /* 0x000e240008000800 */
[----:B-1----:R-:W4:Y:S01]  /*e2a70*/  LDL.LU.64 R40, [R1+0x2130] ;  /* 0x0021300001287983 */ /* 0x002f220000300a00 */
[----:B------:R-:W-:-:S03]  /*e2a80*/  PRMT R0, R27, 0x7771, RZ ;  /* 0x000077711b007816 */ /* 0x000fc600000000ff */
[----:B------:R-:W4:Y:S06]  /*e2a90*/  LDL.LU R11, [R1+0x390] ;  /* 0x00039000010b7983 */ /* 0x000f2c0000300800 */
[----:B------:R1:W-:Y:S01]  /*e2aa0*/  @P6 STG.E.U8 desc[UR40][R42.64], R0 ;  /* 0x000000002a006986 */ /* 0x0003e2000c101128 */
[----:B0-----:R-:W-:Y:S01]  /*e2ab0*/  ISETP.LT.AND P6, PT, R46, UR4, !P0 ;  /* 0x000000042e007c0c */ /* 0x001fe2000c7c1270 */
[----:B------:R-:W0:Y:S02]  /*e2ac0*/  LDCU UR4, c[0x0][0x398] ;  /* 0x00007300ff0477ac */ /* 0x000e240008000800 */
[----:B-1----:R-:W4:Y:S01]  /*e2ad0*/  LDL.LU.64 R42, [R1+0x2128] ;  /* 0x00212800012a7983 */ /* 0x002f220000300a00 */
[----:B------:R-:W-:-:S02]  /*e2ae0*/  PRMT R0, R27, 0x7772, RZ ;  /* 0x000077721b007816 */ /* 0x000fc400000000ff */
[----:B------:R-:W-:Y:S02]  /*e2af0*/  PRMT R27, R27, 0x7773, RZ ;  /* 0x000077731b1b7816 */ /* 0x000fe400000000ff */
[----:B------:R-:W-:-:S05]  /*e2b00*/  LOP3.LUT P4, RZ, R49, 0x100, RZ, 0xc0, !PT ;  /* 0x0000010031ff7812 */ /* 0x000fca000788c0ff */
[----:B--2---:R1:W-:Y:S04]  /*e2b10*/  @P6 STG.E.U8 desc[UR40][R44.64], R0 ;  /* 0x000000002c006986 */ /* 0x0043e8000c101128 */
[----:B-1----:R-:W2:Y:S01]  /*e2b20*/  LDL.LU.64 R44, [R1+0x2180] ;  /* 0x00218000012c7983 */ /* 0x002ea20000300a00 */
[----:B0-----:R-:W-:Y:S01]  /*e2b30*/  ISETP.LT.AND P6, PT, R53, UR4, !P0 ;  /* 0x0000000435007c0c */ /* 0x001fe2000c7c1270 */
[----:B------:R-:W0:-:S12]  /*e2b40*/  LDCU UR4, c[0x0][0x398] ;  /* 0x00007300ff0477ac */ /* 0x000e180008000800 */
[----:B---3--:R-:W-:Y:S01]  /*e2b50*/  @P6 STG.E.U8 desc[UR40][R12.64], R27 ;  /* 0x0000001b0c006986 */ /* 0x008fe2000c101128 */
[----:B0-----:R-:W-:Y:S01]  /*e2b60*/  ISETP.LT.AND P6, PT, R33, UR4, !P4 ;  /* 0x0000000421007c0c */ /* 0x001fe2000e7c1270 */
[----:B------:R-:W0:Y:S01]  /*e2b70*/  LDCU UR4, c[0x0][0x398] ;  /* 0x00007300ff0477ac */ /* 0x000e220008000800 */
[----:B------:R-:W-:-:S11]  /*e2b80*/  PRMT R0, R31, 0x7770, RZ ;  /* 0x000077701f007816 */ /* 0x000fd600000000ff */
[----:B----4-:R1:W-:Y:S01]  /*e2b90*/  @P6 STG.E.U8 desc[UR40][R36.64], R0 ;  /* 0x0000000024006986 */ /* 0x0103e2000c101128 */
[----:B0-----:R-:W-:Y:S01]  /*e2ba0*/  ISETP.LT.AND P6, PT, R32, UR4, !P4 ;  /* 0x0000000420007c0c */ /* 0x001fe2000e7c1270 */
[----:B------:R-:W0:Y:S02]  /*e2bb0*/  LDCU UR4, c[0x0][0x398] ;  /* 0x00007300ff0477ac */ /* 0x000e240008000800 */
[----:B-1----:R-:W3:Y:S01]  /*e2bc0*/  LDL.LU.64 R36, [R1+0x21e8] ;  /* 0x0021e80001247983 */ /* 0x002ee20000300a00 */
[----:B------:R-:W-:-:S09]  /*e2bd0*/  PRMT R0, R31, 0x7771, RZ ;  /* 0x000077711f007816 */ /* 0x000fd200000000ff */
[----:B------:R1:W-:Y:S01]  /*e2be0*/  @P6 STG.E.U8 desc[UR40][R38.64], R0 ;  /* 0x0000000026006986 */ /* 0x0003e2000c101128 */
[----:B0-----:R-:W-:Y:S01]  /*e2bf0*/  ISETP.LT.AND P6, PT, R46, UR4, !P4 ;  /* 0x000000042e007c0c */ /* 0x001fe2000e7c1270 */
[----:B------:R-:W0:Y:S02]  /*e2c00*/  LDCU UR4, c[0x0][0x398] ;  /* 0x00007300ff0477ac */ /* 0x000e240008000800 */
[----:B-1----:R-:W4:Y:S01]  /*e2c10*/  LDL.LU.64 R38, [R1+0x20c0] ;  /* 0x0020c00001267983 */ /* 0x002f220000300a00 */
[----:B------:R-:W-:-:S09]  /*e2c20*/  PRMT R0, R31, 0x7772, RZ ;  /* 0x000077721f007816 */ /* 0x000fd200000000ff */
[----:B------:R1:W-:Y:S01]  /*e2c30*/  @P6 STG.E.U8 desc[UR40][R34.64], R0 ;  /* 0x0000000022006986 */ /* 0x0003e2000c101128 */
[----:B0-----:R-:W-:Y:S01]  /*e2c40*/  ISETP.LT.AND P6, PT, R53, UR4, !P4 ;  /* 0x0000000435007c0c */ /* 0x001fe2000e7c1270 */
[----:B------:R-:W0:Y:S02]  /*e2c50*/  LDCU UR4, c[0x0][0x398] ;  /* 0x00007300ff0477ac */ /* 0x000e240008000800 */
[----:B-1----:R-:W4:Y:S01]  /*e2c60*/  LDL.LU.64 R34, [R1+0x2278] ;  /* 0x0022780001227983 */ /* 0x002f220000300a00 */
[----:B------:R-:W-:Y:S02]  /*e2c70*/  PRMT R31, R31, 0x7773, RZ ;  /* 0x000077731f1f7816 */ /* 0x000fe400000000ff */
[----:B------:R-:W-:-:S07]  /*e2c80*/  LOP3.LUT P1, RZ, R49, 0x200, RZ, 0xc0, !PT ;  /* 0x0000020031ff7812 */ /* 0x000fce000782c0ff */
        /* <DEDUP_REMOVED lines=9> */
[----:B------:R-:W-:-:S09]  /*e2d20*/  PRMT R0, R11, 0x7771, RZ ;  /* 0x000077710b007816 */ /* 0x000fd200000000ff */
[----:B--2---:R1:W-:Y:S04]  /*e2d30*/  @P6 STG.E.U8 desc[UR40][R44.64], R0 ;  /* 0x000000002c006986 */ /* 0x0043e8000c101128 */
[----:B-1----:R-:W2:Y:S01]  /*e2d40*/  LDL.LU.64 R44, [R1+0x2298] ;  /* 0x00229800012c7983 */ /* 0x002ea20000300a00 */
[----:B0-----:R-:W-:Y:S01]  /*e2d50*/  ISETP.LT.AND P6, PT, R46, UR4, !P1 ;  /* 0x000000042e007c0c */ /* 0x001fe2000cfc1270 */
[----:B------:R-:W0:Y:S01]  /*e2d60*/  LDCU UR4, c[0x0][0x398] ;  /* 0x00007300ff0477ac */ /* 0x000e220008000800 */
[----:B------:R-:W-:Y:S01]  /*e2d70*/  PRMT R0, R11, 0x7772, RZ ;  /* 0x000077720b007816 */ /* 0x000fe200000000ff */
[----:B------:R-:W2:Y:S01]  /*e2d80*/  LDL.LU R60, [R1+0x394] ;  /* 0x00039400013c7983 */ /* 0x000ea20000300800 */
[----:B------:R-:W-:-:S09]  /*e2d90*/  LOP3.LUT P0, RZ, R49, 0x400, RZ, 0xc0, !PT ;  /* 0x0000040031ff7812 */ /* 0x000fd2000780c0ff */
[----:B---3--:R1:W-:Y:S01]  /*e2da0*/  @P6 STG.E.U8 desc[UR40][R36.64], R0 ;  /* 0x0000000024006986 */ /* 0x0083e2000c101128 */
[----:B0-----:R-:W-:Y:S01]  /*e2db0*/  ISETP.LT.AND P6, PT, R53, UR4, !P1 ;  /* 0x0000000435007c0c */ /* 0x001fe2000cfc1270 */
[----:B------:R-:W0:Y:S01]  /*e2dc0*/  LDCU UR4, c[0x0][0x398] ;  /* 0x00007300ff0477ac */ /* 0x000e220008000800 */
[----:B-1----:R-:W-:Y:S01]  /*e2dd0*/  PRMT R0, R11, 0x7773, RZ ;  /* 0x000077730b007816 */ /* 0x002fe200000000ff */
[----:B------:R-:W3:Y:S10]  /*e2de0*/  LDL.LU.64 R36, [R1+0x2018] ;  /* 0x0020180001247983 */ /* 0x000ef40000300a00 */
[----:B----4-:R1:W-:Y:S01]  /*e2df0*/  @P6 STG.E.U8 desc[UR40][R38.64], R0 ;  /* 0x0000000026006986 */ /* 0x0103e2000c101128 */
[----:B0-----:R-:W-:Y:S01]  /*e2e00*/  ISETP.LT.AND P6, PT, R33, UR4, !P0 ;  /* 0x0000000421007c0c */ /* 0x001fe2000c7c1270 */
[----:B------:R-:W0:Y:S01]  /*e2e10*/  LDCU UR4, c[0x0][0x398] ;  /* 0x00007300ff0477ac */ /* 0x000e220008000800 */
[----:B-1----:R-:W-:Y:S01]  /*e2e20*/  PRMT R0, R4, 0x7770, RZ ;  /* 0x0000777004007816 */ /* 0x002fe200000000ff */
[----:B------:R-:W4:Y:S10]  /*e2e30*/  LDL.LU.64 R38, [R1+0x19d0] ;  /* 0x0019d00001267983 */ /* 0x000f340000300a00 */
[----:B------:R1:W-:Y:S01]  /*e2e40*/  @P6 STG.E.U8 desc[UR40][R34.64], R0 ;  /* 0x0000000022006986 */ /* 0x0003e2000c101128 */
[----:B0-----:R-:W-:Y:S01]  /*e2e50*/  ISETP.LT.AND P6, PT, R32, UR4, !P0 ;  /* 0x0000000420007c0c */ /* 0x001fe2000c7c1270 */
[----:B------:R-:W0:Y:S01]  /*e2e60*/  LDCU UR4, c[0x0][0x398] ;  /* 0x00007300ff0477ac */ /* 0x000e220008000800 */
[----:B-1----:R-:W-:-:S11]  /*e2e70*/  PRMT R0, R4, 0x7771, RZ ;  /* 0x0000777104007816 */ /* 0x002fd600000000ff */
[----:B------:R1:W-:Y:S01]  /*e2e80*/  @P6 STG.E.U8 desc[UR40][R40.64], R0 ;  /* 0x0000000028006986 */ /* 0x0003e2000c101128 */
[----:B0-----:R-:W-:Y:S01]  /*e2e90*/  ISETP.LT.AND P6, PT, R46, UR4, !P0 ;  /* 0x000000042e007c0c */ /* 0x001fe2000c7c1270 */
[----:B------:R-:W0:Y:S01]  /*e2ea0*/  LDCU UR4, c[0x0][0x398] ;  /* 0x00007300ff0477ac */ /* 0x000e220008000800 */
[C---:B-1----:R-:W-:Y:S01]  /*e2eb0*/  PRMT R0, R4.reuse, 0x7772, RZ ;  /* 0x0000777204007816 */ /* 0x042fe200000000ff */
[----:B------:R-:W4:Y:S10]  /*e2ec0*/  LDL.LU.64 R40, [R1+0x19c8] ;  /* 0x0019c80001287983 */ /* 0x000f340000300a00 */
[----:B------:R1:W-:Y:S01]  /*e2ed0*/  @P6 STG.E.U8 desc[UR40][R42.64], R0 ;  /* 0x000000002a006986 */ /* 0x0003e2000c101128 */
[----:B0-----:R-:W-:Y:S01]  /*e2ee0*/  ISETP.LT.AND P6, PT, R53, UR4, !P0 ;  /* 0x0000000435007c0c */ /* 0x001fe2000c7c1270 */
[----:B------:R-:W0:Y:S01]  /*e2ef0*/  LDCU UR4, c[0x0][0x398] ;  /* 0x00007300ff0477ac */ /* 0x000e220008000800 */
[----:B------:R-:W-:Y:S01]  /*e2f00*/  PRMT R4, R4, 0x7773, RZ ;  /* 0x0000777304047816 */ /* 0x000fe200000000ff */
[----:B-1----:R-:W4:Y:S10]  /*e2f10*/  LDL.LU.64 R42, [R1+0x19c0] ;  /* 0x0019c000012a7983 */ /* 0x002f340000300a00 */
[----:B--2---:R1:W-:Y:S04]  /*e2f20*/  @P6 STG.E.U8 desc[UR40][R44.64], R4 ;  /* 0x000000042c006986 */ /* 0x0043e8000c101128 */
[----:B-1----:R-:W2:Y:S01]  /*e2f30*/  LDL.LU.64 R44, [R1+0x19b0] ;  /* 0x0019b000012c7983 */ /* 0x002ea20000300a00 */
[----:B------:R-:W-:-:S02]  /*e2f40*/  LOP3.LUT P5, RZ, R50, 0x40000000, RZ, 0xc0, !PT ;  /* 0x4000000032ff7812 */ /* 0x000fc400078ac0ff */
[C---:B------:R-:W-:Y:S01]  /*e2f50*/  PRMT R2, R60.reuse, 0x7770, RZ ;  /* 0x000077703c027816 */ /* 0x040fe200000000ff */
[----:B------:R-:W2:Y:S01]  /*e2f60*/  LDL.LU.64 R34, [R1+0x19a8] ;  /* 0x0019a80001227983 */ /* 0x000ea20000300a00 */
[----:B------:R-:W-:Y:S01]  /*e2f70*/  ISETP.LT.AND P6, PT, R33, UR5, !P5 ;  /* 0x0000000521007c0c */ /* 0x000fe2000efc1270 */
[----:B------:R-:W1:Y:S01]  /*e2f80*/  LDCU UR5, c[0x0][0x398] ;  /* 0x00007300ff0577ac */ /* 0x000e620008000800 */
[----:B------:R-:W-:Y:S02]  /*e2f90*/  PRMT R0, R60, 0x7771, RZ ;  /* 0x000077713c007816 */ /* 0x000fe400000000ff */
[----:B------:R-:W-:-:S09]  /*e2fa0*/  LOP3.LUT P2, RZ, R50, 0x20000000, RZ, 0xc0, !PT ;  /* 0x2000000032ff7812 */ /* 0x000fd2000784c0ff */
[----:B---3--:R3:W-:Y:S01]  /*e2fb0*/  @P6 STG.E.U8 desc[UR40][R36.64], R2 ;  /* 0x0000000224006986 */ /* 0x0087e2000c101128 */
[----:B0-----:R-:W-:Y:S01]  /*e2fc0*/  ISETP.LT.AND P6, PT, R32, UR4, !P5 ;  /* 0x0000000420007c0c */ /* 0x001fe2000efc1270 */
[----:B------:R-:W0:Y:S01]  /*e2fd0*/  LDCU UR4, c[0x0][0x398] ;  /* 0x00007300ff0477ac */ /* 0x000e220008000800 */
[----:B---3--:R-:W-:Y:S01]  /*e2fe0*/  PRMT R2, R60, 0x7772, RZ ;  /* 0x000077723c027816 */ /* 0x008fe200000000ff */
[----:B------:R-:W3:Y:S10]  /*e2ff0*/  LDL.LU.64 R36, [R1+0x19a0] ;  /* 0x0019a00001247983 */ /* 0x000ef40000300a00 */
[----:B----4-:R4:W-:Y:S01]  /*e3000*/  @P6 STG.E.U8 desc[UR40][R38.64], R0 ;  /* 0x0000000026006986 */ /* 0x0109e2000c101128 */
[----:B-1----:R-:W-:Y:S01]  /*e3010*/  ISETP.LT.AND P6, PT, R46, UR5, !P5 ;  /* 0x000000052e007c0c */ /* 0x002fe2000efc1270 */
[----:B------:R-:W1:Y:S01]  /*e3020*/  LDCU UR5, c[0x0][0x398] ;  /* 0x00007300ff0577ac */ /* 0x000e620008000800 */
[----:B0-----:R-:W-:-:S02]  /*e3030*/  ISETP.LT.AND P5, PT, R53, UR4, !P5 ;  /* 0x0000000435007c0c */ /* 0x001fc4000efa1270 */
[----:B------:R-:W-:Y:S01]  /*e3040*/  PRMT R3, R5, 0x7770, RZ ;  /* 0x0000777005037816 */ /* 0x000fe200000000ff */
[----:B------:R-:W0:Y:S01]  /*e3050*/  LDCU UR4, c[0x0][0x398] ;  /* 0x00007300ff0477ac */ /* 0x000e220008000800 */
[----:B----4-:R-:W4:Y:S01]  /*e3060*/  LDL.LU.64 R38, [R1+0x1998] ;  /* 0x0019980001267983 */ /* 0x010f220000300a00 */
[----:B------:R-:W-:-:S03]  /*e3070*/  PRMT R0, R60, 0x7773, RZ ;  /* 0x000077733c007816 */ /* 0x000fc600000000ff */
[----:B------:R-:W4:Y:S04]  /*e3080*/  LDL.LU R51, [R1+0x398] ;  /* 0x0003980001337983 */ /* 0x000f280000300800 */
[----:B------:R0:W-:Y:S01]  /*e3090*/  @P6 STG.E.U8 desc[UR40][R40.64], R2 ;  /* 0x0000000228006986 */ /* 0x0001e2000c101128 */
[----:B------:R-:W-:Y:S01]  /*e30a0*/  ISETP.LT.AND P6, PT, R33, UR6, !P2 ;  /* 0x0000000621007c0c */ /* 0x000fe2000d7c1270 */
[----:B------:R-:W1:Y:S02]  /*e30b0*/  LDCU UR6, c[0x0][0x398] ;  /* 0x00007300ff0677ac */ /* 0x000e640008000800 */
[----:B0-----:R-:W4:Y:S04]  /*e30c0*/  LDL.LU.64 R40, [R1+0x1990] ;  /* 0x0019900001287983 */ /* 0x001f280000300a00 */
[----:B------:R0:W-:Y:S04]  /*e30d0*/  @P5 STG.E.U8 desc[UR40][R42.64], R0 ;  /* 0x000000002a005986 */ /* 0x0001e8000c101128 */
[----:B0-----:R-:W4:Y:S04]  /*e30e0*/  LDL.LU.64 R42, [R1+0x1988] ;  /* 0x00198800012a7983 */ /* 0x001f280000300a00 */
[----:B--2---:R0:W-:Y:S04]  /*e30f0*/  @P6 STG.E.U8 desc[UR40][R44.64], R3 ;  /* 0x000000032c006986 */ /* 0x0041e8000c101128 */
[----:B0-----:R-:W2:Y:S01]  /*e3100*/  LDL.LU.64 R44, [R1+0x1850] ;  /* 0x00185000012c7983 */ /* 0x001ea20000300a00 */
[----:B-1----:R-:W-:Y:S01]  /*e3110*/  ISETP.LT.AND P5, PT, R32, UR5, !P2 ;  /* 0x0000000520007c0c */ /* 0x002fe2000d7a1270 */
[----:B------:R-:W0:Y:S01]  /*e3120*/  LDCU UR5, c[0x0][0x398] ;  /* 0x00007300ff0577ac */ /* 0x000e220008000800 */
[----:B------:R-:W-:Y:S01]  /*e3130*/  ISETP.LT.AND P6, PT, R46, UR7, !P2 ;  /* 0x000000072e007c0c */ /* 0x000fe2000d7c1270 */
[----:B------:R-:W2:Y:S01]  /*e3140*/  LDL.LU.64 R16, [R1+0x17c0] ;  /* 0x0017c00001107983 */ /* 0x000ea20000300a00 */
[----:B------:R-:W-:Y:S01]  /*e3150*/  ISETP.LT.AND P2, PT, R53, UR8, !P2 ;  /* 0x0000000835007c0c */ /* 0x000fe2000d741270 */
[----:B------:R-:W1:Y:S02]  /*e3160*/  LDCU UR7, c[0x0][0x398] ;  /* 0x00007300ff0777ac */ /* 0x000e640008000800 */
[----:B------:R-:W2:Y:S01]  /*e3170*/  LDL.LU.64 R14, [R1+0x16a0] ;  /* 0x0016a000010e7983 */ /* 0x000ea20000300a00 */
[C---:B------:R-:W-:Y:S01]  /*e3180*/  PRMT R2, R5.reuse, 0x7771, RZ ;  /* 0x0000777105027816 */ /* 0x040fe200000000ff */
[----:B------:R-:W0:Y:S01]  /*e3190*/  LDCU UR8, c[0x0][0x398] ;  /* 0x00007300ff0877ac */ /* 0x000e220008000800 */
[C---:B------:R-:W-:Y:S01]  /*e31a0*/  PRMT R0, R5.reuse, 0x7772, RZ ;  /* 0x0000777205007816 */ /* 0x040fe200000000ff */
[----:B------:R-:W2:Y:S01]  /*e31b0*/  LDL.LU.64 R12, [R1+0x1600] ;  /* 0x00160000010c7983 */ /* 0x000ea20000300a00 */
[----:B------:R-:W-:-:S03]  /*e31c0*/  PRMT R5, R5, 0x7773, RZ ;  /* 0x0000777305057816 */ /* 0x000fc600000000ff */
[----:B------:R-:W2:Y:S01]  /*e31d0*/  LDL.LU.64 R10, [R1+0x1560] ;  /* 0x00156000010a7983 */ /* 0x000ea20000300a00 */
[----:B------:R-:W-:-:S03]  /*e31e0*/  LOP3.LUT P3, RZ, R50, 0x10000000, RZ, 0xc0, !PT ;  /* 0x1000000032ff7812 */ /* 0x000fc6000786c0ff */
[----:B------:R-:W2:Y:S04]  /*e31f0*/  LDL.LU R60, [R1+0x39c] ;  /* 0x00039c00013c7983 */ /* 0x000ea80000300800 */
[----:B------:R0:W-:Y:S01]  /*e3200*/  @P5 STG.E.U8 desc[UR40][R34.64], R2 ;  /* 0x0000000222005986 */ /* 0x0001e2000c101128 */
[----:B------:R-:W-:Y:S01]  /*e3210*/  ISETP.LT.AND P5, PT, R33, UR4, !P3 ;  /* 0x0000000421007c0c */ /* 0x000fe2000dfa1270 */
[----:B------:R-:W1:Y:S02]  /*e3220*/  LDCU UR4, c[0x0][0x398] ;  /* 0x00007300ff0477ac */ /* 0x000e640008000800 */
[----:B---3--:R3:W-:Y:S01]  /*e3230*/  @P6 STG.E.U8 desc[UR40][R36.64], R0 ;  /* 0x0000000024006986 */ /* 0x0087e2000c101128 */
[----:B------:R-:W-:Y:S01]  /*e3240*/  ISETP.LT.AND P6, PT, R46, UR6, !P3 ;  /* 0x000000062e007c0c */ /* 0x000fe2000dfc1270 */
[----:B------:R-:W1:Y:S02]  /*e3250*/  LDCU UR6, c[0x0][0x398] ;  /* 0x00007300ff0677ac */ /* 0x000e640008000800 */
[----:B0-----:R-:W2:Y:S04]  /*e3260*/  LDL.LU.64 R34, [R1+0x1518] ;  /* 0x0015180001227983 */ /* 0x001ea80000300a00 */
[----:B---3--:R-:W3:Y:S04]  /*e3270*/  LDL.LU.64 R36, [R1+0x1488] ;  /* 0x0014880001247983 */ /* 0x008ee80000300a00 */
[----:B----4-:R0:W-:Y:S01]  /*e3280*/  @P2 STG.E.U8 desc[UR40][R38.64], R5 ;  /* 0x0000000526002986 */ /* 0x0101e2000c101128 */
[----:B------:R-:W-:Y:S01]  /*e3290*/  ISETP.LT.AND P2, PT, R32, UR9, !P3 ;  /* 0x0000000920007c0c */ /* 0x000fe2000df41270 */
[----:B------:R-:W4:Y:S01]  /*e32a0*/  LDCU UR9, c[0x0][0x398] ;  /* 0x00007300ff0977ac */ /* 0x000f220008000800 */
[----:B------:R-:W-:-:S02]  /*e32b0*/  PRMT R3, R51, 0x7770, RZ ;  /* 0x0000777033037816 */ /* 0x000fc400000000ff */
[C---:B------:R-:W-:Y:S02]  /*e32c0*/  PRMT R2, R51.reuse, 0x7771, RZ ;  /* 0x0000777133027816 */ /* 0x040fe400000000ff */
[----:B------:R-:W-:Y:S01]  /*e32d0*/  PRMT R0, R51, 0x7772, RZ ;  /* 0x0000777233007816 */ /* 0x000fe200000000ff */
[----:B0-----:R-:W4:Y:S04]  /*e32e0*/  LDL.LU.64 R38, [R1+0x13d0] ;  /* 0x0013d00001267983 */ /* 0x001f280000300a00 */
[----:B------:R0:W-:Y:S04]  /*e32f0*/  @P5 STG.E.U8 desc[UR40][R40.64], R3 ;  /* 0x0000000328005986 */ /* 0x0001e8000c101128 */
[----:B0-----:R-:W4:Y:S04]  /*e3300*/  LDL.LU.64 R40, [R1+0x1360] ;  /* 0x0013600001287983 */ /* 0x001f280000300a00 */
[----:B------:R0:W-:Y:S04]  /*e3310*/  @P2 STG.E.U8 desc[UR40][R42.64], R2 ;  /* 0x000000022a002986 */ /* 0x0001e8000c101128 */
[----:B0-----:R-:W4:Y:S04]  /*e3320*/  LDL.LU.64 R42, [R1+0x1300] ;  /* 0x00130000012a7983 */ /* 0x001f280000300a00 */
[----:B--2---:R0:W-:Y:S04]  /*e3330*/  @P6 STG.E.U8 desc[UR40][R44.64], R0 ;  /* 0x000000002c006986 */ /* 0x0041e8000c101128 */
[----:B0-----:R-:W2:Y:S01]  /*e3340*/  LDL.LU.64 R44, [R1+0x12b8] ;  /* 0x0012b800012c7983 */ /* 0x001ea20000300a00 */
[----:B------:R-:W-:-:S02]  /*e3350*/  LOP3.LUT P4, RZ, R50, 0x8000000, RZ, 0xc0, !PT ;  /* 0x0800000032ff7812 */ /* 0x000fc4000788c0ff */
[----:B------:R-:W-:Y:S01]  /*e3360*/  ISETP.LT.AND P3, PT, R53, UR10, !P3 ;  /* 0x0000000a35007c0c */ /* 0x000fe2000df61270 */
[----:B------:R-:W0:Y:S01]  /*e3370*/  LDCU UR10, c[0x0][0x398] ;  /* 0x00007300ff0a77ac */ /* 0x000e220008000800 */
[----:B------:R-:W-:Y:S02]  /*e3380*/  ISETP.LT.AND P5, PT, R33, UR5, !P4 ;  /* 0x0000000521007c0c */ /* 0x000fe4000e7a1270 */
[----:B------:R-:W-:Y:S01]  /*e3390*/  PRMT R4, R51, 0x7773, RZ ;  /* 0x0000777333047816 */ /* 0x000fe200000000ff */
[----:B------:R-:W0:Y:S01]  /*e33a0*/  LDCU UR5, c[0x0][0x398] ;  /* 0x00007300ff0577ac */ /* 0x000e220008000800 */
[----:B------:R-:W-:Y:S02]  /*e33b0*/  PRMT R3, R6, 0x7770, RZ ;  /* 0x0000777006037816 */ /* 0x000fe400000000ff */
[----:B------:R-:W-:Y:S02]  /*e33c0*/  LOP3.LUT P1, RZ, R50, 0x4000000, RZ, 0xc0, !PT ;  /* 0x0400000032ff7812 */ /* 0x000fe4000782c0ff */
[----:B------:R-:W-:-:S02]  /*e33d0*/  ISETP.LT.AND P6, PT, R32, UR11, !P4 ;  /* 0x0000000b20007c0c */ /* 0x000fc4000e7c1270 */
[----:B-1----:R-:W-:Y:S01]  /*e33e0*/  ISETP.LT.AND P2, PT, R46, UR7, !P4 ;  /* 0x000000072e007c0c */ /* 0x002fe2000e741270 */
[----:B------:R-:W-:Y:S01]  /*e33f0*/  @P3 STG.E.U8 desc[UR40][R16.64], R4 ;  /* 0x0000000410003986 */ /* 0x000fe2000c101128 */
[----:B------:R-:W-:Y:S01]  /*e3400*/  ISETP.LT.AND P4, PT, R53, UR8, !P4 ;  /* 0x0000000835007c0c */ /* 0x000fe2000e781270 */
[----:B------:R-:W1:Y:S02]  /*e3410*/  LDCU UR7, c[0x0][0x398] ;  /* 0x00007300ff0777ac */ /* 0x000e640008000800 */
[----:B------:R0:W-:Y:S01]  /*e3420*/  @P5 STG.E.U8 desc[UR40][R14.64], R3 ;  /* 0x000000030e005986 */ /* 0x0001e2000c101128 */
[----:B------:R-:W-:Y:S02]  /*e3430*/  ISETP.LT.AND P5, PT, R33, UR4, !P1 ;  /* 0x0000000421007c0c */ /* 0x000fe4000cfa1270 */
[C---:B------:R-:W-:Y:S02]  /*e3440*/  PRMT R2, R6.reuse, 0x7771, RZ ;  /* 0x0000777106027816 */ /* 0x040fe400000000ff */
[----:B------:R-:W-:-:S02]  /*e3450*/  PRMT R0, R6, 0x7772, RZ ;  /* 0x0000777206007816 */ /* 0x000fc400000000ff */
[----:B------:R-:W-:Y:S01]  /*e3460*/  PRMT R6, R6, 0x7773, RZ ;  /* 0x0000777306067816 */ /* 0x000fe200000000ff */
[----:B------:R-:W-:Y:S01]  /*e3470*/  @P6 STG.E.U8 desc[UR40][R12.64], R2 ;  /* 0x000000020c006986 */ /* 0x000fe2000c101128 */
[----:B0-----:R-:W-:-:S03]  /*e3480*/  PRMT R3, R60, 0x7770, RZ ;  /* 0x000077703c037816 */ /* 0x001fc600000000ff */
[----:B------:R0:W-:Y:S01]  /*e3490*/  @P2 STG.E.U8 desc[UR40][R10.64], R0 ;  /* 0x000000000a002986 */ /* 0x0001e2000c101128 */
[----:B------:R-:W-:Y:S02]  /*e34a0*/  LOP3.LUT P0, RZ, R50, 0x2000000, RZ, 0xc0, !PT ;  /* 0x0200000032ff7812 */ /* 0x000fe4000780c0ff */
[----:B------:R-:W-:Y:S01]  /*e34b0*/  ISETP.LT.AND P2, PT, R32, UR12, !P1 ;  /* 0x0000000c20007c0c */ /* 0x000fe2000cf41270 */
[----:B------:R0:W-:Y:S01]  /*e34c0*/  @P4 STG.E.U8 desc[UR40][R34.64], R6 ;  /* 0x0000000622004986 */ /* 0x0001e2000c101128 */
[----:B------:R-:W-:-:S03]  /*e34d0*/  ISETP.LT.AND P3, PT, R33, UR5, !P0 ;  /* 0x0000000521007c0c */ /* 0x000fc6000c761270 */
[----:B---3--:R3:W-:Y:S01]  /*e34e0*/  @P5 STG.E.U8 desc[UR40][R36.64], R3 ;  /* 0x0000000324005986 */ /* 0x0087e2000c101128 */
[----:B------:R-:W-:Y:S02]  /*e34f0*/  ISETP.LT.AND P5, PT, R46, UR6, !P1 ;  /* 0x000000062e007c0c */ /* 0x000fe4000cfa1270 */
[C---:B----4-:R-:W-:Y:S02]  /*e3500*/  ISETP.LT.AND P1, PT, R53.reuse, UR9, !P1 ;  /* 0x0000000935007c0c */ /* 0x050fe4000cf21270 */
[----:B------:R-:W-:Y:S02]  /*e3510*/  ISETP.LT.AND P6, PT, R32, UR10, !P0 ;  /* 0x0000000a20007c0c */ /* 0x000fe4000c7c1270 */
[----:B-1----:R-:W-:Y:S02]  /*e3520*/  ISETP.LT.AND P4, PT, R46, UR7, !P0 ;  /* 0x000000072e007c0c */ /* 0x002fe4000c781270 */
[----:B------:R-:W-:Y:S02]  /*e3530*/  ISETP.LT.AND P0, PT, R53, UR7, !P0 ;  /* 0x0000000735007c0c */ /* 0x000fe4000c701270 */
[----:B0-----:R-:W-:-:S02]  /*e3540*/  PRMT R0, R60, 0x7771, RZ ;  /* 0x000077713c007816 */ /* 0x001fc400000000ff */
[C---:B------:R-:W-:Y:S02]  /*e3550*/  PRMT R2, R60.reuse, 0x7772, RZ ;  /* 0x000077723c027816 */ /* 0x040fe400000000ff */
[----:B------:R-:W-:Y:S02]  /*e3560*/  PRMT R4, R60, 0x7773, RZ ;  /* 0x000077733c047816 */ /* 0x000fe400000000ff */
[C---:B------:R-:W-:Y:S01]  /*e3570*/  PRMT R5, R7.reuse, 0x7770, RZ ;  /* 0x0000777007057816 */ /* 0x040fe200000000ff */
[----:B------:R3:W-:Y:S01]  /*e3580*/  @P2 STG.E.U8 desc[UR40][R38.64], R0 ;  /* 0x0000000026002986 */ /* 0x0007e2000c101128 */
[C---:B------:R-:W-:Y:S02]  /*e3590*/  PRMT R9, R7.reuse, 0x7771, RZ ;  /* 0x0000777107097816 */ /* 0x040fe400000000ff */
[C---:B------:R-:W-:Y:S02]  /*e35a0*/  PRMT R11, R7.reuse, 0x7772, RZ ;  /* 0x00007772070b7816 */ /* 0x040fe400000000ff */
[----:B------:R-:W-:Y:S01]  /*e35b0*/  PRMT R7, R7, 0x7773, RZ ;  /* 0x0000777307077816 */ /* 0x000fe200000000ff */
[----:B------:R3:W-:Y:S04]  /*e35c0*/  @P5 STG.E.U8 desc[UR40][R40.64], R2 ;  /* 0x0000000228005986 */ /* 0x0007e8000c101128 */
[----:B------:R3:W-:Y:S04]  /*e35d0*/  @P1 STG.E.U8 desc[UR40][R42.64], R4 ;  /* 0x000000042a001986 */ /* 0x0007e8000c101128 */
[----:B--2---:R3:W-:Y:S04]  /*e35e0*/  @P3 STG.E.U8 desc[UR40][R44.64], R5 ;  /* 0x000000052c003986 */ /* 0x0047e8000c101128 */
[----:B------:R3:W-:Y:S04]  /*e35f0*/  @P6 STG.E.U8 desc[UR40][R58.64], R9 ;  /* 0x000000093a006986 */ /* 0x0007e8000c101128 */
[----:B------:R3:W-:Y:S01]  /*e3600*/  @P4 STG.E.U8 desc[UR40][R56.64], R11 ;  /* 0x0000000b38004986 */ /* 0x0007e2000c101128 */
[----:B------:R-:W-:Y:S05]  /*e3610*/  @!P0 EXIT ;  /* 0x000000000000894d */ /* 0x000fea0003800000 */
[----:B------:R-:W-:Y:S01]  /*e3620*/  STG.E.U8 desc[UR40][R54.64], R7 ;  /* 0x0000000736007986 */ /* 0x000fe2000c101128 */
[----:B------:R-:W-:Y:S05]  /*e3630*/  EXIT ;  /* 0x000000000000794d */ /* 0x000fea0003800000 */
.L_x_2:
[----:B------:R-:W-:-:S00]  /*e3640*/  BRA `(.L_x_2) ;  /* 0xfffffffc00fc7947 */ /* 0x000fc0000383ffff */
[----:B------:R-:W-:-:S00]  /*e3650*/  NOP ;  /* 0x0000000000007918 */ /* 0x000fc00000000000 */
        /* <DEDUP_REMOVED lines=10> */
.L_x_3:


//--------------------- .nv.shared.matmul_kernel  --------------------------
	.section	.nv.shared.matmul_kernel,"aw",@nobits
	.sectionflags	@""
	.align	16
	.zero		1024


//--------------------- .nv.shared.reserved.0     --------------------------
	.section	.nv.shared.reserved.0,"aw",@nobits
	.weak		__nv_reservedSMEM_offset_0_alias
	.size		__nv_reservedSMEM_offset_0_alias, 0, 64
	.other		__nv_reservedSMEM_offset_0_alias,@"STO_CUDA_RESERVED_SHARED STV_DEFAULT"
__nv_reservedSMEM_offset_0_alias:
	.zero		0
	.zero		64


//--------------------- .nv.constant0.matmul_kernel --------------------------
	.section	.nv.constant0.matmul_kernel,"a",@progbits
	.sectionflags	@""
	.align	4
.nv.constant0.matmul_kernel:
	.zero		976


//--------------------- SYMBOLS --------------------------

	.type		.nv.reservedSmem.offset0,@object
	.size		.nv.reservedSmem.offset0,0x4
	.type		.nv.reservedSmem.cap,@object
	.size		.nv.reservedSmem.cap,0x4
